// auto-generated by cutlass_sweep.gemm — config: {"arch": "sm_100", "cluster_m": 2, "cluster_n": 1, "dtype": "bf16", "dtype_b": "bf16", "layout": "nt", "stages": 0, "tile_k": 32, "tile_m": 256, "tile_n": 256}
#include "cutlass/cutlass.h"
#include "cutlass/gemm/collective/collective_builder.hpp"
#include "cutlass/gemm/device/gemm_universal_adapter.h"
#include "cutlass/gemm/kernel/gemm_universal.hpp"
#include "cutlass/epilogue/collective/collective_builder.hpp"

using ElemA = cutlass::bfloat16_t;
using ElemB = cutlass::bfloat16_t;
using ElemCD = cutlass::bfloat16_t;
using Acc  = float;
using TileShape    = cute::Shape<cute::_256, cute::_256, cute::_32>;
using ClusterShape = cute::Shape<cute::_2, cute::_1, cute::_1>;

using CollectiveEpilogue = typename cutlass::epilogue::collective::CollectiveBuilder<
    cutlass::arch::Sm100, cutlass::arch::OpClassTensorOp,
    TileShape, ClusterShape,
    cutlass::epilogue::collective::EpilogueTileAuto,
    Acc, Acc,
    ElemCD, cutlass::layout::RowMajor, 128 / cutlass::sizeof_bits<ElemCD>::value,
    ElemCD, cutlass::layout::RowMajor, 128 / cutlass::sizeof_bits<ElemCD>::value,
    cutlass::epilogue::collective::EpilogueScheduleAuto
  >::CollectiveOp;

using CollectiveMainloop = typename cutlass::gemm::collective::CollectiveBuilder<
    cutlass::arch::Sm100, cutlass::arch::OpClassTensorOp,
    ElemA, cutlass::layout::RowMajor, 128 / cutlass::sizeof_bits<ElemA>::value,
    ElemB, cutlass::layout::ColumnMajor, 128 / cutlass::sizeof_bits<ElemB>::value,
    Acc,
    TileShape, ClusterShape,
    cutlass::gemm::collective::StageCountAutoCarveout<static_cast<int>(sizeof(typename CollectiveEpilogue::SharedStorage))>,
    cutlass::gemm::collective::KernelScheduleAuto
  >::CollectiveOp;

using GemmKernel = cutlass::gemm::kernel::GemmUniversal<
    cute::Shape<int,int,int,int>,
    CollectiveMainloop,
    CollectiveEpilogue
>;
using Gemm = cutlass::gemm::device::GemmUniversalAdapter<GemmKernel>;

// Force the device kernel symbol into the cubin without needing a host main.
auto* _anchor = &cutlass::device_kernel<GemmKernel>;


// ===== COMPILED SASS (sm_100a) =====

	.target	sm_100a

	.elftype	@"ET_EXEC"


//--------------------- .note.nv.tkinfo           --------------------------
	.section	.note.nv.tkinfo,"",@"SHT_NOTE"
	.sectionflags	@"SHF_NOTE_NV_TKINFO"
	.tkinfo
        /*0018*/ 	.word	0x00000002
        /*0030*/ 	.string	""
        /*0030*/ 	.string	"ptxas"
        /*0030*/ 	.string	"Cuda compilation tools, release 13.0, V13.0.88"
        /*0030*/ 	.string	"Build cuda_13.0.r13.0/compiler.36424714_0"
        /*0030*/ 	.string	"-arch sm_100a -m 64 "



//--------------------- .note.nv.cuinfo           --------------------------
	.section	.note.nv.cuinfo,"",@"SHT_NOTE"
	.sectionflags	@"SHF_NOTE_NV_CUINFO"
        /*0018*/ 	.short	0x0002
        /*001a*/ 	.short	0x0064
        /*001c*/ 	.short	0x0082
	.zero		2


//--------------------- .nv.info                  --------------------------
	.section	.nv.info,"",@"SHT_CUDA_INFO"
	.align	4


	//----- nvinfo : EIATTR_REGCOUNT
	.align		4
        /*0000*/ 	.byte	0x04, 0x2f
        /*0002*/ 	.short	(.L_19 - .L_18)
	.align		4
.L_18:
        /*0004*/ 	.word	index@(_ZN7cutlass13device_kernelINS_4gemm6kernel13GemmUniversalIN4cute5tupleIJiiiiEEENS1_10collective13CollectiveMmaINS1_35MainloopSm100TmaUmmaWarpSpecializedILi10ELi2ELi2ENS5_IJNS4_1CILi2EEENSA_ILi1EEESC_EEEEENS5_IJNSA_ILi256EEESF_NSA_ILi32EEEEEENS_10bfloat16_tENS5_IJlSC_lEEESI_SJ_NS4_8TiledMMAINS4_8MMA_AtomIJNS4_26SM100_MMA_F16BF16_2x1SM_SSISI_SI_fLi256ELi256ELNS4_4UMMA5MajorE0ELSO_0ELNSN_7ScaleInE0ELSP_0EEEEEENS4_6LayoutINS5_IJSC_SC_SC_EEENS5_IJNSA_ILi0EEESU_SU_EEEEENS5_IJNS4_10UnderscoreESX_SX_EEEEENS4_18SM100_TMA_2SM_LOADENS4_14ComposedLayoutINS4_7SwizzleILi2ELi4ELi3EEENS4_18smem_ptr_flag_bitsILi16EEENSS_INS5_IJNSA_ILi8EEESG_EEENS5_IJSG_SC_EEEEEEEvNS4_8identityES10_S1A_vS1B_EENS_8epilogue10collective18CollectiveEpilogueINS1D_23Sm100TmaWarpSpecializedILi4ELi2ELi64ELb1ELb0EEEJNS5_IJNSA_ILi128EEESF_SG_EEENS5_IJNSS_IS1I_SC_EENSS_INSA_ILi64EEESC_EEEEESI_SJ_SI_SJ_NS1D_6fusion15FusionCallbacksIS1H_NS1O_17LinearCombinationISI_fSI_fLNS_15FloatRoundStyleE2EEES1J_S1N_JEEENS4_5SM1004TMEM4LOAD26SM100_TMEM_LOAD_32dp32b64xENS4_13SM90_TMA_LOADENS11_INS12_ILi3ELi4ELi3EEES15_NSS_INS5_IJS16_S1L_EEENS5_IJS1L_SC_EEEEEEENS4_39AutoVectorizingCopyWithAssumedAlignmentILi128EEENS4_14SM90_TMA_STOREES23_S25_S25_EEEvvEEEEvNT_6ParamsE)
        /*0008*/ 	.word	0x000000ba


	//----- nvinfo : EIATTR_FRAME_SIZE
	.align		4
.L_19:
        /*000c*/ 	.byte	0x04, 0x11
        /*000e*/ 	.short	(.L_21 - .L_20)
	.align		4
.L_20:
        /*0010*/ 	.word	index@($__internal_2_$__cuda_sm10x_tcgen05_guardrail_trap_unallocated_columns_being_dealloced)
        /*0014*/ 	.word	0x00000000


	//----- nvinfo : EIATTR_FRAME_SIZE
	.align		4
.L_21:
        /*0018*/ 	.byte	0x04, 0x11
        /*001a*/ 	.short	(.L_23 - .L_22)
	.align		4
.L_22:
        /*001c*/ 	.word	index@($__internal_1_$__cuda_sm10x_tcgen05_guardrail_trap_phase_invalid_during_alloc)
        /*0020*/ 	.word	0x00000000


	//----- nvinfo : EIATTR_FRAME_SIZE
	.align		4
.L_23:
        /*0024*/ 	.byte	0x04, 0x11
        /*0026*/ 	.short	(.L_25 - .L_24)
	.align		4
.L_24:
        /*0028*/ 	.word	index@($__internal_0_$__cuda_sm10x_tcgen05_guardrail_trap_col_being_dealloced_not_returned_by_alloc)
        /*002c*/ 	.word	0x00000000


	//----- nvinfo : EIATTR_FRAME_SIZE
	.align		4
.L_25:
        /*0030*/ 	.byte	0x04, 0x11
        /*0032*/ 	.short	(.L_27 - .L_26)
	.align		4
.L_26:
        /*0034*/ 	.word	index@(_ZN7cutlass13device_kernelINS_4gemm6kernel13GemmUniversalIN4cute5tupleIJiiiiEEENS1_10collective13CollectiveMmaINS1_35MainloopSm100TmaUmmaWarpSpecializedILi10ELi2ELi2ENS5_IJNS4_1CILi2EEENSA_ILi1EEESC_EEEEENS5_IJNSA_ILi256EEESF_NSA_ILi32EEEEEENS_10bfloat16_tENS5_IJlSC_lEEESI_SJ_NS4_8TiledMMAINS4_8MMA_AtomIJNS4_26SM100_MMA_F16BF16_2x1SM_SSISI_SI_fLi256ELi256ELNS4_4UMMA5MajorE0ELSO_0ELNSN_7ScaleInE0ELSP_0EEEEEENS4_6LayoutINS5_IJSC_SC_SC_EEENS5_IJNSA_ILi0EEESU_SU_EEEEENS5_IJNS4_10UnderscoreESX_SX_EEEEENS4_18SM100_TMA_2SM_LOADENS4_14ComposedLayoutINS4_7SwizzleILi2ELi4ELi3EEENS4_18smem_ptr_flag_bitsILi16EEENSS_INS5_IJNSA_ILi8EEESG_EEENS5_IJSG_SC_EEEEEEEvNS4_8identityES10_S1A_vS1B_EENS_8epilogue10collective18CollectiveEpilogueINS1D_23Sm100TmaWarpSpecializedILi4ELi2ELi64ELb1ELb0EEEJNS5_IJNSA_ILi128EEESF_SG_EEENS5_IJNSS_IS1I_SC_EENSS_INSA_ILi64EEESC_EEEEESI_SJ_SI_SJ_NS1D_6fusion15FusionCallbacksIS1H_NS1O_17LinearCombinationISI_fSI_fLNS_15FloatRoundStyleE2EEES1J_S1N_JEEENS4_5SM1004TMEM4LOAD26SM100_TMEM_LOAD_32dp32b64xENS4_13SM90_TMA_LOADENS11_INS12_ILi3ELi4ELi3EEES15_NSS_INS5_IJS16_S1L_EEENS5_IJS1L_SC_EEEEEEENS4_39AutoVectorizingCopyWithAssumedAlignmentILi128EEENS4_14SM90_TMA_STOREES23_S25_S25_EEEvvEEEEvNT_6ParamsE)
        /*0038*/ 	.word	0x00000000


	//----- nvinfo : EIATTR_MIN_STACK_SIZE
	.align		4
.L_27:
        /*003c*/ 	.byte	0x04, 0x12
        /*003e*/ 	.short	(.L_29 - .L_28)
	.align		4
.L_28:
        /*0040*/ 	.word	index@(_ZN7cutlass13device_kernelINS_4gemm6kernel13GemmUniversalIN4cute5tupleIJiiiiEEENS1_10collective13CollectiveMmaINS1_35MainloopSm100TmaUmmaWarpSpecializedILi10ELi2ELi2ENS5_IJNS4_1CILi2EEENSA_ILi1EEESC_EEEEENS5_IJNSA_ILi256EEESF_NSA_ILi32EEEEEENS_10bfloat16_tENS5_IJlSC_lEEESI_SJ_NS4_8TiledMMAINS4_8MMA_AtomIJNS4_26SM100_MMA_F16BF16_2x1SM_SSISI_SI_fLi256ELi256ELNS4_4UMMA5MajorE0ELSO_0ELNSN_7ScaleInE0ELSP_0EEEEEENS4_6LayoutINS5_IJSC_SC_SC_EEENS5_IJNSA_ILi0EEESU_SU_EEEEENS5_IJNS4_10UnderscoreESX_SX_EEEEENS4_18SM100_TMA_2SM_LOADENS4_14ComposedLayoutINS4_7SwizzleILi2ELi4ELi3EEENS4_18smem_ptr_flag_bitsILi16EEENSS_INS5_IJNSA_ILi8EEESG_EEENS5_IJSG_SC_EEEEEEEvNS4_8identityES10_S1A_vS1B_EENS_8epilogue10collective18CollectiveEpilogueINS1D_23Sm100TmaWarpSpecializedILi4ELi2ELi64ELb1ELb0EEEJNS5_IJNSA_ILi128EEESF_SG_EEENS5_IJNSS_IS1I_SC_EENSS_INSA_ILi64EEESC_EEEEESI_SJ_SI_SJ_NS1D_6fusion15FusionCallbacksIS1H_NS1O_17LinearCombinationISI_fSI_fLNS_15FloatRoundStyleE2EEES1J_S1N_JEEENS4_5SM1004TMEM4LOAD26SM100_TMEM_LOAD_32dp32b64xENS4_13SM90_TMA_LOADENS11_INS12_ILi3ELi4ELi3EEES15_NSS_INS5_IJS16_S1L_EEENS5_IJS1L_SC_EEEEEEENS4_39AutoVectorizingCopyWithAssumedAlignmentILi128EEENS4_14SM90_TMA_STOREES23_S25_S25_EEEvvEEEEvNT_6ParamsE)
        /*0044*/ 	.word	0x00000000
.L_29:


//--------------------- .nv.compat                --------------------------
	.section	.nv.compat,"",@"SHT_CUDA_COMPAT_INFO"
	.align	4
        /*0000*/ 	.byte	0x02, 0x09, 0x01, 0x00, 0x02, 0x02, 0x02, 0x00, 0x02, 0x05, 0x05, 0x00, 0x03, 0x07, 0x01, 0x01
        /*0010*/ 	.byte	0x02, 0x03, 0x01, 0x00, 0x02, 0x06, 0x01, 0x00, 0x04, 0x0b, 0x08, 0x00, 0x09, 0x00, 0x00, 0x00
        /*0020*/ 	.byte	0x00, 0x00, 0x00, 0x00


//--------------------- .nv.info._ZN7cutlass13device_kernelINS_4gemm6kernel13GemmUniversalIN4cute5tupleIJiiiiEEENS1_10collective13CollectiveMmaINS1_35MainloopSm100TmaUmmaWarpSpecializedILi10ELi2ELi2ENS5_IJNS4_1CILi2EEENSA_ILi1EEESC_EEEEENS5_IJNSA_ILi256EEESF_NSA_ILi32EEEEEENS_10bfloat16_tENS5_IJlSC_lEEESI_SJ_NS4_8TiledMMAINS4_8MMA_AtomIJNS4_26SM100_MMA_F16BF16_2x1SM_SSISI_SI_fLi256ELi256ELNS4_4UMMA5MajorE0ELSO_0ELNSN_7ScaleInE0ELSP_0EEEEEENS4_6LayoutINS5_IJSC_SC_SC_EEENS5_IJNSA_ILi0EEESU_SU_EEEEENS5_IJNS4_10UnderscoreESX_SX_EEEEENS4_18SM100_TMA_2SM_LOADENS4_14ComposedLayoutINS4_7SwizzleILi2ELi4ELi3EEENS4_18smem_ptr_flag_bitsILi16EEENSS_INS5_IJNSA_ILi8EEESG_EEENS5_IJSG_SC_EEEEEEEvNS4_8identityES10_S1A_vS1B_EENS_8epilogue10collective18CollectiveEpilogueINS1D_23Sm100TmaWarpSpecializedILi4ELi2ELi64ELb1ELb0EEEJNS5_IJNSA_ILi128EEESF_SG_EEENS5_IJNSS_IS1I_SC_EENSS_INSA_ILi64EEESC_EEEEESI_SJ_SI_SJ_NS1D_6fusion15FusionCallbacksIS1H_NS1O_17LinearCombinationISI_fSI_fLNS_15FloatRoundStyleE2EEES1J_S1N_JEEENS4_5SM1004TMEM4LOAD26SM100_TMEM_LOAD_32dp32b64xENS4_13SM90_TMA_LOADENS11_INS12_ILi3ELi4ELi3EEES15_NSS_INS5_IJS16_S1L_EEENS5_IJS1L_SC_EEEEEEENS4_39AutoVectorizingCopyWithAssumedAlignmentILi128EEENS4_14SM90_TMA_STOREES23_S25_S25_EEEvvEEEEvNT_6ParamsE --------------------------
	.section	.nv.info._ZN7cutlass13device_kernelINS_4gemm6kernel13GemmUniversalIN4cute5tupleIJiiiiEEENS1_10collective13CollectiveMmaINS1_35MainloopSm100TmaUmmaWarpSpecializedILi10ELi2ELi2ENS5_IJNS4_1CILi2EEENSA_ILi1EEESC_EEEEENS5_IJNSA_ILi256EEESF_NSA_ILi32EEEEEENS_10bfloat16_tENS5_IJlSC_lEEESI_SJ_NS4_8TiledMMAINS4_8MMA_AtomIJNS4_26SM100_MMA_F16BF16_2x1SM_SSISI_SI_fLi256ELi256ELNS4_4UMMA5MajorE0ELSO_0ELNSN_7ScaleInE0ELSP_0EEEEEENS4_6LayoutINS5_IJSC_SC_SC_EEENS5_IJNSA_ILi0EEESU_SU_EEEEENS5_IJNS4_10UnderscoreESX_SX_EEEEENS4_18SM100_TMA_2SM_LOADENS4_14ComposedLayoutINS4_7SwizzleILi2ELi4ELi3EEENS4_18smem_ptr_flag_bitsILi16EEENSS_INS5_IJNSA_ILi8EEESG_EEENS5_IJSG_SC_EEEEEEEvNS4_8identityES10_S1A_vS1B_EENS_8epilogue10collective18CollectiveEpilogueINS1D_23Sm100TmaWarpSpecializedILi4ELi2ELi64ELb1ELb0EEEJNS5_IJNSA_ILi128EEESF_SG_EEENS5_IJNSS_IS1I_SC_EENSS_INSA_ILi64EEESC_EEEEESI_SJ_SI_SJ_NS1D_6fusion15FusionCallbacksIS1H_NS1O_17LinearCombinationISI_fSI_fLNS_15FloatRoundStyleE2EEES1J_S1N_JEEENS4_5SM1004TMEM4LOAD26SM100_TMEM_LOAD_32dp32b64xENS4_13SM90_TMA_LOADENS11_INS12_ILi3ELi4ELi3EEES15_NSS_INS5_IJS16_S1L_EEENS5_IJS1L_SC_EEEEEEENS4_39AutoVectorizingCopyWithAssumedAlignmentILi128EEENS4_14SM90_TMA_STOREES23_S25_S25_EEEvvEEEEvNT_6ParamsE,"",@"SHT_CUDA_INFO"
	.sectionflags	@""
	.align	4


	//----- nvinfo : EIATTR_CUDA_API_VERSION
	.align		4
        /*0000*/ 	.byte	0x04, 0x37
        /*0002*/ 	.short	(.L_31 - .L_30)
.L_30:
        /*0004*/ 	.word	0x00000082


	//----- nvinfo : EIATTR_KPARAM_INFO
	.align		4
.L_31:
        /*0008*/ 	.byte	0x04, 0x17
        /*000a*/ 	.short	(.L_33 - .L_32)
.L_32:
        /*000c*/ 	.word	0x00000000
        /*0010*/ 	.short	0x0000
        /*0012*/ 	.short	0x0000
        /*0014*/ 	.byte	0x00, 0xf0, 0x01, 0x20


	//----- nvinfo : EIATTR_AT_ENTRY_FRAGMENTS
	.align		4
.L_33:
        /*0018*/ 	.byte	0x04, 0x4f
        /*001a*/ 	.short	(.L_35 - .L_34)


	//   ....[0]....
.L_34:
        /*001c*/ 	.word	0x00000007


	//----- nvinfo : EIATTR_RESERVED_SMEM_USED
	.align		4
.L_35:
        /*0020*/ 	.byte	0x01, 0x41
	.zero		2


	//----- nvinfo : EIATTR_SPARSE_MMA_MASK
	.align		4
        /*0024*/ 	.byte	0x03, 0x50
        /*0026*/ 	.short	0x0000


	//----- nvinfo : EIATTR_TCGEN05_2CTA_USED
	.align		4
        /*0028*/ 	.byte	0x01, 0x52
	.zero		2


	//----- nvinfo : EIATTR_MAXREG_COUNT
	.align		4
        /*002c*/ 	.byte	0x03, 0x1b
        /*002e*/ 	.short	0x00ff


	//----- nvinfo : EIATTR_NUM_BARRIERS
	.align		4
        /*0030*/ 	.byte	0x02, 0x4c
        /*0032*/ 	.byte	0x07
	.zero		1


	//----- nvinfo : EIATTR_EXTERNS
	.align		4
        /*0034*/ 	.byte	0x04, 0x0f
        /*0036*/ 	.short	(.L_37 - .L_36)


	//   ....[0]....
	.align		4
.L_36:
        /*0038*/ 	.word	index@(__assertfail)


	//----- nvinfo : EIATTR_MERCURY_ISA_VERSION
	.align		4
.L_37:
        /*003c*/ 	.byte	0x03, 0x5f
        /*003e*/ 	.short	0x0101


	//----- nvinfo : EIATTR_INT_WARP_WIDE_INSTR_OFFSETS
	.align		4
        /*0040*/ 	.byte	0x04, 0x31
        /*0042*/ 	.short	(.L_39 - .L_38)


	//   ....[0]....
.L_38:
        /*0044*/ 	.word	0x00000dc0


	//   ....[1]....
        /*0048*/ 	.word	0x00000e60


	//   ....[2]....
        /*004c*/ 	.word	0x00002190


	//   ....[3]....
        /*0050*/ 	.word	0x000041d0


	//   ....[4]....
        /*0054*/ 	.word	0x000041f0


	//   ....[5]....
        /*0058*/ 	.word	0x00004220


	//   ....[6]....
        /*005c*/ 	.word	0x00004b60


	//   ....[7]....
        /*0060*/ 	.word	0x00004bd0


	//   ....[8]....
        /*0064*/ 	.word	0x00004cb0


	//   ....[9]....
        /*0068*/ 	.word	0x00004d30


	//   ....[10]....
        /*006c*/ 	.word	0x00004e40


	//   ....[11]....
        /*0070*/ 	.word	0x00004ed0


	//   ....[12]....
        /*0074*/ 	.word	0x000050b0


	//   ....[13]....
        /*0078*/ 	.word	0x00005210


	//----- nvinfo : EIATTR_COOP_GROUP_MASK_REGIDS
	.align		4
.L_39:
        /*007c*/ 	.byte	0x04, 0x29
        /*007e*/ 	.short	(.L_41 - .L_40)


	//   ....[0]....
.L_40:
        /*0080*/ 	.word	0xffffffff


	//   ....[1]....
        /*0084*/ 	.word	0xffffffff


	//   ....[2]....
        /*0088*/ 	.word	0xffffffff


	//   ....[3]....
        /*008c*/ 	.word	0xffffffff


	//   ....[4]....
        /*0090*/ 	.word	0xffffffff


	//   ....[5]....
        /*0094*/ 	.word	0xffffffff


	//   ....[6]....
        /*0098*/ 	.word	0xffffffff


	//   ....[7]....
        /*009c*/ 	.word	0xffffffff


	//   ....[8]....
        /*00a0*/ 	.word	0xffffffff


	//   ....[9]....
        /*00a4*/ 	.word	0xffffffff


	//   ....[10]....
        /*00a8*/ 	.word	0xffffffff


	//   ....[11]....
        /*00ac*/ 	.word	0xffffffff


	//   ....[12]....
        /*00b0*/ 	.word	0xffffffff


	//   ....[13]....
        /*00b4*/ 	.word	0xffffffff


	//----- nvinfo : EIATTR_COOP_GROUP_INSTR_OFFSETS
	.align		4
.L_41:
        /*00b8*/ 	.byte	0x04, 0x28
        /*00ba*/ 	.short	(.L_43 - .L_42)


	//   ....[0]....
.L_42:
        /*00bc*/ 	.word	0x000000c0


	//   ....[1]....
        /*00c0*/ 	.word	0x00000500


	//   ....[2]....
        /*00c4*/ 	.word	0x00000770


	//   ....[3]....
        /*00c8*/ 	.word	0x00000900


	//   ....[4]....
        /*00cc*/ 	.word	0x000009f0


	//   ....[5]....
        /*00d0*/ 	.word	0x00000b50


	//   ....[6]....
        /*00d4*/ 	.word	0x00000ca0


	//   ....[7]....
        /*00d8*/ 	.word	0x00000ee0


	//   ....[8]....
        /*00dc*/ 	.word	0x00002070


	//   ....[9]....
        /*00e0*/ 	.word	0x000031b0


	//   ....[10]....
        /*00e4*/ 	.word	0x00003680


	//   ....[11]....
        /*00e8*/ 	.word	0x000036b0


	//   ....[12]....
        /*00ec*/ 	.word	0x000040d0


	//   ....[13]....
        /*00f0*/ 	.word	0x000042e0


	//----- nvinfo : EIATTR_VRC_CTA_INIT_COUNT
	.align		4
.L_43:
        /*00f4*/ 	.byte	0x02, 0x4a
        /*00f6*/ 	.byte	0x80
	.zero		1


	//----- nvinfo : EIATTR_SYSCALL_OFFSETS
	.align		4
        /*00f8*/ 	.byte	0x04, 0x46
        /*00fa*/ 	.short	(.L_45 - .L_44)


	//   ....[0]....
.L_44:
        /*00fc*/ 	.word	0x00005cc0


	//   ....[1]....
        /*0100*/ 	.word	0x00005db0


	//   ....[2]....
        /*0104*/ 	.word	0x00006730


	//   ....[3]....
        /*0108*/ 	.word	0x00007b80


	//   ....[4]....
        /*010c*/ 	.word	0x00008fa0


	//   ....[5]....
        /*0110*/ 	.word	0x0000a3b0


	//----- nvinfo : EIATTR_MBARRIER_INSTR_OFFSETS
	.align		4
.L_45:
        /*0114*/ 	.byte	0x04, 0x39
        /*0116*/ 	.short	(.L_47 - .L_46)


	//   ....[0]....
.L_46:
        /*0118*/ 	.word	0x00000610
        /*011c*/ 	.word	0x000000ff
        /*0120*/ 	.word	0x00000000
        /*0124*/ 	.short	0x0100
        /*0126*/ 	.byte	0x08
	.zero		1


	//   ....[1]....
        /*0128*/ 	.word	0x00000620
        /*012c*/ 	.word	0x000000ff
        /*0130*/ 	.word	0x00000050
        /*0134*/ 	.short	0x0100
        /*0136*/ 	.byte	0x08
	.zero		1


	//   ....[2]....
        /*0138*/ 	.word	0x00000630
        /*013c*/ 	.word	0x000000ff
        /*0140*/ 	.word	0x00000008
        /*0144*/ 	.short	0x0100
        /*0146*/ 	.byte	0x08
	.zero		1


	//   ....[3]....
        /*0148*/ 	.word	0x00000640
        /*014c*/ 	.word	0x000000ff
        /*0150*/ 	.word	0x00000058
        /*0154*/ 	.short	0x0100
        /*0156*/ 	.byte	0x08
	.zero		1


	//   ....[4]....
        /*0158*/ 	.word	0x00000650
        /*015c*/ 	.word	0x000000ff
        /*0160*/ 	.word	0x00000010
        /*0164*/ 	.short	0x0100
        /*0166*/ 	.byte	0x08
	.zero		1


	//   ....[5]....
        /*0168*/ 	.word	0x00000660
        /*016c*/ 	.word	0x000000ff
        /*0170*/ 	.word	0x00000060
        /*0174*/ 	.short	0x0100
        /*0176*/ 	.byte	0x08
	.zero		1


	//   ....[6]....
        /*0178*/ 	.word	0x00000670
        /*017c*/ 	.word	0x000000ff
        /*0180*/ 	.word	0x00000018
        /*0184*/ 	.short	0x0100
        /*0186*/ 	.byte	0x08
	.zero		1


	//   ....[7]....
        /*0188*/ 	.word	0x00000680
        /*018c*/ 	.word	0x000000ff
        /*0190*/ 	.word	0x00000068
        /*0194*/ 	.short	0x0100
        /*0196*/ 	.byte	0x08
	.zero		1


	//   ....[8]....
        /*0198*/ 	.word	0x00000690
        /*019c*/ 	.word	0x000000ff
        /*01a0*/ 	.word	0x00000020
        /*01a4*/ 	.short	0x0100
        /*01a6*/ 	.byte	0x08
	.zero		1


	//   ....[9]....
        /*01a8*/ 	.word	0x000006a0
        /*01ac*/ 	.word	0x000000ff
        /*01b0*/ 	.word	0x00000070
        /*01b4*/ 	.short	0x0100
        /*01b6*/ 	.byte	0x08
	.zero		1


	//   ....[10]....
        /*01b8*/ 	.word	0x000006b0
        /*01bc*/ 	.word	0x000000ff
        /*01c0*/ 	.word	0x00000028
        /*01c4*/ 	.short	0x0100
        /*01c6*/ 	.byte	0x08
	.zero		1


	//   ....[11]....
        /*01c8*/ 	.word	0x000006c0
        /*01cc*/ 	.word	0x000000ff
        /*01d0*/ 	.word	0x00000078
        /*01d4*/ 	.short	0x0100
        /*01d6*/ 	.byte	0x08
	.zero		1


	//   ....[12]....
        /*01d8*/ 	.word	0x000006d0
        /*01dc*/ 	.word	0x000000ff
        /*01e0*/ 	.word	0x00000030
        /*01e4*/ 	.short	0x0100
        /*01e6*/ 	.byte	0x08
	.zero		1


	//   ....[13]....
        /*01e8*/ 	.word	0x000006e0
        /*01ec*/ 	.word	0x000000ff
        /*01f0*/ 	.word	0x00000080
        /*01f4*/ 	.short	0x0100
        /*01f6*/ 	.byte	0x08
	.zero		1


	//   ....[14]....
        /*01f8*/ 	.word	0x000006f0
        /*01fc*/ 	.word	0x000000ff
        /*0200*/ 	.word	0x00000038
        /*0204*/ 	.short	0x0100
        /*0206*/ 	.byte	0x08
	.zero		1


	//   ....[15]....
        /*0208*/ 	.word	0x00000700
        /*020c*/ 	.word	0x000000ff
        /*0210*/ 	.word	0x00000088
        /*0214*/ 	.short	0x0100
        /*0216*/ 	.byte	0x08
	.zero		1


	//   ....[16]....
        /*0218*/ 	.word	0x00000710
        /*021c*/ 	.word	0x000000ff
        /*0220*/ 	.word	0x00000040
        /*0224*/ 	.short	0x0100
        /*0226*/ 	.byte	0x08
	.zero		1


	//   ....[17]....
        /*0228*/ 	.word	0x00000720
        /*022c*/ 	.word	0x000000ff
        /*0230*/ 	.word	0x00000090
        /*0234*/ 	.short	0x0100
        /*0236*/ 	.byte	0x08
	.zero		1


	//   ....[18]....
        /*0238*/ 	.word	0x00000730
        /*023c*/ 	.word	0x000000ff
        /*0240*/ 	.word	0x00000048
        /*0244*/ 	.short	0x0100
        /*0246*/ 	.byte	0x08
	.zero		1


	//   ....[19]....
        /*0248*/ 	.word	0x00000740
        /*024c*/ 	.word	0x000000ff
        /*0250*/ 	.word	0x00000098
        /*0254*/ 	.short	0x0100
        /*0256*/ 	.byte	0x08
	.zero		1


	//   ....[20]....
        /*0258*/ 	.word	0x00000870
        /*025c*/ 	.word	0x000000ff
        /*0260*/ 	.word	0x000000a0
        /*0264*/ 	.short	0x0100
        /*0266*/ 	.byte	0x09
	.zero		1


	//   ....[21]....
        /*0268*/ 	.word	0x00000880
        /*026c*/ 	.word	0x000000ff
        /*0270*/ 	.word	0x000000c0
        /*0274*/ 	.short	0x0100
        /*0276*/ 	.byte	0x09
	.zero		1


	//   ....[22]....
        /*0278*/ 	.word	0x00000890
        /*027c*/ 	.word	0x000000ff
        /*0280*/ 	.word	0x000000a8
        /*0284*/ 	.short	0x0100
        /*0286*/ 	.byte	0x09
	.zero		1


	//   ....[23]....
        /*0288*/ 	.word	0x000008a0
        /*028c*/ 	.word	0x000000ff
        /*0290*/ 	.word	0x000000c8
        /*0294*/ 	.short	0x0100
        /*0296*/ 	.byte	0x09
	.zero		1


	//   ....[24]....
        /*0298*/ 	.word	0x000008b0
        /*029c*/ 	.word	0x000000ff
        /*02a0*/ 	.word	0x000000b0
        /*02a4*/ 	.short	0x0100
        /*02a6*/ 	.byte	0x09
	.zero		1


	//   ....[25]....
        /*02a8*/ 	.word	0x000008c0
        /*02ac*/ 	.word	0x000000ff
        /*02b0*/ 	.word	0x000000d0
        /*02b4*/ 	.short	0x0100
        /*02b6*/ 	.byte	0x09
	.zero		1


	//   ....[26]....
        /*02b8*/ 	.word	0x000008d0
        /*02bc*/ 	.word	0x000000ff
        /*02c0*/ 	.word	0x000000b8
        /*02c4*/ 	.short	0x0100
        /*02c6*/ 	.byte	0x09
	.zero		1


	//   ....[27]....
        /*02c8*/ 	.word	0x000008e0
        /*02cc*/ 	.word	0x000000ff
        /*02d0*/ 	.word	0x000000d8
        /*02d4*/ 	.short	0x0100
        /*02d6*/ 	.byte	0x09
	.zero		1


	//   ....[28]....
        /*02d8*/ 	.word	0x000009c0
        /*02dc*/ 	.word	0x000000ff
        /*02e0*/ 	.word	0x000000e0
        /*02e4*/ 	.short	0x0100
        /*02e6*/ 	.byte	0x08
	.zero		1


	//   ....[29]....
        /*02e8*/ 	.word	0x000009d0
        /*02ec*/ 	.word	0x000000ff
        /*02f0*/ 	.word	0x000000e8
        /*02f4*/ 	.short	0x0100
        /*02f6*/ 	.byte	0x08
	.zero		1


	//   ....[30]....
        /*02f8*/ 	.word	0x00000b00
        /*02fc*/ 	.word	0x000000ff
        /*0300*/ 	.word	0x000000f0
        /*0304*/ 	.short	0x0100
        /*0306*/ 	.byte	0x08
	.zero		1


	//   ....[31]....
        /*0308*/ 	.word	0x00000b10
        /*030c*/ 	.word	0x000000ff
        /*0310*/ 	.word	0x00000100
        /*0314*/ 	.short	0x0100
        /*0316*/ 	.byte	0x08
	.zero		1


	//   ....[32]....
        /*0318*/ 	.word	0x00000b20
        /*031c*/ 	.word	0x000000ff
        /*0320*/ 	.word	0x000000f8
        /*0324*/ 	.short	0x0100
        /*0326*/ 	.byte	0x08
	.zero		1


	//   ....[33]....
        /*0328*/ 	.word	0x00000b30
        /*032c*/ 	.word	0x000000ff
        /*0330*/ 	.word	0x00000108
        /*0334*/ 	.short	0x0100
        /*0336*/ 	.byte	0x08
	.zero		1


	//   ....[34]....
        /*0338*/ 	.word	0x00000c50
        /*033c*/ 	.word	0x000000ff
        /*0340*/ 	.word	0x00000110
        /*0344*/ 	.short	0x0100
        /*0346*/ 	.byte	0x09
	.zero		1


	//   ....[35]....
        /*0348*/ 	.word	0x00000c60
        /*034c*/ 	.word	0x000000ff
        /*0350*/ 	.word	0x00000120
        /*0354*/ 	.short	0x0100
        /*0356*/ 	.byte	0x09
	.zero		1


	//   ....[36]....
        /*0358*/ 	.word	0x00000c70
        /*035c*/ 	.word	0x000000ff
        /*0360*/ 	.word	0x00000118
        /*0364*/ 	.short	0x0100
        /*0366*/ 	.byte	0x09
	.zero		1


	//   ....[37]....
        /*0368*/ 	.word	0x00000c80
        /*036c*/ 	.word	0x000000ff
        /*0370*/ 	.word	0x00000128
        /*0374*/ 	.short	0x0100
        /*0376*/ 	.byte	0x09
	.zero		1


	//   ....[38]....
        /*0378*/ 	.word	0x00000d70
        /*037c*/ 	.word	0x000000ff
        /*0380*/ 	.word	0x00000130
        /*0384*/ 	.short	0x0100
        /*0386*/ 	.byte	0x08
	.zero		1


	//   ....[39]....
        /*0388*/ 	.word	0x00000d80
        /*038c*/ 	.word	0x000000ff
        /*0390*/ 	.word	0x00000140
        /*0394*/ 	.short	0x0100
        /*0396*/ 	.byte	0x08
	.zero		1


	//   ....[40]....
        /*0398*/ 	.word	0x00000d90
        /*039c*/ 	.word	0x000000ff
        /*03a0*/ 	.word	0x00000138
        /*03a4*/ 	.short	0x0100
        /*03a6*/ 	.byte	0x08
	.zero		1


	//   ....[41]....
        /*03a8*/ 	.word	0x00000da0
        /*03ac*/ 	.word	0x000000ff
        /*03b0*/ 	.word	0x00000148
        /*03b4*/ 	.short	0x0100
        /*03b6*/ 	.byte	0x08
	.zero		1


	//   ....[42]....
        /*03b8*/ 	.word	0x00000e90
        /*03bc*/ 	.word	0x000000ff
        /*03c0*/ 	.word	0x00000150
        /*03c4*/ 	.short	0x0100
        /*03c6*/ 	.byte	0x07
	.zero		1


	//   ....[43]....
        /*03c8*/ 	.word	0x000018a0
        /*03cc*/ 	.word	0x00000003
        /*03d0*/ 	.word	0x00000140
        /*03d4*/ 	.short	0x010a
        /*03d6*/ 	.byte	0xff
	.zero		1


	//   ....[44]....
        /*03d8*/ 	.word	0x000018d0
        /*03dc*/ 	.word	0x00000003
        /*03e0*/ 	.word	0x00000130
        /*03e4*/ 	.short	0x0101
        /*03e6*/ 	.byte	0xff
	.zero		1


	//   ....[45]....
        /*03e8*/ 	.word	0x000019d0
        /*03ec*/ 	.word	0x000000ff
        /*03f0*/ 	.word	0x00000050
        /*03f4*/ 	.short	0x010a
        /*03f6*/ 	.byte	0x08
	.zero		1


	//   ....[46]....
        /*03f8*/ 	.word	0x00001a90
        /*03fc*/ 	.word	0x000000ff
        /*0400*/ 	.word	0x00000050
        /*0404*/ 	.short	0x010a
        /*0406*/ 	.byte	0x21
	.zero		1


	//   ....[47]....
        /*0408*/ 	.word	0x00001c50
        /*040c*/ 	.word	0x000000ff
        /*0410*/ 	.word	0x00000050
        /*0414*/ 	.short	0x010a
        /*0416*/ 	.byte	0x08
	.zero		1


	//   ....[48]....
        /*0418*/ 	.word	0x00001d30
        /*041c*/ 	.word	0x000000ff
        /*0420*/ 	.word	0x000000e8
        /*0424*/ 	.short	0x0101
        /*0426*/ 	.byte	0x06
	.zero		1


	//   ....[49]....
        /*0428*/ 	.word	0x00001d50
        /*042c*/ 	.word	0x000000ff
        /*0430*/ 	.word	0x00000050
        /*0434*/ 	.short	0x010a
        /*0436*/ 	.byte	0x08
	.zero		1


	//   ....[50]....
        /*0438*/ 	.word	0x00001dd0
        /*043c*/ 	.word	0x000000ff
        /*0440*/ 	.word	0x00000050
        /*0444*/ 	.short	0x010a
        /*0446*/ 	.byte	0x11
	.zero		1


	//   ....[51]....
        /*0448*/ 	.word	0x00001f60
        /*044c*/ 	.word	0x000000ff
        /*0450*/ 	.word	0x00000050
        /*0454*/ 	.short	0x010a
        /*0456*/ 	.byte	0x08
	.zero		1


	//   ....[52]....
        /*0458*/ 	.word	0x000020a0
        /*045c*/ 	.word	0x00000002
        /*0460*/ 	.word	0x000000f0
        /*0464*/ 	.short	0x010a
        /*0466*/ 	.byte	0xff
	.zero		1


	//   ....[53]....
        /*0468*/ 	.word	0x00002160
        /*046c*/ 	.word	0x00000002
        /*0470*/ 	.word	0x00000000
        /*0474*/ 	.short	0x0101
        /*0476*/ 	.byte	0xff
	.zero		1


	//   ....[54]....
        /*0478*/ 	.word	0x000026c0
        /*047c*/ 	.word	0x000000ff
        /*0480*/ 	.word	0x00000000
        /*0484*/ 	.short	0x010a
        /*0486*/ 	.byte	0x04
	.zero		1


	//   ....[55]....
        /*0488*/ 	.word	0x00002750
        /*048c*/ 	.word	0x000000ff
        /*0490*/ 	.word	0x00000000
        /*0494*/ 	.short	0x010a
        /*0496*/ 	.byte	0x04
	.zero		1


	//   ....[56]....
        /*0498*/ 	.word	0x000027e0
        /*049c*/ 	.word	0x000000ff
        /*04a0*/ 	.word	0x00000000
        /*04a4*/ 	.short	0x010a
        /*04a6*/ 	.byte	0x04
	.zero		1


	//   ....[57]....
        /*04a8*/ 	.word	0x00002870
        /*04ac*/ 	.word	0x000000ff
        /*04b0*/ 	.word	0x00000000
        /*04b4*/ 	.short	0x010a
        /*04b6*/ 	.byte	0x04
	.zero		1


	//   ....[58]....
        /*04b8*/ 	.word	0x00002900
        /*04bc*/ 	.word	0x000000ff
        /*04c0*/ 	.word	0x00000000
        /*04c4*/ 	.short	0x010a
        /*04c6*/ 	.byte	0x04
	.zero		1


	//   ....[59]....
        /*04c8*/ 	.word	0x00002990
        /*04cc*/ 	.word	0x000000ff
        /*04d0*/ 	.word	0x00000000
        /*04d4*/ 	.short	0x010a
        /*04d6*/ 	.byte	0x04
	.zero		1


	//   ....[60]....
        /*04d8*/ 	.word	0x00002a20
        /*04dc*/ 	.word	0x000000ff
        /*04e0*/ 	.word	0x00000000
        /*04e4*/ 	.short	0x010a
        /*04e6*/ 	.byte	0x04
	.zero		1


	//   ....[61]....
        /*04e8*/ 	.word	0x00002ab0
        /*04ec*/ 	.word	0x000000ff
        /*04f0*/ 	.word	0x00000000
        /*04f4*/ 	.short	0x010a
        /*04f6*/ 	.byte	0x04
	.zero		1


	//   ....[62]....
        /*04f8*/ 	.word	0x00002b40
        /*04fc*/ 	.word	0x000000ff
        /*0500*/ 	.word	0x00000000
        /*0504*/ 	.short	0x010a
        /*0506*/ 	.byte	0x04
	.zero		1


	//   ....[63]....
        /*0508*/ 	.word	0x00002be0
        /*050c*/ 	.word	0x00000000
        /*0510*/ 	.word	0x00000000
        /*0514*/ 	.short	0x010a
        /*0516*/ 	.byte	0xff
	.zero		1


	//   ....[64]....
        /*0518*/ 	.word	0x00002d10
        /*051c*/ 	.word	0x00000000
        /*0520*/ 	.word	0x00000130
        /*0524*/ 	.short	0x010a
        /*0526*/ 	.byte	0xff
	.zero		1


	//   ....[65]....
        /*0528*/ 	.word	0x00002d80
        /*052c*/ 	.word	0x00000004
        /*0530*/ 	.word	0x00000000
        /*0534*/ 	.short	0x0101
        /*0536*/ 	.byte	0xff
	.zero		1


	//   ....[66]....
        /*0538*/ 	.word	0x00002da0
        /*053c*/ 	.word	0x000000ff
        /*0540*/ 	.word	0x00000100
        /*0544*/ 	.short	0x010a
        /*0546*/ 	.byte	0x05
	.zero		1


	//   ....[67]....
        /*0548*/ 	.word	0x00002ec0
        /*054c*/ 	.word	0x00000000
        /*0550*/ 	.word	0x000000f0
        /*0554*/ 	.short	0x010a
        /*0556*/ 	.byte	0xff
	.zero		1


	//   ....[68]....
        /*0558*/ 	.word	0x00002fc0
        /*055c*/ 	.word	0x00000000
        /*0560*/ 	.word	0x00000000
        /*0564*/ 	.short	0x0101
        /*0566*/ 	.byte	0xff
	.zero		1


	//   ....[69]....
        /*0568*/ 	.word	0x00003050
        /*056c*/ 	.word	0x000000ff
        /*0570*/ 	.word	0x00000100
        /*0574*/ 	.short	0x0106
        /*0576*/ 	.byte	0x05
	.zero		1


	//   ....[70]....
        /*0578*/ 	.word	0x00003070
        /*057c*/ 	.word	0x000000ff
        /*0580*/ 	.word	0x00000100
        /*0584*/ 	.short	0x010a
        /*0586*/ 	.byte	0x05
	.zero		1


	//   ....[71]....
        /*0588*/ 	.word	0x00003100
        /*058c*/ 	.word	0x000000ff
        /*0590*/ 	.word	0x00000100
        /*0594*/ 	.short	0x0106
        /*0596*/ 	.byte	0x04
	.zero		1


	//   ....[72]....
        /*0598*/ 	.word	0x00003140
        /*059c*/ 	.word	0x00000000
        /*05a0*/ 	.word	0x00000100
        /*05a4*/ 	.short	0x010a
        /*05a6*/ 	.byte	0xff
	.zero		1


	//   ....[73]....
        /*05a8*/ 	.word	0x00003380
        /*05ac*/ 	.word	0x000000ff
        /*05b0*/ 	.word	0x00000008
        /*05b4*/ 	.short	0x010a
        /*05b6*/ 	.byte	0x06
	.zero		1


	//   ....[74]....
        /*05b8*/ 	.word	0x000033a0
        /*05bc*/ 	.word	0x000000ff
        /*05c0*/ 	.word	0x00000008
        /*05c4*/ 	.short	0x010a
        /*05c6*/ 	.byte	0x06
	.zero		1


	//   ....[75]....
        /*05c8*/ 	.word	0x00003530
        /*05cc*/ 	.word	0x000000ff
        /*05d0*/ 	.word	0x00000008
        /*05d4*/ 	.short	0x010a
        /*05d6*/ 	.byte	0x06
	.zero		1


	//   ....[76]....
        /*05d8*/ 	.word	0x00003550
        /*05dc*/ 	.word	0x000000ff
        /*05e0*/ 	.word	0x00000008
        /*05e4*/ 	.short	0x010a
        /*05e6*/ 	.byte	0x06
	.zero		1


	//   ....[77]....
        /*05e8*/ 	.word	0x00003610
        /*05ec*/ 	.word	0x000000ff
        /*05f0*/ 	.word	0x00000000
        /*05f4*/ 	.short	0x0101
        /*05f6*/ 	.byte	0x07
	.zero		1


	//   ....[78]....
        /*05f8*/ 	.word	0x00003910
        /*05fc*/ 	.word	0x00000000
        /*0600*/ 	.word	0x000000f0
        /*0604*/ 	.short	0x010a
        /*0606*/ 	.byte	0xff
	.zero		1


	//   ....[79]....
        /*0608*/ 	.word	0x000039d0
        /*060c*/ 	.word	0x00000000
        /*0610*/ 	.word	0x00000000
        /*0614*/ 	.short	0x0101
        /*0616*/ 	.byte	0xff
	.zero		1


	//   ....[80]....
        /*0618*/ 	.word	0x00003a90
        /*061c*/ 	.word	0x000000ff
        /*0620*/ 	.word	0x00000000
        /*0624*/ 	.short	0x010a
        /*0626*/ 	.byte	0x06
	.zero		1


	//   ....[81]....
        /*0628*/ 	.word	0x00003aa0
        /*062c*/ 	.word	0x000000ff
        /*0630*/ 	.word	0x00000120
        /*0634*/ 	.short	0x010a
        /*0636*/ 	.byte	0x0a
	.zero		1


	//   ....[82]....
        /*0638*/ 	.word	0x00003b50
        /*063c*/ 	.word	0x000000ff
        /*0640*/ 	.word	0x00000000
        /*0644*/ 	.short	0x010a
        /*0646*/ 	.byte	0x09
	.zero		1


	//   ....[83]....
        /*0648*/ 	.word	0x00003c90
        /*064c*/ 	.word	0x000000ff
        /*0650*/ 	.word	0x00000000
        /*0654*/ 	.short	0x010a
        /*0656*/ 	.byte	0x06
	.zero		1


	//   ....[84]....
        /*0658*/ 	.word	0x00003ee0
        /*065c*/ 	.word	0x000000ff
        /*0660*/ 	.word	0x00000000
        /*0664*/ 	.short	0x010a
        /*0666*/ 	.byte	0x05
	.zero		1


	//   ....[85]....
        /*0668*/ 	.word	0x00003f80
        /*066c*/ 	.word	0x00000000
        /*0670*/ 	.word	0x00000000
        /*0674*/ 	.short	0x010a
        /*0676*/ 	.byte	0xff
	.zero		1


	//   ....[86]....
        /*0678*/ 	.word	0x00003fc0
        /*067c*/ 	.word	0x00000000
        /*0680*/ 	.word	0x00000000
        /*0684*/ 	.short	0x010a
        /*0686*/ 	.byte	0xff
	.zero		1


	//   ....[87]....
        /*0688*/ 	.word	0x00004030
        /*068c*/ 	.word	0x000000ff
        /*0690*/ 	.word	0x00000000
        /*0694*/ 	.short	0x0101
        /*0696*/ 	.byte	0x05
	.zero		1


	//   ....[88]....
        /*0698*/ 	.word	0x00004070
        /*069c*/ 	.word	0x000000ff
        /*06a0*/ 	.word	0x00000150
        /*06a4*/ 	.short	0x010a
        /*06a6*/ 	.byte	0x08
	.zero		1


	//   ....[89]....
        /*06a8*/ 	.word	0x000040c0
        /*06ac*/ 	.word	0x000000ff
        /*06b0*/ 	.word	0x00000000
        /*06b4*/ 	.short	0x0101
        /*06b6*/ 	.byte	0x05
	.zero		1


	//   ....[90]....
        /*06b8*/ 	.word	0x00004510
        /*06bc*/ 	.word	0x00000000
        /*06c0*/ 	.word	0x000000f0
        /*06c4*/ 	.short	0x010a
        /*06c6*/ 	.byte	0xff
	.zero		1


	//   ....[91]....
        /*06c8*/ 	.word	0x000045d0
        /*06cc*/ 	.word	0x00000000
        /*06d0*/ 	.word	0x00000000
        /*06d4*/ 	.short	0x0101
        /*06d6*/ 	.byte	0xff
	.zero		1


	//   ....[92]....
        /*06d8*/ 	.word	0x000048f0
        /*06dc*/ 	.word	0x000000ff
        /*06e0*/ 	.word	0x000000e8
        /*06e4*/ 	.short	0x010a
        /*06e6*/ 	.byte	0x07
	.zero		1


	//   ....[93]....
        /*06e8*/ 	.word	0x00004ae0
        /*06ec*/ 	.word	0x000000ff
        /*06f0*/ 	.word	0x000000c0
        /*06f4*/ 	.short	0x010a
        /*06f6*/ 	.byte	0x07
	.zero		1


	//   ....[94]....
        /*06f8*/ 	.word	0x00004c50
        /*06fc*/ 	.word	0x000000ff
        /*0700*/ 	.word	0x000000a0
        /*0704*/ 	.short	0x010b
        /*0706*/ 	.byte	0x07
	.zero		1


	//   ....[95]....
        /*0708*/ 	.word	0x00004c60
        /*070c*/ 	.word	0x000000ff
        /*0710*/ 	.word	0x00000000
        /*0714*/ 	.short	0x0101
        /*0716*/ 	.byte	0x08
	.zero		1


	//   ....[96]....
        /*0718*/ 	.word	0x00004c80
        /*071c*/ 	.word	0x000000ff
        /*0720*/ 	.word	0x000000c8
        /*0724*/ 	.short	0x010a
        /*0726*/ 	.byte	0x07
	.zero		1


	//   ....[97]....
        /*0728*/ 	.word	0x00004de0
        /*072c*/ 	.word	0x000000ff
        /*0730*/ 	.word	0x000000a8
        /*0734*/ 	.short	0x010b
        /*0736*/ 	.byte	0x07
	.zero		1


	//   ....[98]....
        /*0738*/ 	.word	0x00004df0
        /*073c*/ 	.word	0x000000ff
        /*0740*/ 	.word	0x00000000
        /*0744*/ 	.short	0x0101
        /*0746*/ 	.byte	0x08
	.zero		1


	//   ....[99]....
        /*0748*/ 	.word	0x00004e00
        /*074c*/ 	.word	0x000000ff
        /*0750*/ 	.word	0x000000d0
        /*0754*/ 	.short	0x010a
        /*0756*/ 	.byte	0x07
	.zero		1


	//   ....[100]....
        /*0758*/ 	.word	0x00004fa0
        /*075c*/ 	.word	0x000000ff
        /*0760*/ 	.word	0x000000b0
        /*0764*/ 	.short	0x010b
        /*0766*/ 	.byte	0x07
	.zero		1


	//   ....[101]....
        /*0768*/ 	.word	0x00005010
        /*076c*/ 	.word	0x000000ff
        /*0770*/ 	.word	0x00000000
        /*0774*/ 	.short	0x0101
        /*0776*/ 	.byte	0x08
	.zero		1


	//   ....[102]....
        /*0778*/ 	.word	0x00005040
        /*077c*/ 	.word	0x000000ff
        /*0780*/ 	.word	0x000000d8
        /*0784*/ 	.short	0x010a
        /*0786*/ 	.byte	0x07
	.zero		1


	//   ....[103]....
        /*0788*/ 	.word	0x00005250
        /*078c*/ 	.word	0x000000ff
        /*0790*/ 	.word	0x000000b8
        /*0794*/ 	.short	0x010b
        /*0796*/ 	.byte	0x07
	.zero		1


	//   ....[104]....
        /*0798*/ 	.word	0x00005270
        /*079c*/ 	.word	0x000000ff
        /*07a0*/ 	.word	0x00000000
        /*07a4*/ 	.short	0x0101
        /*07a6*/ 	.byte	0x0d
	.zero		1


	//   ....[105]....
        /*07a8*/ 	.word	0x000052a0
        /*07ac*/ 	.word	0x000000ff
        /*07b0*/ 	.word	0x000000c0
        /*07b4*/ 	.short	0x010a
        /*07b6*/ 	.byte	0x07
	.zero		1


	//   ....[106]....
        /*07b8*/ 	.word	0x000052c0
        /*07bc*/ 	.word	0x000000ff
        /*07c0*/ 	.word	0x000000c8
        /*07c4*/ 	.short	0x010a
        /*07c6*/ 	.byte	0x07
	.zero		1


	//   ....[107]....
        /*07c8*/ 	.word	0x000052e0
        /*07cc*/ 	.word	0x000000ff
        /*07d0*/ 	.word	0x000000d0
        /*07d4*/ 	.short	0x010a
        /*07d6*/ 	.byte	0x07
	.zero		1


	//   ....[108]....
        /*07d8*/ 	.word	0x00005320
        /*07dc*/ 	.word	0x00000000
        /*07e0*/ 	.word	0x000000d8
        /*07e4*/ 	.short	0x010a
        /*07e6*/ 	.byte	0xff
	.zero		1


	//   ....[109]....
        /*07e8*/ 	.word	0x00005680
        /*07ec*/ 	.word	0x00000000
        /*07f0*/ 	.word	0x000000f0
        /*07f4*/ 	.short	0x010a
        /*07f6*/ 	.byte	0xff
	.zero		1


	//   ....[110]....
        /*07f8*/ 	.word	0x00005790
        /*07fc*/ 	.word	0x00000000
        /*0800*/ 	.word	0x00000000
        /*0804*/ 	.short	0x0101
        /*0806*/ 	.byte	0xff
	.zero		1


	//   ....[111]....
        /*0808*/ 	.word	0x00006240
        /*080c*/ 	.word	0x000000ff
        /*0810*/ 	.word	0x000000a0
        /*0814*/ 	.short	0x010a
        /*0816*/ 	.byte	0x30
	.zero		1


	//   ....[112]....
        /*0818*/ 	.word	0x00006320
        /*081c*/ 	.word	0x000000b7
        /*0820*/ 	.word	0x00000110
        /*0824*/ 	.short	0x010a
        /*0826*/ 	.byte	0xff
	.zero		1


	//   ....[113]....
        /*0828*/ 	.word	0x000064e0
        /*082c*/ 	.word	0x000000ff
        /*0830*/ 	.word	0x000000a0
        /*0834*/ 	.short	0x010a
        /*0836*/ 	.byte	0x30
	.zero		1


	//   ....[114]....
        /*0838*/ 	.word	0x00006610
        /*083c*/ 	.word	0x000000b7
        /*0840*/ 	.word	0x00000110
        /*0844*/ 	.short	0x010a
        /*0846*/ 	.byte	0xff
	.zero		1


	//   ....[115]....
        /*0848*/ 	.word	0x00007820
        /*084c*/ 	.word	0x00000000
        /*0850*/ 	.word	0x00000000
        /*0854*/ 	.short	0x0101
        /*0856*/ 	.byte	0xff
	.zero		1


	//   ....[116]....
        /*0858*/ 	.word	0x00007830
        /*085c*/ 	.word	0x00000003
        /*0860*/ 	.word	0x000000a0
        /*0864*/ 	.short	0x010a
        /*0866*/ 	.byte	0xff
	.zero		1


	//   ....[117]....
        /*0868*/ 	.word	0x00007910
        /*086c*/ 	.word	0x00000003
        /*0870*/ 	.word	0x000000a0
        /*0874*/ 	.short	0x010a
        /*0876*/ 	.byte	0xff
	.zero		1


	//   ....[118]....
        /*0878*/ 	.word	0x00008c40
        /*087c*/ 	.word	0x00000055
        /*0880*/ 	.word	0x00000000
        /*0884*/ 	.short	0x0101
        /*0886*/ 	.byte	0xff
	.zero		1


	//   ....[119]....
        /*0888*/ 	.word	0x00008c60
        /*088c*/ 	.word	0x00000000
        /*0890*/ 	.word	0x000000a0
        /*0894*/ 	.short	0x010a
        /*0896*/ 	.byte	0xff
	.zero		1


	//   ....[120]....
        /*0898*/ 	.word	0x00008d30
        /*089c*/ 	.word	0x00000000
        /*08a0*/ 	.word	0x000000a0
        /*08a4*/ 	.short	0x010a
        /*08a6*/ 	.byte	0xff
	.zero		1


	//   ....[121]....
        /*08a8*/ 	.word	0x0000a060
        /*08ac*/ 	.word	0x00000054
        /*08b0*/ 	.word	0x00000000
        /*08b4*/ 	.short	0x0101
        /*08b6*/ 	.byte	0xff
	.zero		1


	//   ....[122]....
        /*08b8*/ 	.word	0x0000a080
        /*08bc*/ 	.word	0x00000003
        /*08c0*/ 	.word	0x000000a0
        /*08c4*/ 	.short	0x010a
        /*08c6*/ 	.byte	0xff
	.zero		1


	//   ....[123]....
        /*08c8*/ 	.word	0x0000a150
        /*08cc*/ 	.word	0x00000003
        /*08d0*/ 	.word	0x000000a0
        /*08d4*/ 	.short	0x010a
        /*08d6*/ 	.byte	0xff
	.zero		1


	//   ....[124]....
        /*08d8*/ 	.word	0x0000a5e0
        /*08dc*/ 	.word	0x000000b7
        /*08e0*/ 	.word	0x00000000
        /*08e4*/ 	.short	0x0101
        /*08e6*/ 	.byte	0xff
	.zero		1


	//   ....[125]....
        /*08e8*/ 	.word	0x0000b4c0
        /*08ec*/ 	.word	0x00000000
        /*08f0*/ 	.word	0x00000000
        /*08f4*/ 	.short	0x0101
        /*08f6*/ 	.byte	0xff
	.zero		1


	//   ....[126]....
        /*08f8*/ 	.word	0x0000b730
        /*08fc*/ 	.word	0x000000ff
        /*0900*/ 	.word	0x00000000
        /*0904*/ 	.short	0x0101
        /*0906*/ 	.byte	0x04
	.zero		1


	//   ....[127]....
        /*0908*/ 	.word	0x0000b750
        /*090c*/ 	.word	0x00000003
        /*0910*/ 	.word	0x00000140
        /*0914*/ 	.short	0x010a
        /*0916*/ 	.byte	0xff
	.zero		1


	//   ....[128]....
        /*0918*/ 	.word	0x0000b7b0
        /*091c*/ 	.word	0x00000002
        /*0920*/ 	.word	0x00000050
        /*0924*/ 	.short	0x010a
        /*0926*/ 	.byte	0xff
	.zero		1


	//   ....[129]....
        /*0928*/ 	.word	0x0000b810
        /*092c*/ 	.word	0x00000002
        /*0930*/ 	.word	0x00000050
        /*0934*/ 	.short	0x010a
        /*0936*/ 	.byte	0xff
	.zero		1


	//   ....[130]....
        /*0938*/ 	.word	0x0000b860
        /*093c*/ 	.word	0x00000002
        /*0940*/ 	.word	0x000000f0
        /*0944*/ 	.short	0x010a
        /*0946*/ 	.byte	0xff
	.zero		1


	//   ....[131]....
        /*0948*/ 	.word	0x0000b8c0
        /*094c*/ 	.word	0x00000000
        /*0950*/ 	.word	0x00000000
        /*0954*/ 	.short	0x010a
        /*0956*/ 	.byte	0xff
	.zero		1


	//   ....[132]....
        /*0958*/ 	.word	0x0000b920
        /*095c*/ 	.word	0x00000000
        /*0960*/ 	.word	0x00000000
        /*0964*/ 	.short	0x010a
        /*0966*/ 	.byte	0xff
	.zero		1


	//   ....[133]....
        /*0968*/ 	.word	0x0000b980
        /*096c*/ 	.word	0x00000000
        /*0970*/ 	.word	0x00000000
        /*0974*/ 	.short	0x010a
        /*0976*/ 	.byte	0xff
	.zero		1


	//   ....[134]....
        /*0978*/ 	.word	0x0000b9e0
        /*097c*/ 	.word	0x00000000
        /*0980*/ 	.word	0x00000000
        /*0984*/ 	.short	0x010a
        /*0986*/ 	.byte	0xff
	.zero		1


	//   ....[135]....
        /*0988*/ 	.word	0x0000ba40
        /*098c*/ 	.word	0x00000000
        /*0990*/ 	.word	0x00000000
        /*0994*/ 	.short	0x010a
        /*0996*/ 	.byte	0xff
	.zero		1


	//   ....[136]....
        /*0998*/ 	.word	0x0000baa0
        /*099c*/ 	.word	0x00000000
        /*09a0*/ 	.word	0x00000000
        /*09a4*/ 	.short	0x010a
        /*09a6*/ 	.byte	0xff
	.zero		1


	//   ....[137]....
        /*09a8*/ 	.word	0x0000bb00
        /*09ac*/ 	.word	0x00000000
        /*09b0*/ 	.word	0x00000000
        /*09b4*/ 	.short	0x010a
        /*09b6*/ 	.byte	0xff
	.zero		1


	//   ....[138]....
        /*09b8*/ 	.word	0x0000bb60
        /*09bc*/ 	.word	0x00000000
        /*09c0*/ 	.word	0x00000000
        /*09c4*/ 	.short	0x010a
        /*09c6*/ 	.byte	0xff
	.zero		1


	//   ....[139]....
        /*09c8*/ 	.word	0x0000bbc0
        /*09cc*/ 	.word	0x00000000
        /*09d0*/ 	.word	0x00000000
        /*09d4*/ 	.short	0x010a
        /*09d6*/ 	.byte	0xff
	.zero		1


	//   ....[140]....
        /*09d8*/ 	.word	0x0000bc10
        /*09dc*/ 	.word	0x00000000
        /*09e0*/ 	.word	0x00000130
        /*09e4*/ 	.short	0x010a
        /*09e6*/ 	.byte	0xff
	.zero		1


	//   ....[141]....
        /*09e8*/ 	.word	0x0000bc70
        /*09ec*/ 	.word	0x00000000
        /*09f0*/ 	.word	0x00000100
        /*09f4*/ 	.short	0x010a
        /*09f6*/ 	.byte	0xff
	.zero		1


	//   ....[142]....
        /*09f8*/ 	.word	0x0000bcc0
        /*09fc*/ 	.word	0x00000000
        /*0a00*/ 	.word	0x000000f0
        /*0a04*/ 	.short	0x010a
        /*0a06*/ 	.byte	0xff
	.zero		1


	//   ....[143]....
        /*0a08*/ 	.word	0x0000bd20
        /*0a0c*/ 	.word	0x00000000
        /*0a10*/ 	.word	0x00000100
        /*0a14*/ 	.short	0x010a
        /*0a16*/ 	.byte	0xff
	.zero		1


	//   ....[144]....
        /*0a18*/ 	.word	0x0000bd80
        /*0a1c*/ 	.word	0x00000004
        /*0a20*/ 	.word	0x00000008
        /*0a24*/ 	.short	0x010a
        /*0a26*/ 	.byte	0xff
	.zero		1


	//   ....[145]....
        /*0a28*/ 	.word	0x0000be60
        /*0a2c*/ 	.word	0x00000002
        /*0a30*/ 	.word	0x00000008
        /*0a34*/ 	.short	0x010a
        /*0a36*/ 	.byte	0xff
	.zero		1


	//   ....[146]....
        /*0a38*/ 	.word	0x0000beb0
        /*0a3c*/ 	.word	0x00000000
        /*0a40*/ 	.word	0x000000f0
        /*0a44*/ 	.short	0x010a
        /*0a46*/ 	.byte	0xff
	.zero		1


	//   ....[147]....
        /*0a48*/ 	.word	0x0000bf10
        /*0a4c*/ 	.word	0x00000000
        /*0a50*/ 	.word	0x00000120
        /*0a54*/ 	.short	0x010a
        /*0a56*/ 	.byte	0xff
	.zero		1


	//   ....[148]....
        /*0a58*/ 	.word	0x0000bf70
        /*0a5c*/ 	.word	0x00000000
        /*0a60*/ 	.word	0x00000000
        /*0a64*/ 	.short	0x010a
        /*0a66*/ 	.byte	0xff
	.zero		1


	//   ....[149]....
        /*0a68*/ 	.word	0x0000bfd0
        /*0a6c*/ 	.word	0x00000000
        /*0a70*/ 	.word	0x00000000
        /*0a74*/ 	.short	0x010a
        /*0a76*/ 	.byte	0xff
	.zero		1


	//   ....[150]....
        /*0a78*/ 	.word	0x0000c030
        /*0a7c*/ 	.word	0x00000000
        /*0a80*/ 	.word	0x00000150
        /*0a84*/ 	.short	0x010a
        /*0a86*/ 	.byte	0xff
	.zero		1


	//   ....[151]....
        /*0a88*/ 	.word	0x0000c080
        /*0a8c*/ 	.word	0x00000000
        /*0a90*/ 	.word	0x000000f0
        /*0a94*/ 	.short	0x010a
        /*0a96*/ 	.byte	0xff
	.zero		1


	//   ....[152]....
        /*0a98*/ 	.word	0x0000c0e0
        /*0a9c*/ 	.word	0x00000000
        /*0aa0*/ 	.word	0x000000e8
        /*0aa4*/ 	.short	0x010a
        /*0aa6*/ 	.byte	0xff
	.zero		1


	//   ....[153]....
        /*0aa8*/ 	.word	0x0000c140
        /*0aac*/ 	.word	0x00000003
        /*0ab0*/ 	.word	0x000000c0
        /*0ab4*/ 	.short	0x010a
        /*0ab6*/ 	.byte	0xff
	.zero		1


	//   ....[154]....
        /*0ab8*/ 	.word	0x0000c1a0
        /*0abc*/ 	.word	0x00000003
        /*0ac0*/ 	.word	0x000000c8
        /*0ac4*/ 	.short	0x010a
        /*0ac6*/ 	.byte	0xff
	.zero		1


	//   ....[155]....
        /*0ac8*/ 	.word	0x0000c200
        /*0acc*/ 	.word	0x00000003
        /*0ad0*/ 	.word	0x000000d0
        /*0ad4*/ 	.short	0x010a
        /*0ad6*/ 	.byte	0xff
	.zero		1


	//   ....[156]....
        /*0ad8*/ 	.word	0x0000c260
        /*0adc*/ 	.word	0x00000003
        /*0ae0*/ 	.word	0x000000d8
        /*0ae4*/ 	.short	0x010a
        /*0ae6*/ 	.byte	0xff
	.zero		1


	//   ....[157]....
        /*0ae8*/ 	.word	0x0000c2c0
        /*0aec*/ 	.word	0x00000000
        /*0af0*/ 	.word	0x000000c0
        /*0af4*/ 	.short	0x010a
        /*0af6*/ 	.byte	0xff
	.zero		1


	//   ....[158]....
        /*0af8*/ 	.word	0x0000c320
        /*0afc*/ 	.word	0x00000000
        /*0b00*/ 	.word	0x000000c8
        /*0b04*/ 	.short	0x010a
        /*0b06*/ 	.byte	0xff
	.zero		1


	//   ....[159]....
        /*0b08*/ 	.word	0x0000c380
        /*0b0c*/ 	.word	0x00000000
        /*0b10*/ 	.word	0x000000d0
        /*0b14*/ 	.short	0x010a
        /*0b16*/ 	.byte	0xff
	.zero		1


	//   ....[160]....
        /*0b18*/ 	.word	0x0000c3d0
        /*0b1c*/ 	.word	0x00000000
        /*0b20*/ 	.word	0x000000f0
        /*0b24*/ 	.short	0x010a
        /*0b26*/ 	.byte	0xff
	.zero		1


	//   ....[161]....
        /*0b28*/ 	.word	0x0000c430
        /*0b2c*/ 	.word	0x00000002
        /*0b30*/ 	.word	0x000000a0
        /*0b34*/ 	.short	0x010a
        /*0b36*/ 	.byte	0xff
	.zero		1


	//   ....[162]....
        /*0b38*/ 	.word	0x0000c480
        /*0b3c*/ 	.word	0x000000b7
        /*0b40*/ 	.word	0x00000110
        /*0b44*/ 	.short	0x010a
        /*0b46*/ 	.byte	0xff
	.zero		1


	//   ....[163]....
        /*0b48*/ 	.word	0x0000c4d0
        /*0b4c*/ 	.word	0x00000003
        /*0b50*/ 	.word	0x000000a0
        /*0b54*/ 	.short	0x010a
        /*0b56*/ 	.byte	0xff
	.zero		1


	//   ....[164]....
        /*0b58*/ 	.word	0x0000c520
        /*0b5c*/ 	.word	0x00000000
        /*0b60*/ 	.word	0x000000a0
        /*0b64*/ 	.short	0x010a
        /*0b66*/ 	.byte	0xff
	.zero		1


	//   ....[165]....
        /*0b68*/ 	.word	0x0000c570
        /*0b6c*/ 	.word	0x00000003
        /*0b70*/ 	.word	0x000000a0
        /*0b74*/ 	.short	0x010a
        /*0b76*/ 	.byte	0xff
	.zero		1


	//----- nvinfo : EIATTR_NUM_MBARRIERS
	.align		4
.L_47:
        /*0b78*/ 	.byte	0x03, 0x38
        /*0b7a*/ 	.short	0x002b


	//----- nvinfo : EIATTR_EXIT_INSTR_OFFSETS
	.align		4
        /*0b7c*/ 	.byte	0x04, 0x1c
        /*0b7e*/ 	.short	(.L_49 - .L_48)


	//   ....[0]....
.L_48:
        /*0b80*/ 	.word	0x00002c10


	//   ....[1]....
        /*0b84*/ 	.word	0x00003110


	//   ....[2]....
        /*0b88*/ 	.word	0x00003170


	//   ....[3]....
        /*0b8c*/ 	.word	0x000042f0


	//   ....[4]....
        /*0b90*/ 	.word	0x00005350


	//   ....[5]....
        /*0b94*/ 	.word	0x00005390


	//   ....[6]....
        /*0b98*/ 	.word	0x0000b620


	//   ....[7]....
        /*0b9c*/ 	.word	0x0000b6a0


	//   ....[8]....
        /*0ba0*/ 	.word	0x0000b6d0


	//   ....[9]....
        /*0ba4*/ 	.word	0x0000b740


	//----- nvinfo : EIATTR_MAX_THREADS
	.align		4
.L_49:
        /*0ba8*/ 	.byte	0x04, 0x05
        /*0baa*/ 	.short	(.L_51 - .L_50)
.L_50:
        /*0bac*/ 	.word	0x00000100
        /*0bb0*/ 	.word	0x00000001
        /*0bb4*/ 	.word	0x00000001


	//----- nvinfo : EIATTR_CRS_STACK_SIZE
	.align		4
.L_51:
        /*0bb8*/ 	.byte	0x04, 0x1e
        /*0bba*/ 	.short	(.L_53 - .L_52)
.L_52:
        /*0bbc*/ 	.word	0x00000000


	//----- nvinfo : EIATTR_CBANK_PARAM_SIZE
	.align		4
.L_53:
        /*0bc0*/ 	.byte	0x03, 0x19
        /*0bc2*/ 	.short	0x0800


	//----- nvinfo : EIATTR_PARAM_CBANK
	.align		4
        /*0bc4*/ 	.byte	0x04, 0x0a
        /*0bc6*/ 	.short	(.L_55 - .L_54)
	.align		4
.L_54:
        /*0bc8*/ 	.word	index@(.nv.constant0._ZN7cutlass13device_kernelINS_4gemm6kernel13GemmUniversalIN4cute5tupleIJiiiiEEENS1_10collective13CollectiveMmaINS1_35MainloopSm100TmaUmmaWarpSpecializedILi10ELi2ELi2ENS5_IJNS4_1CILi2EEENSA_ILi1EEESC_EEEEENS5_IJNSA_ILi256EEESF_NSA_ILi32EEEEEENS_10bfloat16_tENS5_IJlSC_lEEESI_SJ_NS4_8TiledMMAINS4_8MMA_AtomIJNS4_26SM100_MMA_F16BF16_2x1SM_SSISI_SI_fLi256ELi256ELNS4_4UMMA5MajorE0ELSO_0ELNSN_7ScaleInE0ELSP_0EEEEEENS4_6LayoutINS5_IJSC_SC_SC_EEENS5_IJNSA_ILi0EEESU_SU_EEEEENS5_IJNS4_10UnderscoreESX_SX_EEEEENS4_18SM100_TMA_2SM_LOADENS4_14ComposedLayoutINS4_7SwizzleILi2ELi4ELi3EEENS4_18smem_ptr_flag_bitsILi16EEENSS_INS5_IJNSA_ILi8EEESG_EEENS5_IJSG_SC_EEEEEEEvNS4_8identityES10_S1A_vS1B_EENS_8epilogue10collective18CollectiveEpilogueINS1D_23Sm100TmaWarpSpecializedILi4ELi2ELi64ELb1ELb0EEEJNS5_IJNSA_ILi128EEESF_SG_EEENS5_IJNSS_IS1I_SC_EENSS_INSA_ILi64EEESC_EEEEESI_SJ_SI_SJ_NS1D_6fusion15FusionCallbacksIS1H_NS1O_17LinearCombinationISI_fSI_fLNS_15FloatRoundStyleE2EEES1J_S1N_JEEENS4_5SM1004TMEM4LOAD26SM100_TMEM_LOAD_32dp32b64xENS4_13SM90_TMA_LOADENS11_INS12_ILi3ELi4ELi3EEES15_NSS_INS5_IJS16_S1L_EEENS5_IJS1L_SC_EEEEEEENS4_39AutoVectorizingCopyWithAssumedAlignmentILi128EEENS4_14SM90_TMA_STOREES23_S25_S25_EEEvvEEEEvNT_6ParamsE)
        /*0bcc*/ 	.short	0x0380
        /*0bce*/ 	.short	0x0800


	//----- nvinfo : EIATTR_SW_WAR
	.align		4
.L_55:
        /*0bd0*/ 	.byte	0x04, 0x36
        /*0bd2*/ 	.short	(.L_57 - .L_56)
.L_56:
        /*0bd4*/ 	.word	0x00000008
.L_57:


//--------------------- .nv.callgraph             --------------------------
	.section	.nv.callgraph,"",@"SHT_CUDA_CALLGRAPH"
	.align	4
	.sectionentsize	8
	.align		4
        /*0000*/ 	.word	0x00000000
	.align		4
        /*0004*/ 	.word	0xffffffff
	.align		4
        /*0008*/ 	.word	index@(_ZN7cutlass13device_kernelINS_4gemm6kernel13GemmUniversalIN4cute5tupleIJiiiiEEENS1_10collective13CollectiveMmaINS1_35MainloopSm100TmaUmmaWarpSpecializedILi10ELi2ELi2ENS5_IJNS4_1CILi2EEENSA_ILi1EEESC_EEEEENS5_IJNSA_ILi256EEESF_NSA_ILi32EEEEEENS_10bfloat16_tENS5_IJlSC_lEEESI_SJ_NS4_8TiledMMAINS4_8MMA_AtomIJNS4_26SM100_MMA_F16BF16_2x1SM_SSISI_SI_fLi256ELi256ELNS4_4UMMA5MajorE0ELSO_0ELNSN_7ScaleInE0ELSP_0EEEEEENS4_6LayoutINS5_IJSC_SC_SC_EEENS5_IJNSA_ILi0EEESU_SU_EEEEENS5_IJNS4_10UnderscoreESX_SX_EEEEENS4_18SM100_TMA_2SM_LOADENS4_14ComposedLayoutINS4_7SwizzleILi2ELi4ELi3EEENS4_18smem_ptr_flag_bitsILi16EEENSS_INS5_IJNSA_ILi8EEESG_EEENS5_IJSG_SC_EEEEEEEvNS4_8identityES10_S1A_vS1B_EENS_8epilogue10collective18CollectiveEpilogueINS1D_23Sm100TmaWarpSpecializedILi4ELi2ELi64ELb1ELb0EEEJNS5_IJNSA_ILi128EEESF_SG_EEENS5_IJNSS_IS1I_SC_EENSS_INSA_ILi64EEESC_EEEEESI_SJ_SI_SJ_NS1D_6fusion15FusionCallbacksIS1H_NS1O_17LinearCombinationISI_fSI_fLNS_15FloatRoundStyleE2EEES1J_S1N_JEEENS4_5SM1004TMEM4LOAD26SM100_TMEM_LOAD_32dp32b64xENS4_13SM90_TMA_LOADENS11_INS12_ILi3ELi4ELi3EEES15_NSS_INS5_IJS16_S1L_EEENS5_IJS1L_SC_EEEEEEENS4_39AutoVectorizingCopyWithAssumedAlignmentILi128EEENS4_14SM90_TMA_STOREES23_S25_S25_EEEvvEEEEvNT_6ParamsE)
	.align		4
        /*000c*/ 	.word	index@(__assertfail)
	.align		4
        /*0010*/ 	.word	0x00000000
	.align		4
        /*0014*/ 	.word	0xfffffffe
	.align		4
        /*0018*/ 	.word	0x00000000
	.align		4
        /*001c*/ 	.word	0xfffffffd
	.align		4
        /*0020*/ 	.word	0x00000000
	.align		4
        /*0024*/ 	.word	0xfffffffc


//--------------------- .nv.constant4             --------------------------
	.section	.nv.constant4,"a",@progbits
	.align	8
	.align		8
.nv.constant4:
        /*0000*/ 	.dword	__assertfail
	.align		8
        /*0008*/ 	.dword	__unnamed_1
	.align		8
        /*0010*/ 	.dword	__unnamed_2
	.align		8
        /*0018*/ 	.dword	_ZN40_INTERNAL_b5446a0c_4_k_cu_bd88db2b_217984cuda3std3__45__cpo5beginE
	.align		8
        /*0020*/ 	.dword	_ZN40_INTERNAL_b5446a0c_4_k_cu_bd88db2b_217984cuda3std3__45__cpo3endE
	.align		8
        /*0028*/ 	.dword	_ZN40_INTERNAL_b5446a0c_4_k_cu_bd88db2b_217984cuda3std3__45__cpo6cbeginE
	.align		8
        /*0030*/ 	.dword	_ZN40_INTERNAL_b5446a0c_4_k_cu_bd88db2b_217984cuda3std3__45__cpo4cendE
	.align		8
        /*0038*/ 	.dword	_ZN40_INTERNAL_b5446a0c_4_k_cu_bd88db2b_217984cuda3std3__442_GLOBAL__N__b5446a0c_4_k_cu_bd88db2b_217986ignoreE
	.align		8
        /*0040*/ 	.dword	_ZN40_INTERNAL_b5446a0c_4_k_cu_bd88db2b_217984cuda3std3__419piecewise_constructE
	.align		8
        /*0048*/ 	.dword	_ZN40_INTERNAL_b5446a0c_4_k_cu_bd88db2b_217984cuda3std3__48in_placeE
	.align		8
        /*0050*/ 	.dword	_ZN40_INTERNAL_b5446a0c_4_k_cu_bd88db2b_217984cuda3std6ranges3__45__cpo4swapE
	.align		8
        /*0058*/ 	.dword	_ZN40_INTERNAL_b5446a0c_4_k_cu_bd88db2b_217984cuda3std6ranges3__45__cpo9iter_moveE
	.align		8
        /*0060*/ 	.dword	_ZN40_INTERNAL_b5446a0c_4_k_cu_bd88db2b_217984cute7productE
	.align		8
        /*0068*/ 	.dword	_ZN40_INTERNAL_b5446a0c_4_k_cu_bd88db2b_217984cute1_E
	.align		8
        /*0070*/ 	.dword	$str$25
	.align		8
        /*0078*/ 	.dword	$str$26
	.align		8
        /*0080*/ 	.dword	$str$27
	.align		8
        /*0088*/ 	.dword	$str$28


//--------------------- .text._ZN7cutlass13device_kernelINS_4gemm6kernel13GemmUniversalIN4cute5tupleIJiiiiEEENS1_10collective13CollectiveMmaINS1_35MainloopSm100TmaUmmaWarpSpecializedILi10ELi2ELi2ENS5_IJNS4_1CILi2EEENSA_ILi1EEESC_EEEEENS5_IJNSA_ILi256EEESF_NSA_ILi32EEEEEENS_10bfloat16_tENS5_IJlSC_lEEESI_SJ_NS4_8TiledMMAINS4_8MMA_AtomIJNS4_26SM100_MMA_F16BF16_2x1SM_SSISI_SI_fLi256ELi256ELNS4_4UMMA5MajorE0ELSO_0ELNSN_7ScaleInE0ELSP_0EEEEEENS4_6LayoutINS5_IJSC_SC_SC_EEENS5_IJNSA_ILi0EEESU_SU_EEEEENS5_IJNS4_10UnderscoreESX_SX_EEEEENS4_18SM100_TMA_2SM_LOADENS4_14ComposedLayoutINS4_7SwizzleILi2ELi4ELi3EEENS4_18smem_ptr_flag_bitsILi16EEENSS_INS5_IJNSA_ILi8EEESG_EEENS5_IJSG_SC_EEEEEEEvNS4_8identityES10_S1A_vS1B_EENS_8epilogue10collective18CollectiveEpilogueINS1D_23Sm100TmaWarpSpecializedILi4ELi2ELi64ELb1ELb0EEEJNS5_IJNSA_ILi128EEESF_SG_EEENS5_IJNSS_IS1I_SC_EENSS_INSA_ILi64EEESC_EEEEESI_SJ_SI_SJ_NS1D_6fusion15FusionCallbacksIS1H_NS1O_17LinearCombinationISI_fSI_fLNS_15FloatRoundStyleE2EEES1J_S1N_JEEENS4_5SM1004TMEM4LOAD26SM100_TMEM_LOAD_32dp32b64xENS4_13SM90_TMA_LOADENS11_INS12_ILi3ELi4ELi3EEES15_NSS_INS5_IJS16_S1L_EEENS5_IJS1L_SC_EEEEEEENS4_39AutoVectorizingCopyWithAssumedAlignmentILi128EEENS4_14SM90_TMA_STOREES23_S25_S25_EEEvvEEEEvNT_6ParamsE --------------------------
	.section	.text._ZN7cutlass13device_kernelINS_4gemm6kernel13GemmUniversalIN4cute5tupleIJiiiiEEENS1_10collective13CollectiveMmaINS1_35MainloopSm100TmaUmmaWarpSpecializedILi10ELi2ELi2ENS5_IJNS4_1CILi2EEENSA_ILi1EEESC_EEEEENS5_IJNSA_ILi256EEESF_NSA_ILi32EEEEEENS_10bfloat16_tENS5_IJlSC_lEEESI_SJ_NS4_8TiledMMAINS4_8MMA_AtomIJNS4_26SM100_MMA_F16BF16_2x1SM_SSISI_SI_fLi256ELi256ELNS4_4UMMA5MajorE0ELSO_0ELNSN_7ScaleInE0ELSP_0EEEEEENS4_6LayoutINS5_IJSC_SC_SC_EEENS5_IJNSA_ILi0EEESU_SU_EEEEENS5_IJNS4_10UnderscoreESX_SX_EEEEENS4_18SM100_TMA_2SM_LOADENS4_14ComposedLayoutINS4_7SwizzleILi2ELi4ELi3EEENS4_18smem_ptr_flag_bitsILi16EEENSS_INS5_IJNSA_ILi8EEESG_EEENS5_IJSG_SC_EEEEEEEvNS4_8identityES10_S1A_vS1B_EENS_8epilogue10collective18CollectiveEpilogueINS1D_23Sm100TmaWarpSpecializedILi4ELi2ELi64ELb1ELb0EEEJNS5_IJNSA_ILi128EEESF_SG_EEENS5_IJNSS_IS1I_SC_EENSS_INSA_ILi64EEESC_EEEEESI_SJ_SI_SJ_NS1D_6fusion15FusionCallbacksIS1H_NS1O_17LinearCombinationISI_fSI_fLNS_15FloatRoundStyleE2EEES1J_S1N_JEEENS4_5SM1004TMEM4LOAD26SM100_TMEM_LOAD_32dp32b64xENS4_13SM90_TMA_LOADENS11_INS12_ILi3ELi4ELi3EEES15_NSS_INS5_IJS16_S1L_EEENS5_IJS1L_SC_EEEEEEENS4_39AutoVectorizingCopyWithAssumedAlignmentILi128EEENS4_14SM90_TMA_STOREES23_S25_S25_EEEvvEEEEvNT_6ParamsE,"ax",@progbits
	.align	128
.text._ZN7cutlass13device_kernelINS_4gemm6kernel13GemmUniversalIN4cute5tupleIJiiiiEEENS1_10collective13CollectiveMmaINS1_35MainloopSm100TmaUmmaWarpSpecializedILi10ELi2ELi2ENS5_IJNS4_1CILi2EEENSA_ILi1EEESC_EEEEENS5_IJNSA_ILi256EEESF_NSA_ILi32EEEEEENS_10bfloat16_tENS5_IJlSC_lEEESI_SJ_NS4_8TiledMMAINS4_8MMA_AtomIJNS4_26SM100_MMA_F16BF16_2x1SM_SSISI_SI_fLi256ELi256ELNS4_4UMMA5MajorE0ELSO_0ELNSN_7ScaleInE0ELSP_0EEEEEENS4_6LayoutINS5_IJSC_SC_SC_EEENS5_IJNSA_ILi0EEESU_SU_EEEEENS5_IJNS4_10UnderscoreESX_SX_EEEEENS4_18SM100_TMA_2SM_LOADENS4_14ComposedLayoutINS4_7SwizzleILi2ELi4ELi3EEENS4_18smem_ptr_flag_bitsILi16EEENSS_INS5_IJNSA_ILi8EEESG_EEENS5_IJSG_SC_EEEEEEEvNS4_8identityES10_S1A_vS1B_EENS_8epilogue10collective18CollectiveEpilogueINS1D_23Sm100TmaWarpSpecializedILi4ELi2ELi64ELb1ELb0EEEJNS5_IJNSA_ILi128EEESF_SG_EEENS5_IJNSS_IS1I_SC_EENSS_INSA_ILi64EEESC_EEEEESI_SJ_SI_SJ_NS1D_6fusion15FusionCallbacksIS1H_NS1O_17LinearCombinationISI_fSI_fLNS_15FloatRoundStyleE2EEES1J_S1N_JEEENS4_5SM1004TMEM4LOAD26SM100_TMEM_LOAD_32dp32b64xENS4_13SM90_TMA_LOADENS11_INS12_ILi3ELi4ELi3EEES15_NSS_INS5_IJS16_S1L_EEENS5_IJS1L_SC_EEEEEEENS4_39AutoVectorizingCopyWithAssumedAlignmentILi128EEENS4_14SM90_TMA_STOREES23_S25_S25_EEEvvEEEEvNT_6ParamsE:
        .type           _ZN7cutlass13device_kernelINS_4gemm6kernel13GemmUniversalIN4cute5tupleIJiiiiEEENS1_10collective13CollectiveMmaINS1_35MainloopSm100TmaUmmaWarpSpecializedILi10ELi2ELi2ENS5_IJNS4_1CILi2EEENSA_ILi1EEESC_EEEEENS5_IJNSA_ILi256EEESF_NSA_ILi32EEEEEENS_10bfloat16_tENS5_IJlSC_lEEESI_SJ_NS4_8TiledMMAINS4_8MMA_AtomIJNS4_26SM100_MMA_F16BF16_2x1SM_SSISI_SI_fLi256ELi256ELNS4_4UMMA5MajorE0ELSO_0ELNSN_7ScaleInE0ELSP_0EEEEEENS4_6LayoutINS5_IJSC_SC_SC_EEENS5_IJNSA_ILi0EEESU_SU_EEEEENS5_IJNS4_10UnderscoreESX_SX_EEEEENS4_18SM100_TMA_2SM_LOADENS4_14ComposedLayoutINS4_7SwizzleILi2ELi4ELi3EEENS4_18smem_ptr_flag_bitsILi16EEENSS_INS5_IJNSA_ILi8EEESG_EEENS5_IJSG_SC_EEEEEEEvNS4_8identityES10_S1A_vS1B_EENS_8epilogue10collective18CollectiveEpilogueINS1D_23Sm100TmaWarpSpecializedILi4ELi2ELi64ELb1ELb0EEEJNS5_IJNSA_ILi128EEESF_SG_EEENS5_IJNSS_IS1I_SC_EENSS_INSA_ILi64EEESC_EEEEESI_SJ_SI_SJ_NS1D_6fusion15FusionCallbacksIS1H_NS1O_17LinearCombinationISI_fSI_fLNS_15FloatRoundStyleE2EEES1J_S1N_JEEENS4_5SM1004TMEM4LOAD26SM100_TMEM_LOAD_32dp32b64xENS4_13SM90_TMA_LOADENS11_INS12_ILi3ELi4ELi3EEES15_NSS_INS5_IJS16_S1L_EEENS5_IJS1L_SC_EEEEEEENS4_39AutoVectorizingCopyWithAssumedAlignmentILi128EEENS4_14SM90_TMA_STOREES23_S25_S25_EEEvvEEEEvNT_6ParamsE,@function
        .size           _ZN7cutlass13device_kernelINS_4gemm6kernel13GemmUniversalIN4cute5tupleIJiiiiEEENS1_10collective13CollectiveMmaINS1_35MainloopSm100TmaUmmaWarpSpecializedILi10ELi2ELi2ENS5_IJNS4_1CILi2EEENSA_ILi1EEESC_EEEEENS5_IJNSA_ILi256EEESF_NSA_ILi32EEEEEENS_10bfloat16_tENS5_IJlSC_lEEESI_SJ_NS4_8TiledMMAINS4_8MMA_AtomIJNS4_26SM100_MMA_F16BF16_2x1SM_SSISI_SI_fLi256ELi256ELNS4_4UMMA5MajorE0ELSO_0ELNSN_7ScaleInE0ELSP_0EEEEEENS4_6LayoutINS5_IJSC_SC_SC_EEENS5_IJNSA_ILi0EEESU_SU_EEEEENS5_IJNS4_10UnderscoreESX_SX_EEEEENS4_18SM100_TMA_2SM_LOADENS4_14ComposedLayoutINS4_7SwizzleILi2ELi4ELi3EEENS4_18smem_ptr_flag_bitsILi16EEENSS_INS5_IJNSA_ILi8EEESG_EEENS5_IJSG_SC_EEEEEEEvNS4_8identityES10_S1A_vS1B_EENS_8epilogue10collective18CollectiveEpilogueINS1D_23Sm100TmaWarpSpecializedILi4ELi2ELi64ELb1ELb0EEEJNS5_IJNSA_ILi128EEESF_SG_EEENS5_IJNSS_IS1I_SC_EENSS_INSA_ILi64EEESC_EEEEESI_SJ_SI_SJ_NS1D_6fusion15FusionCallbacksIS1H_NS1O_17LinearCombinationISI_fSI_fLNS_15FloatRoundStyleE2EEES1J_S1N_JEEENS4_5SM1004TMEM4LOAD26SM100_TMEM_LOAD_32dp32b64xENS4_13SM90_TMA_LOADENS11_INS12_ILi3ELi4ELi3EEES15_NSS_INS5_IJS16_S1L_EEENS5_IJS1L_SC_EEEEEEENS4_39AutoVectorizingCopyWithAssumedAlignmentILi128EEENS4_14SM90_TMA_STOREES23_S25_S25_EEEvvEEEEvNT_6ParamsE,(.L_x_210 - _ZN7cutlass13device_kernelINS_4gemm6kernel13GemmUniversalIN4cute5tupleIJiiiiEEENS1_10collective13CollectiveMmaINS1_35MainloopSm100TmaUmmaWarpSpecializedILi10ELi2ELi2ENS5_IJNS4_1CILi2EEENSA_ILi1EEESC_EEEEENS5_IJNSA_ILi256EEESF_NSA_ILi32EEEEEENS_10bfloat16_tENS5_IJlSC_lEEESI_SJ_NS4_8TiledMMAINS4_8MMA_AtomIJNS4_26SM100_MMA_F16BF16_2x1SM_SSISI_SI_fLi256ELi256ELNS4_4UMMA5MajorE0ELSO_0ELNSN_7ScaleInE0ELSP_0EEEEEENS4_6LayoutINS5_IJSC_SC_SC_EEENS5_IJNSA_ILi0EEESU_SU_EEEEENS5_IJNS4_10UnderscoreESX_SX_EEEEENS4_18SM100_TMA_2SM_LOADENS4_14ComposedLayoutINS4_7SwizzleILi2ELi4ELi3EEENS4_18smem_ptr_flag_bitsILi16EEENSS_INS5_IJNSA_ILi8EEESG_EEENS5_IJSG_SC_EEEEEEEvNS4_8identityES10_S1A_vS1B_EENS_8epilogue10collective18CollectiveEpilogueINS1D_23Sm100TmaWarpSpecializedILi4ELi2ELi64ELb1ELb0EEEJNS5_IJNSA_ILi128EEESF_SG_EEENS5_IJNSS_IS1I_SC_EENSS_INSA_ILi64EEESC_EEEEESI_SJ_SI_SJ_NS1D_6fusion15FusionCallbacksIS1H_NS1O_17LinearCombinationISI_fSI_fLNS_15FloatRoundStyleE2EEES1J_S1N_JEEENS4_5SM1004TMEM4LOAD26SM100_TMEM_LOAD_32dp32b64xENS4_13SM90_TMA_LOADENS11_INS12_ILi3ELi4ELi3EEES15_NSS_INS5_IJS16_S1L_EEENS5_IJS1L_SC_EEEEEEENS4_39AutoVectorizingCopyWithAssumedAlignmentILi128EEENS4_14SM90_TMA_STOREES23_S25_S25_EEEvvEEEEvNT_6ParamsE)
        .other          _ZN7cutlass13device_kernelINS_4gemm6kernel13GemmUniversalIN4cute5tupleIJiiiiEEENS1_10collective13CollectiveMmaINS1_35MainloopSm100TmaUmmaWarpSpecializedILi10ELi2ELi2ENS5_IJNS4_1CILi2EEENSA_ILi1EEESC_EEEEENS5_IJNSA_ILi256EEESF_NSA_ILi32EEEEEENS_10bfloat16_tENS5_IJlSC_lEEESI_SJ_NS4_8TiledMMAINS4_8MMA_AtomIJNS4_26SM100_MMA_F16BF16_2x1SM_SSISI_SI_fLi256ELi256ELNS4_4UMMA5MajorE0ELSO_0ELNSN_7ScaleInE0ELSP_0EEEEEENS4_6LayoutINS5_IJSC_SC_SC_EEENS5_IJNSA_ILi0EEESU_SU_EEEEENS5_IJNS4_10UnderscoreESX_SX_EEEEENS4_18SM100_TMA_2SM_LOADENS4_14ComposedLayoutINS4_7SwizzleILi2ELi4ELi3EEENS4_18smem_ptr_flag_bitsILi16EEENSS_INS5_IJNSA_ILi8EEESG_EEENS5_IJSG_SC_EEEEEEEvNS4_8identityES10_S1A_vS1B_EENS_8epilogue10collective18CollectiveEpilogueINS1D_23Sm100TmaWarpSpecializedILi4ELi2ELi64ELb1ELb0EEEJNS5_IJNSA_ILi128EEESF_SG_EEENS5_IJNSS_IS1I_SC_EENSS_INSA_ILi64EEESC_EEEEESI_SJ_SI_SJ_NS1D_6fusion15FusionCallbacksIS1H_NS1O_17LinearCombinationISI_fSI_fLNS_15FloatRoundStyleE2EEES1J_S1N_JEEENS4_5SM1004TMEM4LOAD26SM100_TMEM_LOAD_32dp32b64xENS4_13SM90_TMA_LOADENS11_INS12_ILi3ELi4ELi3EEES15_NSS_INS5_IJS16_S1L_EEENS5_IJS1L_SC_EEEEEEENS4_39AutoVectorizingCopyWithAssumedAlignmentILi128EEENS4_14SM90_TMA_STOREES23_S25_S25_EEEvvEEEEvNT_6ParamsE,@"STO_CUDA_ENTRY STV_DEFAULT"
_ZN7cutlass13device_kernelINS_4gemm6kernel13GemmUniversalIN4cute5tupleIJiiiiEEENS1_10collective13CollectiveMmaINS1_35MainloopSm100TmaUmmaWarpSpecializedILi10ELi2ELi2ENS5_IJNS4_1CILi2EEENSA_ILi1EEESC_EEEEENS5_IJNSA_ILi256EEESF_NSA_ILi32EEEEEENS_10bfloat16_tENS5_IJlSC_lEEESI_SJ_NS4_8TiledMMAINS4_8MMA_AtomIJNS4_26SM100_MMA_F16BF16_2x1SM_SSISI_SI_fLi256ELi256ELNS4_4UMMA5MajorE0ELSO_0ELNSN_7ScaleInE0ELSP_0EEEEEENS4_6LayoutINS5_IJSC_SC_SC_EEENS5_IJNSA_ILi0EEESU_SU_EEEEENS5_IJNS4_10UnderscoreESX_SX_EEEEENS4_18SM100_TMA_2SM_LOADENS4_14ComposedLayoutINS4_7SwizzleILi2ELi4ELi3EEENS4_18smem_ptr_flag_bitsILi16EEENSS_INS5_IJNSA_ILi8EEESG_EEENS5_IJSG_SC_EEEEEEEvNS4_8identityES10_S1A_vS1B_EENS_8epilogue10collective18CollectiveEpilogueINS1D_23Sm100TmaWarpSpecializedILi4ELi2ELi64ELb1ELb0EEEJNS5_IJNSA_ILi128EEESF_SG_EEENS5_IJNSS_IS1I_SC_EENSS_INSA_ILi64EEESC_EEEEESI_SJ_SI_SJ_NS1D_6fusion15FusionCallbacksIS1H_NS1O_17LinearCombinationISI_fSI_fLNS_15FloatRoundStyleE2EEES1J_S1N_JEEENS4_5SM1004TMEM4LOAD26SM100_TMEM_LOAD_32dp32b64xENS4_13SM90_TMA_LOADENS11_INS12_ILi3ELi4ELi3EEES15_NSS_INS5_IJS16_S1L_EEENS5_IJS1L_SC_EEEEEEENS4_39AutoVectorizingCopyWithAssumedAlignmentILi128EEENS4_14SM90_TMA_STOREES23_S25_S25_EEEvvEEEEvNT_6ParamsE:
[----:B------:R-:W1:Y:S01]  /*0000*/  LDC R1, c[0x0][0x37c] ;  /* 0x0000df00ff017b82 */ /* 0x000e620000000800 */
[----:B------:R-:W2:Y:S01]  /*0010*/  S2R R170, SR_TID.X ;  /* 0x0000000000aa7919 */ /* 0x000ea20000002100 */
[----:B------:R-:W3:Y:S06]  /*0020*/  LDCU.64 UR6, c[0x0][0x890] ;  /* 0x00011200ff0677ac */ /* 0x000eec0008000a00 */
[----:B------:R-:W4:Y:S01]  /*0030*/  S2UR UR37, SR_CgaCtaId ;  /* 0x00000000002579c3 */ /* 0x000f220000008800 */
[----:B------:R-:W-:Y:S02]  /*0040*/  PRMT R155, RZ, 0x7610, R155 ;  /* 0x00007610ff9b7816 */ /* 0x000fe4000000009b */
[----:B------:R-:W-:Y:S01]  /*0050*/  ELECT P1, URZ, PT ;  /* 0x0000000000ff782f */ /* 0x000fe20003820000 */
[----:B------:R-:W1:Y:S01]  /*0060*/  LDCU.64 UR46, c[0x0][0x358] ;  /* 0x00006b00ff2e77ac */ /* 0x000e620008000a00 */
[----:B---3--:R-:W-:-:S04]  /*0070*/  UISETP.NE.U32.AND UP0, UPT, UR6, URZ, UPT ;  /* 0x000000ff0600728c */ /* 0x008fc8000bf05070 */
[----:B------:R-:W-:Y:S02]  /*0080*/  UISETP.NE.AND.EX UP0, UPT, UR7, URZ, UPT, UP0 ;  /* 0x000000ff0700728c */ /* 0x000fe4000bf05300 */
[----:B----4-:R-:W-:Y:S02]  /*0090*/  ULOP3.LUT UR5, UR37, 0x1, URZ, 0xc0, !UPT ;  /* 0x0000000125057892 */ /* 0x010fe4000f8ec0ff */
[----:B------:R-:W-:Y:S01]  /*00a0*/  ULOP3.LUT UR4, UR37, 0x1, URZ, 0x3c, !UPT ;  /* 0x0000000125047892 */ /* 0x000fe2000f8e3cff */
[----:B--2---:R-:W-:-:S05]  /*00b0*/  SHF.R.U32.HI R162, RZ, 0x5, R170 ;  /* 0x00000005ffa27819 */ /* 0x004fca00000116aa */
[----:B------:R-:W2:Y:S02]  /*00c0*/  SHFL.IDX PT, R0, R162, RZ, 0x1f ;  /* 0x00001fffa2007589 */ /* 0x000ea400000e0000 */
[----:B--2---:R-:W-:Y:S01]  /*00d0*/  R2UR UR10, R0 ;  /* 0x00000000000a72ca */ /* 0x004fe200000e0000 */
[----:B-1----:R-:W-:-:S14]  /*00e0*/  BRA.U UP0, `(.L_x_0) ;  /* 0x00000001002c7547 */ /* 0x002fdc000b800000 */
[----:B------:R-:W1:Y:S02]  /*00f0*/  LDCU.64 UR8, c[0x0][0x888] ;  /* 0x00011100ff0877ac */ /* 0x000e640008000a00 */
[----:B-1----:R-:W-:-:S04]  /*0100*/  UISETP.NE.U32.AND UP0, UPT, UR8, URZ, UPT ;  /* 0x000000ff0800728c */ /* 0x002fc8000bf05070 */
[----:B------:R-:W-:-:S09]  /*0110*/  UISETP.NE.AND.EX UP0, UPT, UR9, URZ, UPT, UP0 ;  /* 0x000000ff0900728c */ /* 0x000fd2000bf05300 */
[----:B------:R-:W-:Y:S05]  /*0120*/  BRA.U !UP0, `(.L_x_1) ;  /* 0x0000000108107547 */ /* 0x000fea000b800000 */
[----:B------:R-:W1:Y:S02]  /*0130*/  LDC.64 R2, c[0x0][0x888] ;  /* 0x00022200ff027b82 */ /* 0x000e640000000a00 */
[----:B-1----:R1:W5:Y:S01]  /*0140*/  LDG.E R81, desc[UR46][R2.64] ;  /* 0x0000002e02517981 */ /* 0x002362000c1e1900 */
[----:B------:R-:W-:Y:S01]  /*0150*/  HFMA2 R155, -RZ, RZ, 0, 5.9604644775390625e-08 ;  /* 0x00000001ff9b7431 */ /* 0x000fe200000001ff */
[----:B------:R-:W-:Y:S05]  /*0160*/  BRA `(.L_x_0) ;  /* 0x00000000000c7947 */ /* 0x000fea0003800000 */
.L_x_1:
[----:B------:R-:W1:Y:S01]  /*0170*/  LDCU UR8, c[0x0][0x880] ;  /* 0x00011000ff0877ac */ /* 0x000e620008000800 */
[----:B------:R-:W-:Y:S01]  /*0180*/  HFMA2 R155, -RZ, RZ, 0, 5.9604644775390625e-08 ;  /* 0x00000001ff9b7431 */ /* 0x000fe200000001ff */
[----:B-1----:R-:W-:-:S07]  /*0190*/  MOV R81, UR8 ;  /* 0x0000000800517c02 */ /* 0x002fce0008000f00 */
.L_x_0:
[----:B------:R-:W2:Y:S02]  /*01a0*/  LDCU.64 UR8, c[0x0][0x8b0] ;  /* 0x00011600ff0877ac */ /* 0x000ea40008000a00 */
[----:B--2---:R-:W-:-:S04]  /*01b0*/  UISETP.NE.U32.AND UP0, UPT, UR8, URZ, UPT ;  /* 0x000000ff0800728c */ /* 0x004fc8000bf05070 */
[----:B------:R-:W-:-:S09]  /*01c0*/  UISETP.NE.AND.EX UP0, UPT, UR9, URZ, UPT, UP0 ;  /* 0x000000ff0900728c */ /* 0x000fd2000bf05300 */
[----:B------:R-:W-:Y:S05]  /*01d0*/  BRA.U UP0, `(.L_x_2) ;  /* 0x0000000100247547 */ /* 0x000fea000b800000 */
[----:B------:R-:W2:Y:S02]  /*01e0*/  LDCU.64 UR8, c[0x0][0x8a8] ;  /* 0x00011500ff0877ac */ /* 0x000ea40008000a00 */
[----:B--2---:R-:W-:-:S04]  /*01f0*/  UISETP.NE.U32.AND UP0, UPT, UR8, URZ, UPT ;  /* 0x000000ff0800728c */ /* 0x004fc8000bf05070 */
[----:B------:R-:W-:-:S09]  /*0200*/  UISETP.NE.AND.EX UP0, UPT, UR9, URZ, UPT, UP0 ;  /* 0x000000ff0900728c */ /* 0x000fd2000bf05300 */
[----:B------:R-:W-:Y:S05]  /*0210*/  BRA.U !UP0, `(.L_x_3) ;  /* 0x00000001080c7547 */ /* 0x000fea000b800000 */
[----:B------:R-:W2:Y:S02]  /*0220*/  LDC.64 R78, c[0x0][0x8a8] ;  /* 0x00022a00ff4e7b82 */ /* 0x000ea40000000a00 */
[----:B--2---:R2:W5:Y:S01]  /*0230*/  LDG.E R78, desc[UR46][R78.64] ;  /* 0x0000002e4e4e7981 */ /* 0x004562000c1e1900 */
[----:B------:R-:W-:Y:S05]  /*0240*/  BRA `(.L_x_2) ;  /* 0x0000000000087947 */ /* 0x000fea0003800000 */
.L_x_3:
[----:B------:R-:W2:Y:S02]  /*0250*/  LDCU UR8, c[0x0][0x8a0] ;  /* 0x00011400ff0877ac */ /* 0x000ea40008000800 */
[----:B--2---:R-:W-:Y:S02]  /*0260*/  MOV R78, UR8 ;  /* 0x00000008004e7c02 */ /* 0x004fe40008000f00 */
.L_x_2:
[----:B------:R-:W-:Y:S01]  /*0270*/  IMAD.U32 R0, RZ, RZ, UR10 ;  /* 0x0000000aff007e24 */ /* 0x000fe2000f8e00ff */
[----:B------:R-:W-:Y:S04]  /*0280*/  BSSY.RECONVERGENT B0, `(.L_x_4) ;  /* 0x000000c000007945 */ /* 0x000fe80003800200 */
[C---:B------:R-:W-:Y:S02]  /*0290*/  ISETP.NE.OR P2, PT, R0.reuse, 0x1, !P1 ;  /* 0x000000010000780c */ /* 0x040fe40004f45670 */
[----:B------:R-:W-:-:S11]  /*02a0*/  ISETP.NE.OR P0, PT, R0, 0x3, !P1 ;  /* 0x000000030000780c */ /* 0x000fd60004f05670 */
[----:B------:R-:W-:Y:S05]  /*02b0*/  @P2 BRA `(.L_x_5) ;  /* 0x0000000000202947 */ /* 0x000fea0003800000 */
[----:B------:R-:W3:Y:S02]  /*02c0*/  LDCU.64 UR8, c[0x0][0x348] ;  /* 0x00006900ff0877ac */ /* 0x000ee40008000a00 */
[----:B---3--:R-:W-:Y:S02]  /*02d0*/  UIADD3 UR12, UP1, UPT, UR8, 0x80, URZ ;  /* 0x00000080080c7890 */ /* 0x008fe4000ff3e0ff */
[----:B------:R-:W-:Y:S02]  /*02e0*/  UIADD3 UR8, UP0, UPT, UR8, 0x180, URZ ;  /* 0x0000018008087890 */ /* 0x000fe4000ff1e0ff */
[----:B------:R-:W-:Y:S02]  /*02f0*/  UIADD3.X UR13, UPT, UPT, URZ, UR9, URZ, UP1, !UPT ;  /* 0x00000009ff0d7290 */ /* 0x000fe40008ffe4ff */
[----:B------:R-:W-:-:S07]  /*0300*/  UIADD3.X UR9, UPT, UPT, URZ, UR9, URZ, UP0, !UPT ;  /* 0x00000009ff097290 */ /* 0x000fce00087fe4ff */
[----:B------:R3:W-:Y:S02]  /*0310*/  UTMACCTL.PF [UR12] ;  /* 0x000000000c0079b9 */ /* 0x0007e40008040000 */
[----:B------:R3:W-:Y:S02]  /*0320*/  UTMACCTL.PF [UR8] ;  /* 0x00000000080079b9 */ /* 0x0007e40008040000 */
[----:B---3--:R-:W-:Y:S01]  /*0330*/  NOP ;  /* 0x0000000000007918 */ /* 0x008fe20000000000 */
.L_x_5:
[----:B------:R-:W-:Y:S05]  /*0340*/  BSYNC.RECONVERGENT B0 ;  /* 0x0000000000007941 */ /* 0x000fea0003800200 */
.L_x_4:
[----:B------:R-:W-:Y:S04]  /*0350*/  BSSY.RECONVERGENT B0, `(.L_x_6) ;  /* 0x000000a000007945 */ /* 0x000fe80003800200 */
        /* <DEDUP_REMOVED lines=9> */
.L_x_7:
[----:B------:R-:W-:Y:S05]  /*03f0*/  BSYNC.RECONVERGENT B0 ;  /* 0x0000000000007941 */ /* 0x000fea0003800200 */
.L_x_6:
[----:B------:R-:W3:Y:S01]  /*0400*/  LDCU.64 UR8, c[0x0][0x888] ;  /* 0x00011100ff0877ac */ /* 0x000ee20008000a00 */
[----:B------:R-:W-:Y:S02]  /*0410*/  UISETP.EQ.U32.AND UP1, UPT, UR6, URZ, UPT ;  /* 0x000000ff0600728c */ /* 0x000fe4000bf22070 */
[----:B------:R-:W-:Y:S02]  /*0420*/  UPLOP3.LUT UP5, UPT, UPT, UPT, UPT, 0x80, 0x8 ;  /* 0x000000000008789c */ /* 0x000fe40003faf070 */
[----:B---3--:R-:W-:-:S04]  /*0430*/  UISETP.NE.U32.AND UP0, UPT, UR8, URZ, UPT ;  /* 0x000000ff0800728c */ /* 0x008fc8000bf05070 */
[----:B------:R-:W-:-:S04]  /*0440*/  UISETP.NE.AND.EX UP0, UPT, UR9, URZ, UPT, UP0 ;  /* 0x000000ff0900728c */ /* 0x000fc8000bf05300 */
[----:B------:R-:W-:-:S04]  /*0450*/  UISETP.EQ.OR.EX UP2, UPT, UR7, URZ, !UP0, UP1 ;  /* 0x000000ff0700728c */ /* 0x000fc8000c742710 */
[----:B------:R-:W-:-:S05]  /*0460*/  UP2UR UR50, UPR, URZ, 0x4 ;  /* 0x00000004ff327883 */ /* 0x000fca0008000000 */
[----:B------:R-:W-:Y:S07]  /*0470*/  BRA.U !UP2, `(.L_x_8) ;  /* 0x000000010a207547 */ /* 0x000fee000b800000 */
[----:B------:R-:W-:Y:S01]  /*0480*/  UISETP.NE.U32.AND UP2, UPT, UR6, URZ, UPT ;  /* 0x000000ff0600728c */ /* 0x000fe2000bf45070 */
[----:B-----5:R-:W-:Y:S01]  /*0490*/  FSETP.NEU.AND P0, PT, R81, RZ, PT ;  /* 0x000000ff5100720b */ /* 0x020fe20003f0d000 */
[----:B------:R-:W-:Y:S02]  /*04a0*/  USEL UR6, URZ, 0xffffffff, UP0 ;  /* 0xffffffffff067887 */ /* 0x000fe40008000000 */
[----:B------:R-:W-:-:S10]  /*04b0*/  UISETP.NE.AND.EX UP2, UPT, UR7, URZ, UPT, UP2 ;  /* 0x000000ff0700728c */ /* 0x000fd4000bf45320 */
[----:B------:R-:W-:Y:S01]  /*04c0*/  VOTEU.ANY UP1, P0 ;  /* 0x0000000000ff7886 */ /* 0x000fe20000020100 */
[----:B------:R-:W-:-:S04]  /*04d0*/  @!UP2 USEL UR6, URZ, 0xffffffff, UP1 ;  /* 0xffffffffff06a887 */ /* 0x000fc80008800000 */
[----:B------:R-:W-:-:S04]  /*04e0*/  ULOP3.LUT UR6, UR6, 0x1, URZ, 0xc0, !UPT ;  /* 0x0000000106067892 */ /* 0x000fc8000f8ec0ff */
[----:B------:R-:W-:-:S11]  /*04f0*/  UISETP.NE.U32.AND UP5, UPT, UR6, 0x1, UPT ;  /* 0x000000010600788c */ /* 0x000fd6000bfa5070 */
.L_x_8:
[----:B------:R-:W3:Y:S01]  /*0500*/  SHFL.IDX PT, R0, R162, RZ, 0x1f ;  /* 0x00001fffa2007589 */ /* 0x000ee200000e0000 */
[----:B------:R-:W-:-:S04]  /*0510*/  UISETP.NE.AND UP1, UPT, UR10, 0x2, UPT ;  /* 0x000000020a00788c */ /* 0x000fc8000bf25270 */
[----:B------:R-:W-:Y:S02]  /*0520*/  UISETP.EQ.AND UP2, UPT, UR5, URZ, !UP1 ;  /* 0x000000ff0500728c */ /* 0x000fe4000cf42270 */
[----:B------:R-:W-:-:S04]  /*0530*/  USEL UR6, URZ, 0x1, UP1 ;  /* 0x00000001ff067887 */ /* 0x000fc80008800000 */
[----:B------:R-:W-:Y:S02]  /*0540*/  PLOP3.LUT P5, PT, P1, PT, UP2, 0x80, 0x8 ;  /* 0x000000000008781c */ /* 0x000fe40000faf028 */
[----:B---3--:R-:W-:-:S13]  /*0550*/  ISETP.NE.AND P0, PT, R0, RZ, PT ;  /* 0x000000ff0000720c */ /* 0x008fda0003f05270 */
[----:B------:R-:W-:Y:S05]  /*0560*/  @P0 BRA `(.L_x_9) ;  /* 0x0000000000800947 */ /* 0x000fea0003800000 */
[----:B------:R-:W-:Y:S01]  /*0570*/  ELECT P0, URZ, PT ;  /* 0x0000000000ff782f */ /* 0x000fe20003800000 */
[----:B------:R-:W-:-:S12]  /*0580*/  BSSY.RECONVERGENT B0, `(.L_x_9) ;  /* 0x000001e000007945 */ /* 0x000fd80003800200 */
[----:B------:R-:W-:Y:S05]  /*0590*/  @!P0 BRA `(.L_x_10) ;  /* 0x0000000000708947 */ /* 0x000fea0003800000 */
[----:B------:R-:W-:Y:S01]  /*05a0*/  UMOV UR8, 0x400 ;  /* 0x0000040000087882 */ /* 0x000fe20000000000 */
[----:B------:R-:W-:Y:S01]  /*05b0*/  UMOV UR7, 0x1 ;  /* 0x0000000100077882 */ /* 0x000fe20000000000 */
[----:B------:R-:W-:Y:S02]  /*05c0*/  ULEA UR8, UR37, UR8, 0x18 ;  /* 0x0000000825087291 */ /* 0x000fe4000f8ec0ff */
[----:B------:R-:W-:-:S04]  /*05d0*/  UIADD3 UR12, UPT, UPT, -UR7, 0x100000, URZ ;  /* 0x00100000070c7890 */ /* 0x000fc8000fffe1ff */
[----:B------:R-:W-:Y:S02]  /*05e0*/  USHF.L.U32 UR13, UR12, 0xb, URZ ;  /* 0x0000000b0c0d7899 */ /* 0x000fe400080006ff */
[----:B------:R-:W-:Y:S01]  /*05f0*/  USHF.L.U32 UR12, UR12, 0x1, URZ ;  /* 0x000000010c0c7899 */ /* 0x000fe200080006ff */
[----:B------:R-:W3:Y:S11]  /*0600*/  FENCE.VIEW.ASYNC.S ;  /* 0x00000000000073c6 */ /* 0x000ef60000000000 */
[----:B---3--:R3:W4:Y:S01]  /*0610*/  SYNCS.EXCH.64 URZ, [UR8], UR12 ;  /* 0x0000000c08ff75b2 */ /* 0x0087220008000100 */
[----:B------:R3:W1:Y:S01]  /*0620*/  SYNCS.EXCH.64 URZ, [UR8+0x50], UR12 ;  /* 0x0000500c08ff75b2 */ /* 0x0006620008000100 */
        /* <DEDUP_REMOVED lines=17> */
[----:B------:R3:W1:Y:S02]  /*0740*/  SYNCS.EXCH.64 URZ, [UR8+0x98], UR12 ;  /* 0x0000980c08ff75b2 */ /* 0x0006640008000100 */
[----:B---3--:R-:W-:Y:S01]  /*0750*/  NOP ;  /* 0x0000000000007918 */ /* 0x008fe20000000000 */
.L_x_10:
[----:B------:R-:W-:Y:S05]  /*0760*/  BSYNC.RECONVERGENT B0 ;  /* 0x0000000000007941 */ /* 0x000fea0003800200 */
.L_x_9:
[----:B------:R-:W3:Y:S01]  /*0770*/  SHFL.IDX PT, R0, R162, RZ, 0x1f ;  /* 0x00001fffa2007589 */ /* 0x000ee200000e0000 */
[----:B------:R-:W-:Y:S01]  /*0780*/  NOP ;  /* 0x0000000000007918 */ /* 0x000fe20000000000 */
[----:B---3--:R-:W-:-:S13]  /*0790*/  ISETP.NE.AND P0, PT, R0, 0x1, PT ;  /* 0x000000010000780c */ /* 0x008fda0003f05270 */
[----:B------:R-:W-:Y:S05]  /*07a0*/  @P0 BRA `(.L_x_11) ;  /* 0x0000000000540947 */ /* 0x000fea0003800000 */
[----:B------:R-:W-:Y:S01]  /*07b0*/  UMOV UR9, 0x400 ;  /* 0x0000040000097882 */ /* 0x000fe20000000000 */
[----:B------:R-:W-:Y:S01]  /*07c0*/  UMOV UR8, 0x20 ;  /* 0x0000002000087882 */ /* 0x000fe20000000000 */
[----:B------:R-:W-:Y:S01]  /*07d0*/  UMOV UR7, 0x80 ;  /* 0x0000008000077882 */ /* 0x000fe20000000000 */
[----:B------:R-:W-:Y:S02]  /*07e0*/  ULEA UR9, UR37, UR9, 0x18 ;  /* 0x0000000925097291 */ /* 0x000fe4000f8ec0ff */
[----:B------:R-:W-:-:S04]  /*07f0*/  UIADD3 UR12, UPT, UPT, -UR8, 0x100000, URZ ;  /* 0x00100000080c7890 */ /* 0x000fc8000fffe1ff */
[----:B------:R-:W-:Y:S02]  /*0800*/  USHF.L.U32 UR13, UR12, 0xb, URZ ;  /* 0x0000000b0c0d7899 */ /* 0x000fe400080006ff */
[----:B------:R-:W-:Y:S02]  /*0810*/  USHF.L.U32 UR12, UR12, 0x1, URZ ;  /* 0x000000010c0c7899 */ /* 0x000fe400080006ff */
[----:B------:R-:W-:-:S04]  /*0820*/  UIADD3 UR14, UPT, UPT, -UR7, 0x100000, URZ ;  /* 0x00100000070e7890 */ /* 0x000fc8000fffe1ff */
[----:B------:R-:W-:Y:S02]  /*0830*/  USHF.L.U32 UR15, UR14, 0xb, URZ ;  /* 0x0000000b0e0f7899 */ /* 0x000fe400080006ff */
[----:B------:R-:W-:Y:S01]  /*0840*/  USHF.L.U32 UR14, UR14, 0x1, URZ ;  /* 0x000000010e0e7899 */ /* 0x000fe200080006ff */
[----:B------:R-:W-:Y:S01]  /*0850*/  ELECT P0, URZ, PT ;  /* 0x0000000000ff782f */ /* 0x000fe20003800000 */
[----:B------:R-:W3:Y:S02]  /*0860*/  FENCE.VIEW.ASYNC.S ;  /* 0x00000000000073c6 */ /* 0x000ee40000000000 */
[----:B---3--:R3:W1:Y:S08]  /*0870*/  SYNCS.EXCH.64 URZ, [UR9+0xa0], UR12 ;  /* 0x0000a00c09ff75b2 */ /* 0x0086700008000100 */
[----:B------:R3:W1:Y:S01]  /*0880*/  SYNCS.EXCH.64 URZ, [UR9+0xc0], UR14 ;  /* 0x0000c00e09ff75b2 */ /* 0x0006620008000100 */
[----:B------:R3:W1:Y:S01]  /*0890*/  SYNCS.EXCH.64 URZ, [UR9+0xa8], UR12 ;  /* 0x0000a80c09ff75b2 */ /* 0x0006620008000100 */
[----:B------:R3:W1:Y:S01]  /*08a0*/  SYNCS.EXCH.64 URZ, [UR9+0xc8], UR14 ;  /* 0x0000c80e09ff75b2 */ /* 0x0006620008000100 */
[----:B------:R3:W1:Y:S01]  /*08b0*/  SYNCS.EXCH.64 URZ, [UR9+0xb0], UR12 ;  /* 0x0000b00c09ff75b2 */ /* 0x0006620008000100 */
[----:B------:R3:W1:Y:S01]  /*08c0*/  SYNCS.EXCH.64 URZ, [UR9+0xd0], UR14 ;  /* 0x0000d00e09ff75b2 */ /* 0x0006620008000100 */
[----:B------:R3:W1:Y:S01]  /*08d0*/  SYNCS.EXCH.64 URZ, [UR9+0xb8], UR12 ;  /* 0x0000b80c09ff75b2 */ /* 0x0006620008000100 */
[----:B------:R3:W1:Y:S01]  /*08e0*/  SYNCS.EXCH.64 URZ, [UR9+0xd8], UR14 ;  /* 0x0000d80e09ff75b2 */ /* 0x0006620008000100 */
[----:B------:R-:W-:Y:S01]  /*08f0*/  NOP ;  /* 0x0000000000007918 */ /* 0x000fe20000000000 */
.L_x_11:
[----:B------:R-:W2:Y:S01]  /*0900*/  SHFL.IDX PT, R0, R162, RZ, 0x1f ;  /* 0x00001fffa2007589 */ /* 0x000ea200000e0000 */
[----:B------:R-:W-:Y:S01]  /*0910*/  NOP ;  /* 0x0000000000007918 */ /* 0x000fe20000000000 */
[----:B--2---:R-:W-:-:S13]  /*0920*/  ISETP.NE.AND P0, PT, R0, 0x3, PT ;  /* 0x000000030000780c */ /* 0x004fda0003f05270 */
[----:B------:R-:W-:Y:S05]  /*0930*/  @P0 BRA `(.L_x_12) ;  /* 0x00000000002c0947 */ /* 0x000fea0003800000 */
[----:B------:R-:W-:Y:S01]  /*0940*/  UMOV UR8, 0x400 ;  /* 0x0000040000087882 */ /* 0x000fe20000000000 */
[----:B------:R-:W-:Y:S01]  /*0950*/  UMOV UR7, 0x20 ;  /* 0x0000002000077882 */ /* 0x000fe20000000000 */
[----:B------:R-:W-:Y:S02]  /*0960*/  ULEA UR8, UR37, UR8, 0x18 ;  /* 0x0000000825087291 */ /* 0x000fe4000f8ec0ff */
[----:B---3--:R-:W-:-:S04]  /*0970*/  UIADD3 UR12, UPT, UPT, -UR7, 0x100000, URZ ;  /* 0x00100000070c7890 */ /* 0x008fc8000fffe1ff */
[----:B------:R-:W-:Y:S02]  /*0980*/  USHF.L.U32 UR13, UR12, 0xb, URZ ;  /* 0x0000000b0c0d7899 */ /* 0x000fe400080006ff */
[----:B------:R-:W-:Y:S01]  /*0990*/  USHF.L.U32 UR12, UR12, 0x1, URZ ;  /* 0x000000010c0c7899 */ /* 0x000fe200080006ff */
[----:B------:R-:W-:Y:S01]  /*09a0*/  ELECT P0, URZ, PT ;  /* 0x0000000000ff782f */ /* 0x000fe20003800000 */
[----:B------:R-:W2:Y:S10]  /*09b0*/  FENCE.VIEW.ASYNC.S ;  /* 0x00000000000073c6 */ /* 0x000eb40000000000 */
[----:B--2---:R2:W3:Y:S01]  /*09c0*/  SYNCS.EXCH.64 URZ, [UR8+0xe0], UR12 ;  /* 0x0000e00c08ff75b2 */ /* 0x0044e20008000100 */
[----:B------:R2:W1:Y:S01]  /*09d0*/  SYNCS.EXCH.64 URZ, [UR8+0xe8], UR12 ;  /* 0x0000e80c08ff75b2 */ /* 0x0004620008000100 */
[----:B------:R-:W-:Y:S01]  /*09e0*/  NOP ;  /* 0x0000000000007918 */ /* 0x000fe20000000000 */
.L_x_12:
[----:B------:R-:W4:Y:S01]  /*09f0*/  SHFL.IDX PT, R0, R162, RZ, 0x1f ;  /* 0x00001fffa2007589 */ /* 0x000f2200000e0000 */
[----:B------:R-:W-:Y:S01]  /*0a00*/  NOP ;  /* 0x0000000000007918 */ /* 0x000fe20000000000 */
[----:B----4-:R-:W-:-:S13]  /*0a10*/  ISETP.NE.AND P0, PT, R0, 0x4, PT ;  /* 0x000000040000780c */ /* 0x010fda0003f05270 */
[----:B------:R-:W-:Y:S05]  /*0a20*/  @P0 BRA `(.L_x_13) ;  /* 0x0000000000480947 */ /* 0x000fea0003800000 */
[----:B---3--:R-:W-:Y:S01]  /*0a30*/  UMOV UR9, 0x1e0 ;  /* 0x000001e000097882 */ /* 0x008fe20000000000 */
[----:B--2---:R-:W-:Y:S01]  /*0a40*/  UMOV UR8, 0x400 ;  /* 0x0000040000087882 */ /* 0x004fe20000000000 */
[----:B------:R-:W-:Y:S01]  /*0a50*/  USEL UR9, UR9, 0x1a0, UP5 ;  /* 0x000001a009097887 */ /* 0x000fe2000a800000 */
        /* <DEDUP_REMOVED lines=9> */
[----:B------:R-:W2:Y:S02]  /*0af0*/  FENCE.VIEW.ASYNC.S ;  /* 0x00000000000073c6 */ /* 0x000ea40000000000 */
[----:B--2---:R4:W2:Y:S08]  /*0b00*/  SYNCS.EXCH.64 URZ, [UR8+0xf0], UR12 ;  /* 0x0000f00c08ff75b2 */ /* 0x0048b00008000100 */
[----:B------:R4:W3:Y:S01]  /*0b10*/  SYNCS.EXCH.64 URZ, [UR8+0x100], UR14 ;  /* 0x0001000e08ff75b2 */ /* 0x0008e20008000100 */
[----:B------:R4:W1:Y:S01]  /*0b20*/  SYNCS.EXCH.64 URZ, [UR8+0xf8], UR12 ;  /* 0x0000f80c08ff75b2 */ /* 0x0008620008000100 */
[----:B------:R4:W1:Y:S02]  /*0b30*/  SYNCS.EXCH.64 URZ, [UR8+0x108], UR14 ;  /* 0x0001080e08ff75b2 */ /* 0x0008640008000100 */
[----:B----4-:R-:W-:Y:S01]  /*0b40*/  NOP ;  /* 0x0000000000007918 */ /* 0x010fe20000000000 */
.L_x_13:
[----:B------:R-:W4:Y:S01]  /*0b50*/  SHFL.IDX PT, R0, R162, RZ, 0x1f ;  /* 0x00001fffa2007589 */ /* 0x000f2200000e0000 */
[----:B------:R-:W-:Y:S01]  /*0b60*/  NOP ;  /* 0x0000000000007918 */ /* 0x000fe20000000000 */
[----:B----4-:R-:W-:-:S13]  /*0b70*/  ISETP.NE.AND P0, PT, R0, 0x5, PT ;  /* 0x000000050000780c */ /* 0x010fda0003f05270 */
[----:B------:R-:W-:Y:S05]  /*0b80*/  @P0 BRA `(.L_x_14) ;  /* 0x0000000000440947 */ /* 0x000fea0003800000 */
[----:B---3--:R-:W-:Y:S01]  /*0b90*/  UMOV UR9, 0x400 ;  /* 0x0000040000097882 */ /* 0x008fe20000000000 */
[----:B--2---:R-:W-:Y:S01]  /*0ba0*/  UMOV UR8, 0x1 ;  /* 0x0000000100087882 */ /* 0x004fe20000000000 */
        /* <DEDUP_REMOVED lines=15> */
.L_x_14:
[----:B------:R-:W4:Y:S01]  /*0ca0*/  SHFL.IDX PT, R0, R162, RZ, 0x1f ;  /* 0x00001fffa2007589 */ /* 0x000f2200000e0000 */
[----:B------:R-:W-:Y:S01]  /*0cb0*/  ISETP.NE.OR P1, PT, RZ, UR10, !P1 ;  /* 0x0000000aff007c0c */ /* 0x000fe2000cf25670 */
[----:B------:R-:W-:Y:S01]  /*0cc0*/  NOP ;  /* 0x0000000000007918 */ /* 0x000fe20000000000 */
[----:B----4-:R-:W-:-:S13]  /*0cd0*/  ISETP.NE.AND P0, PT, R0, 0x3, PT ;  /* 0x000000030000780c */ /* 0x010fda0003f05270 */
[----:B------:R-:W-:Y:S05]  /*0ce0*/  @P0 BRA `(.L_x_15) ;  /* 0x0000000000340947 */ /* 0x000fea0003800000 */
[----:B--2---:R-:W-:Y:S01]  /*0cf0*/  UMOV UR8, 0x400 ;  /* 0x0000040000087882 */ /* 0x004fe20000000000 */
[----:B------:R-:W-:Y:S01]  /*0d00*/  UMOV UR7, 0x20 ;  /* 0x0000002000077882 */ /* 0x000fe20000000000 */
[----:B------:R-:W-:Y:S02]  /*0d10*/  ULEA UR8, UR37, UR8, 0x18 ;  /* 0x0000000825087291 */ /* 0x000fe4000f8ec0ff */
[----:B---3--:R-:W-:-:S04]  /*0d20*/  UIADD3 UR12, UPT, UPT, -UR7, 0x100000, URZ ;  /* 0x00100000070c7890 */ /* 0x008fc8000fffe1ff */
[----:B------:R-:W-:Y:S02]  /*0d30*/  USHF.L.U32 UR13, UR12, 0xb, URZ ;  /* 0x0000000b0c0d7899 */ /* 0x000fe400080006ff */
[----:B------:R-:W-:Y:S01]  /*0d40*/  USHF.L.U32 UR12, UR12, 0x1, URZ ;  /* 0x000000010c0c7899 */ /* 0x000fe200080006ff */
[----:B------:R-:W-:Y:S01]  /*0d50*/  ELECT P0, URZ, PT ;  /* 0x0000000000ff782f */ /* 0x000fe20003800000 */
[----:B------:R-:W2:Y:S10]  /*0d60*/  FENCE.VIEW.ASYNC.S ;  /* 0x00000000000073c6 */ /* 0x000eb40000000000 */
[----:B--2---:R4:W2:Y:S01]  /*0d70*/  SYNCS.EXCH.64 URZ, [UR8+0x130], UR12 ;  /* 0x0001300c08ff75b2 */ /* 0x0048a20008000100 */
[----:B------:R4:W3:Y:S01]  /*0d80*/  SYNCS.EXCH.64 URZ, [UR8+0x140], UR12 ;  /* 0x0001400c08ff75b2 */ /* 0x0008e20008000100 */
[----:B------:R4:W1:Y:S01]  /*0d90*/  SYNCS.EXCH.64 URZ, [UR8+0x138], UR12 ;  /* 0x0001380c08ff75b2 */ /* 0x0008620008000100 */
[----:B------:R4:W1:Y:S02]  /*0da0*/  SYNCS.EXCH.64 URZ, [UR8+0x148], UR12 ;  /* 0x0001480c08ff75b2 */ /* 0x0008640008000100 */
[----:B----4-:R-:W-:Y:S01]  /*0db0*/  NOP ;  /* 0x0000000000007918 */ /* 0x010fe20000000000 */
.L_x_15:
[----:B------:R-:W-:Y:S01]  /*0dc0*/  VOTEU.ALL UP1, P1 ;  /* 0x0000000000ff7886 */ /* 0x000fe20000820000 */
[----:B--2---:R-:W2:Y:S01]  /*0dd0*/  LDCU UR8, c[0x0][0x36c] ;  /* 0x00006d80ff0877ac */ /* 0x004ea20008000800 */
[----:B------:R-:W-:Y:S01]  /*0de0*/  NOP ;  /* 0x0000000000007918 */ /* 0x000fe20000000000 */
[----:B------:R-:W-:Y:S01]  /*0df0*/  LOP3.LUT R10, R170, 0x1f, RZ, 0xc0, !PT ;  /* 0x0000001faa0a7812 */ /* 0x000fe200078ec0ff */
[----:B---3--:R-:W-:Y:S01]  /*0e00*/  UMOV UR12, 0x20 ;  /* 0x00000020000c7882 */ /* 0x008fe20000000000 */
[----:B------:R-:W-:Y:S01]  /*0e10*/  @!UP1 UMOV UR7, 0x400 ;  /* 0x0000040000079882 */ /* 0x000fe20000000000 */
[----:B------:R-:W-:-:S04]  /*0e20*/  @!UP1 UIADD3 UR12, UPT, UPT, -UR12, 0x100000, URZ ;  /* 0x001000000c0c9890 */ /* 0x000fc8000fffe1ff */
[----:B------:R-:W-:Y:S02]  /*0e30*/  @!UP1 USHF.L.U32 UR13, UR12, 0xb, URZ ;  /* 0x0000000b0c0d9899 */ /* 0x000fe400080006ff */
[----:B------:R-:W-:Y:S02]  /*0e40*/  @!UP1 USHF.L.U32 UR12, UR12, 0x1, URZ ;  /* 0x000000010c0c9899 */ /* 0x000fe400080006ff */
[----:B------:R-:W-:Y:S01]  /*0e50*/  @!UP1 ULEA UR7, UR37, UR7, 0x18 ;  /* 0x0000000725079291 */ /* 0x000fe2000f8ec0ff */
[----:B------:R-:W-:Y:S01]  /*0e60*/  VOTEU.ALL UP1, P1 ;  /* 0x0000000000ff7886 */ /* 0x000fe20000820000 */
[----:B------:R-:W-:Y:S01]  /*0e70*/  UISETP.NE.AND UP4, UPT, UR10, URZ, UPT ;  /* 0x000000ff0a00728c */ /* 0x000fe2000bf85270 */
[----:B------:R-:W3:Y:S09]  /*0e80*/  FENCE.VIEW.ASYNC.S ;  /* 0x00000000000073c6 */ /* 0x000ef20000000000 */
[----:B---3--:R3:W4:Y:S01]  /*0e90*/  @!UP1 SYNCS.EXCH.64 URZ, [UR7+0x150], UR12 ;  /* 0x0001500c07ff95b2 */ /* 0x0087220008000100 */
[----:B--2---:R-:W-:-:S09]  /*0ea0*/  UISETP.EQ.U32.AND UP1, UPT, UR8, 0x1, UPT ;  /* 0x000000010800788c */ /* 0x004fd2000bf22070 */
[----:B------:R-:W-:Y:S05]  /*0eb0*/  BRA.U !UP1, `(.L_x_16) ;  /* 0x0000000109087547 */ /* 0x000fea000b800000 */
[----:B-1--4-:R-:W-:Y:S01]  /*0ec0*/  UCGABAR_ARV ;  /* 0x00000000000079c7 */ /* 0x012fe20008000000 */
[----:B------:R-:W-:Y:S05]  /*0ed0*/  BRA `(.L_x_17) ;  /* 0x0000000000047947 */ /* 0x000fea0003800000 */
.L_x_16:
[----:B-1--4-:R-:W-:Y:S01]  /*0ee0*/  NOP ;  /* 0x0000000000007918 */ /* 0x012fe20000000000 */
.L_x_17:
[----:B------:R-:W1:Y:S01]  /*0ef0*/  S2R R11, SR_CTAID.X ;  /* 0x00000000000b7919 */ /* 0x000e620000002500 */
[----:B------:R-:W-:-:S05]  /*0f00*/  CS2R.32 R156, SR_CgaSize ;  /* 0x00000000009c7805 */ /* 0x000fca0000008a00 */
[----:B------:R-:W-:-:S05]  /*0f10*/  IMAD R156, R156, -0xa0, RZ ;  /* 0xffffff609c9c7824 */ /* 0x000fca00078e02ff */
[----:B------:R-:W-:-:S14]  /*0f20*/  R2UR UR8, R156 ;  /* 0x000000009c0872ca */ /* 0x000fdc00000e0000 */
[----:B------:R-:W2:Y:S01]  /*0f30*/  LDCU UR8, c[0x0][UR8+0x2b0] ;  /* 0x00005600080877ac */ /* 0x000ea20008000800 */
[----:B------:R-:W-:-:S05]  /*0f40*/  CS2R.32 R0, SR_CgaSize ;  /* 0x0000000000007805 */ /* 0x000fca0000008a00 */
[----:B------:R-:W-:-:S06]  /*0f50*/  IMAD R0, R0, -0xa0, RZ ;  /* 0xffffff6000007824 */ /* 0x000fcc00078e02ff */
[----:B------:R-:W4:Y:S01]  /*0f60*/  LDC R0, c[0x0][R0+0x2a0] ;  /* 0x0000a80000007b82 */ /* 0x000f220000000800 */
[----:B------:R-:W-:Y:S01]  /*0f70*/  PRMT R8, RZ, 0x7610, R8 ;  /* 0x00007610ff087816 */ /* 0x000fe20000000008 */
[----:B------:R-:W2:Y:S01]  /*0f80*/  S2R R20, SR_CTAID.Y ;  /* 0x0000000000147919 */ /* 0x000ea20000002600 */
[----:B------:R-:W-:-:S05]  /*0f90*/  CS2R.32 R156, SR_CgaSize ;  /* 0x00000000009c7805 */ /* 0x000fca0000008a00 */
[----:B------:R-:W-:-:S05]  /*0fa0*/  IMAD R156, R156, -0xa0, RZ ;  /* 0xffffff609c9c7824 */ /* 0x000fca00078e02ff */
[----:B---3--:R-:W-:-:S14]  /*0fb0*/  R2UR UR7, R156 ;  /* 0x000000009c0772ca */ /* 0x008fdc00000e0000 */
[----:B------:R-:W3:Y:S01]  /*0fc0*/  LDCU UR7, c[0x0][UR7+0x2b4] ;  /* 0x00005680070777ac */ /* 0x000ee20008000800 */
[----:B------:R-:W-:Y:S01]  /*0fd0*/  UISETP.NE.AND UP2, UPT, UR10, 0x2, UPT ;  /* 0x000000020a00788c */ /* 0x000fe2000bf45270 */
[----:B------:R-:W2:Y:S01]  /*0fe0*/  LDC R9, c[0x0][0xb24] ;  /* 0x0002c900ff097b82 */ /* 0x000ea20000000800 */
[----:B------:R-:W-:-:S05]  /*0ff0*/  CS2R.32 R154, SR_CgaSize ;  /* 0x00000000009a7805 */ /* 0x000fca0000008a00 */
[----:B------:R-:W-:-:S06]  /*1000*/  IMAD R154, R154, -0xa0, RZ ;  /* 0xffffff609a9a7824 */ /* 0x000fcc00078e02ff */
[----:B------:R-:W4:Y:S08]  /*1010*/  LDC R154, c[0x0][R154+0x2a4] ;  /* 0x0000a9009a9a7b82 */ /* 0x000f300000000800 */
[----:B------:R-:W4:Y:S01]  /*1020*/  LDC R72, c[0x0][0xb24] ;  /* 0x0002c900ff487b82 */ /* 0x000f220000000800 */
[----:B-1----:R-:W-:Y:S01]  /*1030*/  I2FP.F32.U32 R4, R11 ;  /* 0x0000000b00047245 */ /* 0x002fe20000201000 */
[----:B------:R-:W-:-:S06]  /*1040*/  IMAD.MOV.U32 R21, RZ, RZ, R11 ;  /* 0x000000ffff157224 */ /* 0x000fcc00078e000b */
[----:B------:R-:W1:Y:S01]  /*1050*/  S2UR UR36, SR_CTAID.Z ;  /* 0x00000000002479c3 */ /* 0x000e620000002700 */
[----:B--2---:R-:W-:Y:S02]  /*1060*/  ISETP.GE.AND P0, PT, R9, 0x1, PT ;  /* 0x000000010900780c */ /* 0x004fe40003f06270 */
[----:B------:R-:W-:Y:S01]  /*1070*/  I2FP.F32.U32 R2, R20 ;  /* 0x0000001400027245 */ /* 0x000fe20000201000 */
[----:B------:R-:W-:-:S04]  /*1080*/  FMUL R4, R4, UR8 ;  /* 0x0000000804047c20 */ /* 0x000fc80008400000 */
[----:B---3--:R-:W-:Y:S01]  /*1090*/  FMUL R2, R2, UR7 ;  /* 0x0000000702027c20 */ /* 0x008fe20008400000 */
[----:B------:R-:W2:Y:S01]  /*10a0*/  F2I.U32.TRUNC.NTZ R156, R4 ;  /* 0x00000004009c7305 */ /* 0x000ea2000020f000 */
[----:B------:R-:W3:Y:S07]  /*10b0*/  LDCU UR7, c[0x0][0xb30] ;  /* 0x00016600ff0777ac */ /* 0x000eee0008000800 */
[----:B------:R-:W1:Y:S01]  /*10c0*/  F2I.U32.TRUNC.NTZ R3, R2 ;  /* 0x0000000200037305 */ /* 0x000e62000020f000 */
[----:B--2---:R-:W-:-:S04]  /*10d0*/  IMAD.MOV R156, RZ, RZ, -R156 ;  /* 0x000000ffff9c7224 */ /* 0x004fc800078e0a9c */
[----:B----4-:R-:W-:Y:S01]  /*10e0*/  IMAD R156, R0, R156, R11 ;  /* 0x0000009c009c7224 */ /* 0x010fe200078e020b */
[----:B------:R-:W-:Y:S01]  /*10f0*/  PRMT R0, RZ, 0x7610, R0 ;  /* 0x00007610ff007816 */ /* 0x000fe20000000000 */
[----:B---3--:R-:W-:Y:S01]  /*1100*/  UISETP.NE.AND UP3, UPT, UR7, 0x1, UPT ;  /* 0x000000010700788c */ /* 0x008fe2000bf65270 */
[----:B-1----:R-:W-:-:S05]  /*1110*/  IADD3 R3, PT, PT, -R3, RZ, RZ ;  /* 0x000000ff03037210 */ /* 0x002fca0007ffe1ff */
[----:B------:R-:W-:Y:S01]  /*1120*/  IMAD R154, R154, R3, R20 ;  /* 0x000000039a9a7224 */ /* 0x000fe200078e0214 */
[----:B------:R-:W-:Y:S06]  /*1130*/  BRA.U UP4, `(.L_x_18) ;  /* 0x0000000104247547 */ /* 0x000fec000b800000 */
[----:B------:R-:W-:Y:S01]  /*1140*/  ISETP.NE.AND P1, PT, R154, RZ, PT ;  /* 0x000000ff9a00720c */ /* 0x000fe20003f25270 */
[----:B------:R-:W-:Y:S01]  /*1150*/  IMAD.MOV.U32 R0, RZ, RZ, 0x3 ;  /* 0x00000003ff007424 */ /* 0x000fe200078e00ff */
[C---:B------:R-:W-:Y:S02]  /*1160*/  LOP3.LUT R3, R156.reuse, 0xfffffffe, RZ, 0xc0, !PT ;  /* 0xfffffffe9c037812 */ /* 0x040fe400078ec0ff */
[----:B------:R-:W-:Y:S02]  /*1170*/  ISETP.LT.U32.OR P1, PT, R156, 0x2, !P1 ;  /* 0x000000029c00780c */ /* 0x000fe40004f21470 */
[----:B------:R-:W-:Y:S02]  /*1180*/  SHF.L.U32 R0, R0, R3, RZ ;  /* 0x0000000300007219 */ /* 0x000fe400000006ff */
[----:B------:R-:W-:Y:S02]  /*1190*/  SEL R5, RZ, 0x1, !P1 ;  /* 0x00000001ff057807 */ /* 0x000fe40004800000 */
[----:B------:R-:W-:-:S05]  /*11a0*/  SEL R2, RZ, 0x2, !P1 ;  /* 0x00000002ff027807 */ /* 0x000fca0004800000 */
[----:B------:R-:W-:-:S05]  /*11b0*/  IMAD.IADD R2, R5, 0x1, R2 ;  /* 0x0000000105027824 */ /* 0x000fca00078e0202 */
[----:B------:R-:W-:Y:S02]  /*11c0*/  PRMT R8, R2, 0x7610, R8 ;  /* 0x0000761002087816 */ /* 0x000fe40000000008 */
.L_x_18:
[----:B------:R-:W-:Y:S05]  /*11d0*/  @!P0 BRA `(.L_x_19) ;  /* 0x0000000000b88947 */ /* 0x000fea0003800000 */
[----:B------:R-:W1:Y:S01]  /*11e0*/  LDC.64 R4, c[0x0][0xb18] ;  /* 0x0002c600ff047b82 */ /* 0x000e620000000a00 */
[----:B------:R-:W-:-:S07]  /*11f0*/  ISETP.NE.AND P0, PT, R9, 0x1, PT ;  /* 0x000000010900780c */ /* 0x000fce0003f05270 */
[----:B------:R-:W2:Y:S08]  /*1200*/  LDC R14, c[0x0][0xb0c] ;  /* 0x0002c300ff0e7b82 */ /* 0x000eb00000000800 */
[----:B------:R-:W3:Y:S08]  /*1210*/  LDC R13, c[0x0][0x370] ;  /* 0x0000dc00ff0d7b82 */ /* 0x000ef00000000800 */
[----:B------:R-:W4:Y:S01]  /*1220*/  LDC R16, c[0x0][0x374] ;  /* 0x0000dd00ff107b82 */ /* 0x000f220000000800 */
[----:B-1----:R-:W-:-:S07]  /*1230*/  ISETP.NE.AND P1, PT, R4, 0x1, PT ;  /* 0x000000010400780c */ /* 0x002fce0003f25270 */
[----:B------:R-:W3:Y:S01]  /*1240*/  LDC.64 R6, c[0x0][0xb10] ;  /* 0x0002c400ff067b82 */ /* 0x000ee20000000a00 */
[----:B--2---:R-:W-:-:S07]  /*1250*/  ISETP.NE.AND P2, PT, R14, 0x1, PT ;  /* 0x000000010e00780c */ /* 0x004fce0003f45270 */
[----:B------:R-:W1:Y:S08]  /*1260*/  LDC R12, c[0x0][0xb20] ;  /* 0x0002c800ff0c7b82 */ /* 0x000e700000000800 */
[----:B------:R-:W2:Y:S01]  /*1270*/  LDC.64 R2, c[0x0][0xb28] ;  /* 0x0002ca00ff027b82 */ /* 0x000ea20000000a00 */
[----:B----4-:R-:W-:-:S04]  /*1280*/  IMAD.HI.U32 R15, R16, R5, RZ ;  /* 0x00000005100f7227 */ /* 0x010fc800078e00ff */
[----:B------:R-:W-:-:S04]  /*1290*/  IMAD.HI.U32 R5, R20, R5, RZ ;  /* 0x0000000514057227 */ /* 0x000fc800078e00ff */
[----:B---3--:R-:W-:-:S04]  /*12a0*/  IMAD.HI.U32 R18, R13, R6, RZ ;  /* 0x000000060d127227 */ /* 0x008fc800078e00ff */
[C---:B------:R-:W-:Y:S01]  /*12b0*/  IMAD.HI.U32 R22, R11.reuse, R6, RZ ;  /* 0x000000060b167227 */ /* 0x040fe200078e00ff */
[-C--:B------:R-:W-:Y:S02]  /*12c0*/  @P2 SHF.R.U32.HI R13, RZ, R7.reuse, R18 ;  /* 0x00000007ff0d2219 */ /* 0x080fe40000011612 */
[-C--:B-1----:R-:W-:Y:S02]  /*12d0*/  @P1 SHF.R.U32.HI R16, RZ, R12.reuse, R15 ;  /* 0x0000000cff101219 */ /* 0x082fe4000001160f */
[----:B------:R-:W-:Y:S02]  /*12e0*/  SHF.R.U32.HI R5, RZ, R12, R5 ;  /* 0x0000000cff057219 */ /* 0x000fe40000011605 */
[----:B------:R-:W-:Y:S02]  /*12f0*/  SHF.R.U32.HI R22, RZ, R7, R22 ;  /* 0x00000007ff167219 */ /* 0x000fe40000011616 */
[----:B------:R-:W-:Y:S01]  /*1300*/  SEL R5, R20, R5, !P1 ;  /* 0x0000000514057207 */ /* 0x000fe20004800000 */
[----:B--2---:R-:W-:Y:S01]  /*1310*/  IMAD.HI.U32 R18, R16, R2, RZ ;  /* 0x0000000210127227 */ /* 0x004fe200078e00ff */
[----:B------:R-:W-:-:S02]  /*1320*/  SEL R21, R11, R22, !P2 ;  /* 0x000000160b157207 */ /* 0x000fc40005000000 */
[----:B------:R-:W-:Y:S01]  /*1330*/  IADD3 R7, PT, PT, -R5, RZ, RZ ;  /* 0x000000ff05077210 */ /* 0x000fe20007ffe1ff */
[----:B------:R-:W-:Y:S01]  /*1340*/  IMAD.HI.U32 R6, R13, R2, RZ ;  /* 0x000000020d067227 */ /* 0x000fe200078e00ff */
[----:B------:R-:W-:-:S03]  /*1350*/  @P0 SHF.R.U32.HI R16, RZ, R3, R18 ;  /* 0x00000003ff100219 */ /* 0x000fc60000011612 */
[----:B------:R-:W-:Y:S01]  /*1360*/  IMAD R7, R4, R7, R20 ;  /* 0x0000000704077224 */ /* 0x000fe200078e0214 */
[----:B------:R-:W-:Y:S01]  /*1370*/  @P0 SHF.R.U32.HI R13, RZ, R3, R6 ;  /* 0x00000003ff0d0219 */ /* 0x000fe20000011606 */
[----:B------:R-:W-:-:S04]  /*1380*/  IMAD R16, R16, R9, RZ ;  /* 0x0000000910107224 */ /* 0x000fc800078e02ff */
[----:B------:R-:W-:Y:S01]  /*1390*/  IMAD R6, R13, R9, RZ ;  /* 0x000000090d067224 */ /* 0x000fe200078e02ff */
[----:B------:R-:W-:-:S04]  /*13a0*/  ISETP.GE.AND P1, PT, R5, R16, PT ;  /* 0x000000100500720c */ /* 0x000fc80003f26270 */
[----:B------:R-:W-:Y:S01]  /*13b0*/  ISETP.GE.OR P1, PT, R21, R6, P1 ;  /* 0x000000061500720c */ /* 0x000fe20000f26670 */
[----:B------:R-:W-:-:S05]  /*13c0*/  IMAD.HI.U32 R6, R5, R2, RZ ;  /* 0x0000000205067227 */ /* 0x000fca00078e00ff */
[----:B------:R-:W-:-:S04]  /*13d0*/  SHF.R.U32.HI R6, RZ, R3, R6 ;  /* 0x00000003ff067219 */ /* 0x000fc80000011606 */
[----:B------:R-:W-:-:S03]  /*13e0*/  SEL R6, R5, R6, !P0 ;  /* 0x0000000605067207 */ /* 0x000fc60004000000 */
[----:B------:R-:W-:Y:S01]  /*13f0*/  @!P1 IMAD.HI.U32 R12, R21, R2, RZ ;  /* 0x00000002150c9227 */ /* 0x000fe200078e00ff */
[----:B------:R-:W-:-:S04]  /*1400*/  IADD3 R2, PT, PT, -R6, RZ, RZ ;  /* 0x000000ff06027210 */ /* 0x000fc80007ffe1ff */
[----:B------:R-:W-:Y:S01]  /*1410*/  @!P1 SHF.R.U32.HI R12, RZ, R3, R12 ;  /* 0x00000003ff0c9219 */ /* 0x000fe2000001160c */
[----:B------:R-:W-:-:S03]  /*1420*/  IMAD R2, R9, R2, R5 ;  /* 0x0000000209027224 */ /* 0x000fc600078e0205 */
[----:B------:R-:W-:-:S05]  /*1430*/  @!P1 SEL R3, R21, R12, !P0 ;  /* 0x0000000c15039207 */ /* 0x000fca0004000000 */
[--C-:B------:R-:W-:Y:S02]  /*1440*/  @!P1 IMAD.IADD R6, R6, 0x1, -R3.reuse ;  /* 0x0000000106069824 */ /* 0x100fe400078e0a03 */
[----:B------:R-:W-:Y:S01]  /*1450*/  @!P1 IMAD R3, R2, R13, R3 ;  /* 0x0000000d02039224 */ /* 0x000fe200078e0203 */
[----:B------:R-:W-:Y:S01]  /*1460*/  IADD3 R2, PT, PT, -R21, RZ, RZ ;  /* 0x000000ff15027210 */ /* 0x000fe20007ffe1ff */
[----:B------:R-:W-:Y:S02]  /*1470*/  @!P1 IMAD R5, R6, R9, R21 ;  /* 0x0000000906059224 */ /* 0x000fe400078e0215 */
[----:B------:R-:W-:Y:S02]  /*1480*/  @!P1 IMAD.MOV.U32 R21, RZ, RZ, R3 ;  /* 0x000000ffff159224 */ /* 0x000fe400078e0003 */
[----:B------:R-:W-:Y:S02]  /*1490*/  IMAD R2, R14, R2, R11 ;  /* 0x000000020e027224 */ /* 0x000fe400078e020b */
[----:B------:R-:W-:-:S02]  /*14a0*/  IMAD R20, R5, R4, R7 ;  /* 0x0000000405147224 */ /* 0x000fc400078e0207 */
[----:B------:R-:W-:Y:S02]  /*14b0*/  IMAD R21, R21, R14, R2 ;  /* 0x0000000e15157224 */ /* 0x000fe400078e0202 */
.L_x_19:
[----:B------:R-:W-:Y:S05]  /*14c0*/  BRA.U UP3, `(.L_x_20) ;  /* 0x0000000103407547 */ /* 0x000fea000b800000 */
[----:B------:R-:W1:Y:S08]  /*14d0*/  LDC.64 R4, c[0x0][0xb10] ;  /* 0x0002c400ff047b82 */ /* 0x000e700000000a00 */
[----:B------:R-:W2:Y:S08]  /*14e0*/  LDC.64 R2, c[0x0][0xb18] ;  /* 0x0002c600ff027b82 */ /* 0x000eb00000000a00 */
[----:B------:R-:W3:Y:S08]  /*14f0*/  LDC R6, c[0x0][0xb20] ;  /* 0x0002c800ff067b82 */ /* 0x000ef00000000800 */
[----:B------:R-:W4:Y:S01]  /*1500*/  LDC R12, c[0x0][0xb0c] ;  /* 0x0002c300ff0c7b82 */ /* 0x000f220000000800 */
[----:B-1----:R-:W-:-:S05]  /*1510*/  IMAD.HI.U32 R4, R21, R4, RZ ;  /* 0x0000000415047227 */ /* 0x002fca00078e00ff */
[----:B------:R-:W-:Y:S01]  /*1520*/  SHF.R.U32.HI R4, RZ, R5, R4 ;  /* 0x00000005ff047219 */ /* 0x000fe20000011604 */
[----:B--2---:R-:W-:Y:S01]  /*1530*/  IMAD.HI.U32 R3, R20, R3, RZ ;  /* 0x0000000314037227 */ /* 0x004fe200078e00ff */
[----:B------:R-:W-:-:S04]  /*1540*/  ISETP.NE.AND P0, PT, R2, 0x1, PT ;  /* 0x000000010200780c */ /* 0x000fc80003f05270 */
[----:B---3--:R-:W-:-:S04]  /*1550*/  SHF.R.U32.HI R3, RZ, R6, R3 ;  /* 0x00000006ff037219 */ /* 0x008fc80000011603 */
[----:B------:R-:W-:Y:S02]  /*1560*/  SEL R3, R20, R3, !P0 ;  /* 0x0000000314037207 */ /* 0x000fe40004000000 */
[----:B----4-:R-:W-:-:S04]  /*1570*/  ISETP.NE.AND P1, PT, R12, 0x1, PT ;  /* 0x000000010c00780c */ /* 0x010fc80003f25270 */
[----:B------:R-:W-:-:S05]  /*1580*/  SEL R6, R21, R4, !P1 ;  /* 0x0000000415067207 */ /* 0x000fca0004800000 */
[----:B------:R-:W-:Y:S02]  /*1590*/  IMAD.IADD R4, R3, 0x1, -R6 ;  /* 0x0000000103047824 */ /* 0x000fe400078e0a06 */
[----:B------:R-:W-:Y:S02]  /*15a0*/  IMAD.IADD R3, R6, 0x1, -R3 ;  /* 0x0000000106037824 */ /* 0x000fe400078e0a03 */
[----:B------:R-:W-:Y:S02]  /*15b0*/  IMAD R21, R4, R12, R21 ;  /* 0x0000000c04157224 */ /* 0x000fe400078e0215 */
[----:B------:R-:W-:Y:S02]  /*15c0*/  IMAD R20, R3, R2, R20 ;  /* 0x0000000203147224 */ /* 0x000fe400078e0214 */
.L_x_20:
[----:B------:R-:W-:Y:S05]  /*15d0*/  BRA.U !UP1, `(.L_x_21) ;  /* 0x00000001090c7547 */ /* 0x000fea000b800000 */
[----:B------:R-:W-:Y:S01]  /*15e0*/  UCGABAR_WAIT ;  /* 0x0000000000007dc7 */ /* 0x000fe20008000000 */
[----:B------:R-:W-:Y:S01]  /*15f0*/  CCTL.IVALL ;  /* 0x00000000ff00798f */ /* 0x000fe20002000000 */
[----:B------:R-:W-:Y:S05]  /*1600*/  BRA `(.L_x_22) ;  /* 0x0000000000047947 */ /* 0x000fea0003800000 */
.L_x_21:
[----:B------:R-:W-:Y:S06]  /*1610*/  BAR.SYNC.DEFER_BLOCKING 0x0 ;  /* 0x0000000000007b1d */ /* 0x000fec0000010000 */
.L_x_22:
[----:B------:R-:W-:Y:S05]  /*1620*/  BRA.U UP2, `(.L_x_23) ;  /* 0x0000001502807547 */ /* 0x000fea000b800000 */
[----:B------:R-:W1:Y:S01]  /*1630*/  LDCU UR4, c[0x0][0x38c] ;  /* 0x00007180ff0477ac */ /* 0x000e620008000800 */
[----:B------:R-:W2:Y:S01]  /*1640*/  LDC R9, c[0x0][0x370] ;  /* 0x0000dc00ff097b82 */ /* 0x000ea20000000800 */
[----:B------:R-:W-:Y:S01]  /*1650*/  IMAD.SHL.U32 R16, R11, 0x80, RZ ;  /* 0x000000800b107824 */ /* 0x000fe200078e00ff */
[----:B------:R-:W-:Y:S01]  /*1660*/  PLOP3.LUT P1, PT, PT, PT, UP5, 0x80, 0x8 ;  /* 0x000000000008781c */ /* 0x000fe20003f2f058 */
[----:B------:R-:W-:Y:S01]  /*1670*/  HFMA2 R12, -RZ, RZ, 0, 0 ;  /* 0x00000000ff0c7431 */ /* 0x000fe200000001ff */
[----:B------:R-:W-:Y:S01]  /*1680*/  UISETP.NE.AND UP1, UPT, UR10, URZ, UPT ;  /* 0x000000ff0a00728c */ /* 0x000fe2000bf25270 */
[----:B------:R-:W-:Y:S01]  /*1690*/  ISETP.NE.AND P4, PT, R10, RZ, P5 ;  /* 0x000000ff0a00720c */ /* 0x000fe20002f85270 */
[----:B------:R-:W-:Y:S01]  /*16a0*/  IMAD.MOV.U32 R15, RZ, RZ, 0x1 ;  /* 0x00000001ff0f7424 */ /* 0x000fe200078e00ff */
[----:B------:R-:W-:Y:S01]  /*16b0*/  PLOP3.LUT P1, PT, P1, PT, PT, 0x8, 0x80 ;  /* 0x000000000080781c */ /* 0x000fe20000f2e170 */
[----:B------:R-:W3:Y:S01]  /*16c0*/  LDC R0, c[0x0][0x374] ;  /* 0x0000dd00ff007b82 */ /* 0x000ee20000000800 */
[----:B------:R-:W-:Y:S01]  /*16d0*/  IMAD.MOV.U32 R14, RZ, RZ, RZ ;  /* 0x000000ffff0e7224 */ /* 0x000fe200078e00ff */
[----:B------:R-:W-:Y:S01]  /*16e0*/  MOV R8, 0x1 ;  /* 0x0000000100087802 */ /* 0x000fe20000000f00 */
[----:B------:R-:W-:Y:S01]  /*16f0*/  IMAD.MOV.U32 R10, RZ, RZ, RZ ;  /* 0x000000ffff0a7224 */ /* 0x000fe200078e00ff */
[----:B------:R-:W-:Y:S01]  /*1700*/  LOP3.LUT R16, R16, 0x80, RZ, 0xc0, !PT ;  /* 0x0000008010107812 */ /* 0x000fe200078ec0ff */
[----:B------:R-:W4:Y:S01]  /*1710*/  LDCU.64 UR14, c[0x0][0x348] ;  /* 0x00006900ff0e77ac */ /* 0x000f220008000a00 */
[----:B-1----:R-:W-:-:S02]  /*1720*/  UIADD3 UR5, UPT, UPT, UR4, 0x1f, URZ ;  /* 0x0000001f04057890 */ /* 0x002fc4000fffe0ff */
[----:B------:R-:W-:Y:S02]  /*1730*/  USEL UR22, UR6, 0x2, UP1 ;  /* 0x0000000206167887 */ /* 0x000fe40008800000 */
[----:B------:R-:W-:Y:S01]  /*1740*/  USHF.R.S32.HI UR7, URZ, 0x1f, UR5 ;  /* 0x0000001fff077899 */ /* 0x000fe20008011405 */
[----:B------:R-:W-:-:S03]  /*1750*/  UMOV UR23, URZ ;  /* 0x000000ff00177c82 */ /* 0x000fc60008000000 */
[----:B------:R-:W-:Y:S02]  /*1760*/  ULEA.HI UR7, UR7, UR5, URZ, 0x5 ;  /* 0x0000000507077291 */ /* 0x000fe4000f8f28ff */
[----:B------:R-:W-:Y:S02]  /*1770*/  UIADD3 UR5, UPT, UPT, UR4, -0x1, URZ ;  /* 0xffffffff04057890 */ /* 0x000fe4000fffe0ff */
[----:B------:R-:W-:Y:S02]  /*1780*/  USHF.R.S32.HI UR7, URZ, 0x5, UR7 ;  /* 0x00000005ff077899 */ /* 0x000fe40008011407 */
[----:B------:R-:W-:Y:S02]  /*1790*/  UISETP.GE.U32.AND UP2, UPT, UR5, -0x3f, UPT ;  /* 0xffffffc10500788c */ /* 0x000fe4000bf46070 */
[----:B------:R-:W-:Y:S02]  /*17a0*/  UISETP.LT.U32.AND UP0, UPT, UR7, 0xa, UPT ;  /* 0x0000000a0700788c */ /* 0x000fe4000bf01070 */
[----:B------:R-:W-:-:S02]  /*17b0*/  UIADD3 UR4, UPT, UPT, UR4, 0x3e, URZ ;  /* 0x0000003e04047890 */ /* 0x000fc4000fffe0ff */
[----:B------:R-:W-:-:S04]  /*17c0*/  USEL UR5, UR7, 0xa, UP0 ;  /* 0x0000000a07057887 */ /* 0x000fc80008000000 */
[----:B------:R-:W-:Y:S02]  /*17d0*/  UIADD3 UR21, UPT, UPT, UR5, -0x1, URZ ;  /* 0xffffffff05157890 */ /* 0x000fe4000fffe0ff */
[----:B------:R-:W-:Y:S02]  /*17e0*/  @UP2 UIADD3 UR21, UPT, UPT, UR5, URZ, URZ ;  /* 0x000000ff05152290 */ /* 0x000fe4000fffe0ff */
[----:B------:R-:W-:Y:S02]  /*17f0*/  UIADD3 UR24, UPT, UPT, UR7, -UR5, URZ ;  /* 0x8000000507187290 */ /* 0x000fe4000fffe0ff */
[----:B------:R-:W-:Y:S02]  /*1800*/  UIADD3 UR13, UPT, UPT, UR21, 0x1, URZ ;  /* 0x00000001150d7890 */ /* 0x000fe4000fffe0ff */
[----:B--2-4-:R-:W-:-:S12]  /*1810*/  UIADD3 UR21, UPT, UPT, -UR21, URZ, URZ ;  /* 0x000000ff15157290 */ /* 0x014fd8000fffe1ff */
.L_x_43:
[----:B------:R-:W-:Y:S01]  /*1820*/  UISETP.NE.AND UP0, UPT, UR37, URZ, UPT ;  /* 0x000000ff2500728c */ /* 0x000fe2000bf05270 */
[----:B------:R-:W1:Y:S08]  /*1830*/  S2UR UR37, SR_CgaCtaId ;  /* 0x00000000002579c3 */ /* 0x000e700000008800 */
[----:B------:R-:W-:Y:S05]  /*1840*/  BRA.U UP0, `(.L_x_24) ;  /* 0x0000000100347547 */ /* 0x000fea000b800000 */
[----:B------:R-:W2:Y:S01]  /*1850*/  S2R R2, SR_CgaCtaId ;  /* 0x0000000000027919 */ /* 0x000ea20000008800 */
[----:B------:R-:W-:-:S04]  /*1860*/  MOV R3, 0x400 ;  /* 0x0000040000037802 */ /* 0x000fc80000000f00 */
[----:B--2---:R-:W-:Y:S02]  /*1870*/  LEA R3, R2, R3, 0x18 ;  /* 0x0000000302037211 */ /* 0x004fe400078ec0ff */
[----:B------:R-:W-:-:S03]  /*1880*/  SHF.L.U32 R2, R8, 0x1f, RZ ;  /* 0x0000001f08027819 */ /* 0x000fc600000006ff */
[----:B------:R-:W-:-:S04]  /*1890*/  IMAD R3, R10, 0x8, R3 ;  /* 0x000000080a037824 */ /* 0x000fc800078e0203 */
[----:B------:R-:W2:Y:S02]  /*18a0*/  SYNCS.PHASECHK.TRANS64.TRYWAIT P0, [R3+URZ+0x140], R2 ;  /* 0x00014002030075a7 */ /* 0x000ea400080011ff */
[----:B--2---:R-:W-:Y:S05]  /*18b0*/  @!P0 BRA `(.L_x_25) ;  /* 0x0000009c00a48947 */ /* 0x004fea0003800000 */
.L_x_154:
[----:B------:R-:W-:Y:S01]  /*18c0*/  VIADD R10, R10, 0x1 ;  /* 0x000000010a0a7836 */ /* 0x000fe20000000000 */
[----:B------:R2:W-:Y:S04]  /*18d0*/  SYNCS.ARRIVE.TRANS64.A1T0 RZ, [R3+URZ+0x130], RZ ;  /* 0x000130ff03ff79a7 */ /* 0x0005e800081000ff */
[----:B------:R-:W-:-:S04]  /*18e0*/  ISETP.NE.AND P0, PT, R10, 0x2, PT ;  /* 0x000000020a00780c */ /* 0x000fc80003f05270 */
[----:B------:R-:W-:Y:S02]  /*18f0*/  SEL R10, R10, RZ, P0 ;  /* 0x000000ff0a0a7207 */ /* 0x000fe40000000000 */
[----:B--2---:R-:W-:-:S04]  /*1900*/  SEL R3, RZ, 0x1, P0 ;  /* 0x00000001ff037807 */ /* 0x004fc80000000000 */
[----:B------:R-:W-:-:S07]  /*1910*/  LOP3.LUT R8, R8, R3, RZ, 0x3c, !PT ;  /* 0x0000000308087212 */ /* 0x000fce00078e3cff */
.L_x_24:
[----:B------:R-:W-:Y:S01]  /*1920*/  UMOV UR6, 0x400 ;  /* 0x0000040000067882 */ /* 0x000fe20000000000 */
[----:B------:R-:W-:Y:S01]  /*1930*/  LEA.HI R3, R21, R21, RZ, 0x1 ;  /* 0x0000001515037211 */ /* 0x000fe200078f08ff */
[----:B-1----:R-:W-:Y:S01]  /*1940*/  ULEA UR6, UR37, UR6, 0x18 ;  /* 0x0000000625067291 */ /* 0x002fe2000f8ec0ff */
[----:B------:R-:W-:Y:S01]  /*1950*/  SHF.L.U32 R2, R15, 0x1f, RZ ;  /* 0x0000001f0f027819 */ /* 0x000fe200000006ff */
[----:B------:R-:W-:Y:S01]  /*1960*/  UISETP.GE.U32.AND UP0, UPT, UR4, 0x3f, UPT ;  /* 0x0000003f0400788c */ /* 0x000fe2000bf06070 */
[C---:B------:R-:W-:Y:S01]  /*1970*/  R2UR UR9, R16.reuse ;  /* 0x00000000100972ca */ /* 0x040fe200000e0000 */
[----:B------:R-:W-:Y:S01]  /*1980*/  ULEA UR8, UR23, UR6, 0x3 ;  /* 0x0000000617087291 */ /* 0x000fe2000f8e18ff */
[----:B------:R-:W-:Y:S01]  /*1990*/  IMAD.SHL.U32 R3, R3, 0x80, RZ ;  /* 0x0000008003037824 */ /* 0x000fe200078e00ff */
[----:B------:R-:W-:Y:S01]  /*19a0*/  R2UR UR11, R16 ;  /* 0x00000000100b72ca */ /* 0x000fe200000e0000 */
[----:B------:R-:W-:-:S03]  /*19b0*/  UMOV UR25, URZ ;  /* 0x000000ff00197c82 */ /* 0x000fc60008000000 */
[----:B------:R-:W-:-:S03]  /*19c0*/  R2UR UR35, R3 ;  /* 0x00000000032372ca */ /* 0x000fc600000e0000 */
[----:B------:R1:W2:Y:S01]  /*19d0*/  SYNCS.PHASECHK.TRANS64.TRYWAIT P0, [UR8+0x50], R2 ;  /* 0x00005002ff0075a7 */ /* 0x0002a20008001108 */
[----:B------:R-:W-:-:S09]  /*19e0*/  R2UR UR8, R20 ;  /* 0x00000000140872ca */ /* 0x000fd200000e0000 */
[----:B------:R-:W-:-:S04]  /*19f0*/  ULOP3.LUT UR35, UR9, 0xffffff00, UR35, 0xf8, !UPT ;  /* 0xffffff0009237892 */ /* 0x000fc8000f8ef823 */
[----:B------:R-:W-:Y:S01]  /*1a00*/  ULEA UR11, UR8, UR11, 0x8 ;  /* 0x0000000b080b7291 */ /* 0x000fe2000f8e40ff */
[----:B------:R-:W-:Y:S11]  /*1a10*/  BRA.U !UP0, `(.L_x_26) ;  /* 0x0000000108bc7547 */ /* 0x000ff6000b800000 */
[----:B------:R-:W-:Y:S01]  /*1a20*/  UMOV UR16, UR21 ;  /* 0x0000001500107c82 */ /* 0x000fe20008000000 */
[----:B------:R-:W-:Y:S01]  /*1a30*/  UMOV UR17, UR23 ;  /* 0x0000001700117c82 */ /* 0x000fe20008000000 */
[----:B------:R-:W-:-:S05]  /*1a40*/  UMOV UR34, URZ ;  /* 0x000000ff00227c82 */ /* 0x000fca0008000000 */
.L_x_32:
[----:B------:R-:W-:Y:S01]  /*1a50*/  ULEA UR33, UR17, UR6, 0x3 ;  /* 0x0000000611217291 */ /* 0x000fe2000f8e18ff */
[----:B------:R-:W-:Y:S01]  /*1a60*/  @P5 MOV R3, 0x8000 ;  /* 0x0000800000035802 */ /* 0x000fe20000000f00 */
[----:B-12-4-:R-:W-:Y:S10]  /*1a70*/  @P0 BRA `(.L_x_27) ;  /* 0x00000000000c0947 */ /* 0x016ff40003800000 */
[----:B------:R-:W-:-:S04]  /*1a80*/  SHF.L.U32 R5, R15, 0x1f, RZ ;  /* 0x0000001f0f057819 */ /* 0x000fc800000006ff */
[----:B------:R-:W2:Y:S02]  /*1a90*/  SYNCS.PHASECHK.TRANS64.TRYWAIT P0, [UR33+0x50], R5 ;  /* 0x00005005ff0075a7 */ /* 0x000ea40008001121 */
[----:B--2---:R-:W-:Y:S05]  /*1aa0*/  @!P0 BRA `(.L_x_28) ;  /* 0x0000009c003c8947 */ /* 0x004fea0003800000 */
.L_x_27:
[----:B------:R2:W-:Y:S01]  /*1ab0*/  @P5 SYNCS.ARRIVE.TRANS64 RZ, [UR33], R3 ;  /* 0x00000003ffff59a7 */ /* 0x0005e20008000021 */
[----:B------:R-:W-:Y:S02]  /*1ac0*/  ULOP3.LUT UR8, UR22, 0x2, URZ, 0xfc, !UPT ;  /* 0x0000000216087892 */ /* 0x000fe4000f8efcff */
[----:B------:R-:W-:Y:S02]  /*1ad0*/  UIADD3 UR16, UPT, UPT, UR16, 0x1, URZ ;  /* 0x0000000110107890 */ /* 0x000fe4000fffe0ff */
[----:B------:R-:W-:Y:S02]  /*1ae0*/  UISETP.NE.AND UP0, UPT, UR8, 0x2, UPT ;  /* 0x000000020800788c */ /* 0x000fe4000bf05270 */
[----:B------:R-:W-:-:S07]  /*1af0*/  UISETP.NE.AND UP2, UPT, UR16, 0x1, UPT ;  /* 0x000000011000788c */ /* 0x000fce000bf45270 */
[----:B------:R-:W-:Y:S05]  /*1b00*/  BRA.U UP0, `(.L_x_29) ;  /* 0x0000000100047547 */ /* 0x000fea000b800000 */
[----:B------:R-:W-:Y:S05]  /*1b10*/  BPT.TRAP 0x1 ;  /* 0x000000040000795c */ /* 0x000fea0000300000 */
.L_x_29:
[----:B------:R-:W-:Y:S04]  /*1b20*/  BSSY.RECONVERGENT B0, `(.L_x_30) ;  /* 0x0000003000007945 */ /* 0x000fe80003800200 */
[----:B------:R-:W-:Y:S05]  /*1b30*/  @!P4 BRA `(.L_x_31) ;  /* 0x000000000004c947 */ /* 0x000fea0003800000 */
[----:B------:R-:W-:Y:S05]  /*1b40*/  BPT.TRAP 0x1 ;  /* 0x000000040000795c */ /* 0x000fea0000300000 */
.L_x_31:
[----:B------:R-:W-:Y:S05]  /*1b50*/  BSYNC.RECONVERGENT B0 ;  /* 0x0000000000007941 */ /* 0x000fea0003800200 */
.L_x_30:
[----:B------:R-:W-:Y:S02]  /*1b60*/  UIADD3 UR23, UPT, UPT, UR17, 0x1, URZ ;  /* 0x0000000111177890 */ /* 0x000fe4000fffe0ff */
[----:B------:R-:W-:Y:S02]  /*1b70*/  UIADD3 UR28, UP1, UPT, UR14, 0x80, URZ ;  /* 0x000000800e1c7890 */ /* 0x000fe4000ff3e0ff */
[----:B------:R-:W-:Y:S02]  /*1b80*/  UISETP.NE.AND UP0, UPT, UR23, 0xa, UPT ;  /* 0x0000000a1700788c */ /* 0x000fe4000bf05270 */
[----:B------:R-:W-:Y:S02]  /*1b90*/  ULOP3.LUT UR33, UR33, 0xfefffff8, URZ, 0xc0, !UPT ;  /* 0xfefffff821217892 */ /* 0x000fe4000f8ec0ff */
[----:B------:R-:W-:Y:S02]  /*1ba0*/  USEL UR9, URZ, 0x1, UP0 ;  /* 0x00000001ff097887 */ /* 0x000fe40008000000 */
[----:B------:R-:W-:-:S02]  /*1bb0*/  USEL UR23, UR23, URZ, UP0 ;  /* 0x000000ff17177287 */ /* 0x000fc40008000000 */
[----:B------:R-:W-:Y:S02]  /*1bc0*/  UIADD3 UR26, UP0, UPT, UR14, 0x180, URZ ;  /* 0x000001800e1a7890 */ /* 0x000fe4000ff1e0ff */
[----:B------:R-:W-:Y:S01]  /*1bd0*/  ULEA UR8, UR23, UR6, 0x3 ;  /* 0x0000000617087291 */ /* 0x000fe2000f8e18ff */
[----:B------:R-:W-:Y:S01]  /*1be0*/  LOP3.LUT R15, R15, UR9, RZ, 0x3c, !PT ;  /* 0x000000090f0f7c12 */ /* 0x000fe2000f8e3cff */
[----:B------:R-:W-:Y:S02]  /*1bf0*/  UIADD3.X UR29, UPT, UPT, URZ, UR15, URZ, UP1, !UPT ;  /* 0x0000000fff1d7290 */ /* 0x000fe40008ffe4ff */
[----:B------:R-:W-:Y:S01]  /*1c00*/  UIADD3.X UR27, UPT, UPT, URZ, UR15, URZ, UP0, !UPT ;  /* 0x0000000fff1b7290 */ /* 0x000fe200087fe4ff */
[----:B-1----:R-:W-:Y:S01]  /*1c10*/  SHF.L.U32 R2, R15, 0x1f, RZ ;  /* 0x0000001f0f027819 */ /* 0x002fe200000006ff */
[----:B------:R-:W-:Y:S01]  /*1c20*/  UMOV UR18, 0x0 ;  /* 0x0000000000127882 */ /* 0x000fe20000000000 */
[----:B------:R-:W-:Y:S01]  /*1c30*/  UMOV UR19, 0x10000000 ;  /* 0x1000000000137882 */ /* 0x000fe20000000000 */
[----:B------:R-:W-:Y:S01]  /*1c40*/  UMOV UR10, UR34 ;  /* 0x00000022000a7c82 */ /* 0x000fe20008000000 */
[----:B------:R4:W1:Y:S01]  /*1c50*/  SYNCS.PHASECHK.TRANS64.TRYWAIT P0, [UR8+0x50], R2 ;  /* 0x00005002ff0075a7 */ /* 0x0008620008001108 */
[----:B------:R-:W-:Y:S01]  /*1c60*/  ULEA UR8, UR17, UR6, 0xd ;  /* 0x0000000611087291 */ /* 0x000fe2000f8e68ff */
[----:B------:R-:W-:Y:S01]  /*1c70*/  UMOV UR12, UR36 ;  /* 0x00000024000c7c82 */ /* 0x000fe20008000000 */
[----:B------:R-:W-:-:S02]  /*1c80*/  UMOV UR9, UR33 ;  /* 0x0000002100097c82 */ /* 0x000fc40008000000 */
[----:B------:R-:W-:Y:S02]  /*1c90*/  UIADD3 UR32, UPT, UPT, UR8, 0x10800, URZ ;  /* 0x0001080008207890 */ /* 0x000fe4000fffe0ff */
[----:B------:R-:W-:Y:S01]  /*1ca0*/  UIADD3 UR8, UPT, UPT, UR8, 0x24800, URZ ;  /* 0x0002480008087890 */ /* 0x000fe2000fffe0ff */
[----:B------:R-:W-:Y:S01]  /*1cb0*/  UMOV UR25, UR13 ;  /* 0x0000000d00197c82 */ /* 0x000fe20008000000 */
[----:B------:R-:W-:-:S05]  /*1cc0*/  UMOV UR17, UR23 ;  /* 0x0000001700117c82 */ /* 0x000fca0008000000 */
[----:B------:R2:W-:Y:S02]  /*1cd0*/  UTMALDG.3D.2CTA [UR32], [UR28], desc[UR18] ;  /* 0x000012201c0075b4 */ /* 0x0005e40008211000 */
[----:B------:R4:W-:Y:S01]  /*1ce0*/  UTMALDG.3D.2CTA [UR8], [UR26], desc[UR18] ;  /* 0x000012081a0075b4 */ /* 0x0009e20008211000 */
[----:B--2---:R-:W-:Y:S01]  /*1cf0*/  UIADD3 UR34, UPT, UPT, UR34, 0x20, URZ ;  /* 0x0000002022227890 */ /* 0x004fe2000fffe0ff */
[----:B------:R-:W-:Y:S11]  /*1d00*/  BRA.U UP2, `(.L_x_32) ;  /* 0xfffffffd02507547 */ /* 0x000ff6000b83ffff */
.L_x_26:
[----:B----4-:R-:W-:Y:S01]  /*1d10*/  ULEA UR8, UR23, UR6, 0x3 ;  /* 0x0000000617087291 */ /* 0x010fe2000f8e18ff */
[----:B-1----:R-:W-:Y:S01]  /*1d20*/  SHF.L.U32 R2, R15, 0x1f, RZ ;  /* 0x0000001f0f027819 */ /* 0x002fe200000006ff */
[----:B------:R-:W-:Y:S01]  /*1d30*/  @!P1 SYNCS.ARRIVE.TRANS64.A1T0 RZ, [UR6+0xe8], RZ ;  /* 0x0000e8ffffff99a7 */ /* 0x000fe20008100006 */
[----:B------:R-:W-:-:S06]  /*1d40*/  UISETP.GT.AND UP0, UPT, UR7, UR5, UPT ;  /* 0x000000050700728c */ /* 0x000fcc000bf04270 */
[----:B--2---:R1:W2:Y:S03]  /*1d50*/  SYNCS.PHASECHK.TRANS64.TRYWAIT P0, [UR8+0x50], R2 ;  /* 0x00005002ff0075a7 */ /* 0x0042a60008001108 */
[----:B------:R-:W-:Y:S05]  /*1d60*/  BRA.U !UP0, `(.L_x_33) ;  /* 0x0000000108bc7547 */ /* 0x000fea000b800000 */
[----:B------:R-:W-:Y:S01]  /*1d70*/  UIADD3 UR26, UPT, UPT, UR24, UR25, URZ ;  /* 0x00000019181a7290 */ /* 0x000fe2000fffe0ff */
[----:B------:R-:W-:-:S11]  /*1d80*/  UMOV UR27, UR23 ;  /* 0x00000017001b7c82 */ /* 0x000fd60008000000 */
.L_x_39:
[----:B------:R-:W-:Y:S01]  /*1d90*/  ULEA UR17, UR27, UR6, 0x3 ;  /* 0x000000061b117291 */ /* 0x000fe2000f8e18ff */
[----:B--2---:R-:W-:Y:S01]  /*1da0*/  @P5 MOV R3, 0x8000 ;  /* 0x0000800000035802 */ /* 0x004fe20000000f00 */
[----:B-12---:R-:W-:Y:S10]  /*1db0*/  @P0 BRA `(.L_x_34) ;  /* 0x00000000000c0947 */ /* 0x006ff40003800000 */
[----:B------:R-:W-:-:S04]  /*1dc0*/  SHF.L.U32 R5, R15, 0x1f, RZ ;  /* 0x0000001f0f057819 */ /* 0x000fc800000006ff */
[----:B------:R-:W2:Y:S02]  /*1dd0*/  SYNCS.PHASECHK.TRANS64.TRYWAIT P0, [UR17+0x50], R5 ;  /* 0x00005005ff0075a7 */ /* 0x000ea40008001111 */
[----:B--2---:R-:W-:Y:S05]  /*1de0*/  @!P0 BRA `(.L_x_35) ;  /* 0x0000009800848947 */ /* 0x004fea0003800000 */
.L_x_34:
[----:B------:R2:W-:Y:S01]  /*1df0*/  @P5 SYNCS.ARRIVE.TRANS64 RZ, [UR17], R3 ;  /* 0x00000003ffff59a7 */ /* 0x0005e20008000011 */
[----:B------:R-:W-:-:S04]  /*1e00*/  ULOP3.LUT UR8, UR22, 0x2, URZ, 0xfc, !UPT ;  /* 0x0000000216087892 */ /* 0x000fc8000f8efcff */
[----:B------:R-:W-:-:S09]  /*1e10*/  UISETP.NE.AND UP0, UPT, UR8, 0x2, UPT ;  /* 0x000000020800788c */ /* 0x000fd2000bf05270 */
[----:B------:R-:W-:Y:S05]  /*1e20*/  BRA.U UP0, `(.L_x_36) ;  /* 0x0000000100047547 */ /* 0x000fea000b800000 */
[----:B------:R-:W-:Y:S05]  /*1e30*/  BPT.TRAP 0x1 ;  /* 0x000000040000795c */ /* 0x000fea0000300000 */
.L_x_36:
[----:B------:R-:W-:Y:S04]  /*1e40*/  BSSY.RECONVERGENT B0, `(.L_x_37) ;  /* 0x0000003000007945 */ /* 0x000fe80003800200 */
[----:B------:R-:W-:Y:S05]  /*1e50*/  @!P4 BRA `(.L_x_38) ;  /* 0x000000000004c947 */ /* 0x000fea0003800000 */
[----:B------:R-:W-:Y:S05]  /*1e60*/  BPT.TRAP 0x1 ;  /* 0x000000040000795c */ /* 0x000fea0000300000 */
.L_x_38:
[----:B------:R-:W-:Y:S05]  /*1e70*/  BSYNC.RECONVERGENT B0 ;  /* 0x0000000000007941 */ /* 0x000fea0003800200 */
.L_x_37:
[----:B------:R-:W-:Y:S02]  /*1e80*/  UIADD3 UR23, UPT, UPT, UR27, 0x1, URZ ;  /* 0x000000011b177890 */ /* 0x000fe4000fffe0ff */
[----:B------:R-:W-:Y:S02]  /*1e90*/  UIADD3 UR32, UP1, UPT, UR14, 0x80, URZ ;  /* 0x000000800e207890 */ /* 0x000fe4000ff3e0ff */
[----:B------:R-:W-:Y:S02]  /*1ea0*/  UISETP.NE.AND UP0, UPT, UR23, 0xa, UPT ;  /* 0x0000000a1700788c */ /* 0x000fe4000bf05270 */
[----:B------:R-:W-:Y:S02]  /*1eb0*/  USHF.L.U32 UR18, UR25, 0x5, URZ ;  /* 0x0000000519127899 */ /* 0x000fe400080006ff */
[----:B------:R-:W-:Y:S02]  /*1ec0*/  USEL UR9, URZ, 0x1, UP0 ;  /* 0x00000001ff097887 */ /* 0x000fe40008000000 */
[----:B------:R-:W-:-:S02]  /*1ed0*/  USEL UR23, UR23, URZ, UP0 ;  /* 0x000000ff17177287 */ /* 0x000fc40008000000 */
[----:B------:R-:W-:Y:S02]  /*1ee0*/  UIADD3 UR30, UP0, UPT, UR14, 0x180, URZ ;  /* 0x000001800e1e7890 */ /* 0x000fe4000ff1e0ff */
[----:B------:R-:W-:Y:S01]  /*1ef0*/  ULEA UR8, UR23, UR6, 0x3 ;  /* 0x0000000617087291 */ /* 0x000fe2000f8e18ff */
[----:B------:R-:W-:Y:S01]  /*1f00*/  LOP3.LUT R15, R15, UR9, RZ, 0x3c, !PT ;  /* 0x000000090f0f7c12 */ /* 0x000fe2000f8e3cff */
[----:B------:R-:W-:Y:S02]  /*1f10*/  ULOP3.LUT UR17, UR17, 0xfefffff8, URZ, 0xc0, !UPT ;  /* 0xfefffff811117892 */ /* 0x000fe4000f8ec0ff */
[----:B------:R-:W-:Y:S01]  /*1f20*/  UIADD3.X UR33, UPT, UPT, URZ, UR15, URZ, UP1, !UPT ;  /* 0x0000000fff217290 */ /* 0x000fe20008ffe4ff */
[----:B-1----:R-:W-:Y:S01]  /*1f30*/  SHF.L.U32 R2, R15, 0x1f, RZ ;  /* 0x0000001f0f027819 */ /* 0x002fe200000006ff */
[----:B------:R-:W-:Y:S01]  /*1f40*/  UIADD3.X UR31, UPT, UPT, URZ, UR15, URZ, UP0, !UPT ;  /* 0x0000000fff1f7290 */ /* 0x000fe200087fe4ff */
[----:B------:R-:W-:Y:S02]  /*1f50*/  UMOV UR28, 0x0 ;  /* 0x00000000001c7882 */ /* 0x000fe40000000000 */
[----:B------:R4:W1:Y:S01]  /*1f60*/  SYNCS.PHASECHK.TRANS64.TRYWAIT P0, [UR8+0x50], R2 ;  /* 0x00005002ff0075a7 */ /* 0x0008620008001108 */
[----:B------:R-:W-:Y:S01]  /*1f70*/  ULEA UR8, UR27, UR6, 0xd ;  /* 0x000000061b087291 */ /* 0x000fe2000f8e68ff */
[----:B------:R-:W-:Y:S01]  /*1f80*/  UMOV UR29, 0x10000000 ;  /* 0x10000000001d7882 */ /* 0x000fe20000000000 */
[----:B------:R-:W-:-:S02]  /*1f90*/  UMOV UR19, UR35 ;  /* 0x0000002300137c82 */ /* 0x000fc40008000000 */
[----:B------:R-:W-:Y:S02]  /*1fa0*/  UIADD3 UR16, UPT, UPT, UR8, 0x10800, URZ ;  /* 0x0001080008107890 */ /* 0x000fe4000fffe0ff */
[----:B------:R-:W-:Y:S01]  /*1fb0*/  UIADD3 UR8, UPT, UPT, UR8, 0x24800, URZ ;  /* 0x0002480008087890 */ /* 0x000fe2000fffe0ff */
[----:B------:R-:W-:Y:S01]  /*1fc0*/  UMOV UR20, UR36 ;  /* 0x0000002400147c82 */ /* 0x000fe20008000000 */
[----:B------:R-:W-:Y:S01]  /*1fd0*/  UMOV UR12, UR36 ;  /* 0x00000024000c7c82 */ /* 0x000fe20008000000 */
[----:B------:R-:W-:Y:S01]  /*1fe0*/  UMOV UR9, UR17 ;  /* 0x0000001100097c82 */ /* 0x000fe20008000000 */
[----:B------:R-:W-:Y:S01]  /*1ff0*/  UMOV UR10, UR18 ;  /* 0x00000012000a7c82 */ /* 0x000fe20008000000 */
[----:B------:R-:W-:Y:S02]  /*2000*/  UIADD3 UR25, UPT, UPT, UR25, 0x1, URZ ;  /* 0x0000000119197890 */ /* 0x000fe4000fffe0ff */
[----:B------:R4:W-:Y:S01]  /*2010*/  UTMALDG.3D.2CTA [UR16], [UR32], desc[UR28] ;  /* 0x00001c10200075b4 */ /* 0x0009e20008211000 */
[----:B------:R-:W-:Y:S01]  /*2020*/  UMOV UR27, UR23 ;  /* 0x00000017001b7c82 */ /* 0x000fe20008000000 */
[----:B------:R-:W-:Y:S01]  /*2030*/  UISETP.NE.AND UP0, UPT, UR25, UR26, UPT ;  /* 0x0000001a1900728c */ /* 0x000fe2000bf05270 */
[----:B------:R4:W-:Y:S08]  /*2040*/  UTMALDG.3D.2CTA [UR8], [UR30], desc[UR28] ;  /* 0x00001c081e0075b4 */ /* 0x0009f00008211000 */
[----:B----4-:R-:W-:Y:S05]  /*2050*/  BRA.U UP0, `(.L_x_39) ;  /* 0xfffffffd004c7547 */ /* 0x010fea000b83ffff */
.L_x_33:
[----:B-1----:R-:W-:Y:S01]  /*2060*/  LEA R2, R14, UR6, 0x3 ;  /* 0x000000060e027c11 */ /* 0x002fe2000f8e18ff */
[----:B------:R-:W-:Y:S01]  /*2070*/  NOP ;  /* 0x0000000000007918 */ /* 0x000fe20000000000 */
[----:B--2---:R-:W-:Y:S02]  /*2080*/  SHF.L.U32 R3, R12, 0x1f, RZ ;  /* 0x0000001f0c037819 */ /* 0x004fe400000006ff */
[----:B------:R-:W-:Y:S02]  /*2090*/  LEA R4, R14, UR6, 0x4 ;  /* 0x000000060e047c11 */ /* 0x000fe4000f8e20ff */
[----:B------:R-:W1:Y:S02]  /*20a0*/  SYNCS.PHASECHK.TRANS64.TRYWAIT P0, [R2+URZ+0xf0], R3 ;  /* 0x0000f003020075a7 */ /* 0x000e6400080011ff */
[----:B-1----:R-:W-:Y:S05]  /*20b0*/  @!P0 BRA `(.L_x_40) ;  /* 0x0000009400e88947 */ /* 0x002fea0003800000 */
.L_x_157:
[----:B------:R-:W2:Y:S01]  /*20c0*/  LDS.128 R4, [R4+0x160] ;  /* 0x0001600004047984 */ /* 0x000ea20000000c00 */
[----:B------:R-:W-:Y:S01]  /*20d0*/  ISETP.GE.AND P0, PT, R72, 0x1, PT ;  /* 0x000000014800780c */ /* 0x000fe20003f06270 */
[----:B-1----:R-:W-:Y:S01]  /*20e0*/  VIADD R2, R2, 0x100 ;  /* 0x0000010002027836 */ /* 0x002fe20000000000 */
[----:B------:R-:W-:Y:S01]  /*20f0*/  @!PT LDS RZ, [RZ] ;  /* 0x00000000fffff984 */ /* 0x000fe20000000800 */
[----:B------:R-:W-:Y:S01]  /*2100*/  @!PT LDS RZ, [RZ] ;  /* 0x00000000fffff984 */ /* 0x000fe20000000800 */
[----:B------:R-:W-:Y:S01]  /*2110*/  @!PT LDS RZ, [RZ] ;  /* 0x00000000fffff984 */ /* 0x000fe20000000800 */
[----:B------:R-:W-:Y:S01]  /*2120*/  @!PT LDS RZ, [RZ] ;  /* 0x00000000fffff984 */ /* 0x000fe20000000800 */
[----:B------:R1:W-:Y:S06]  /*2130*/  MEMBAR.ALL.CTA ;  /* 0x0000000000007992 */ /* 0x0003ec0000008000 */
[----:B-1----:R-:W1:Y:S01]  /*2140*/  FENCE.VIEW.ASYNC.S ;  /* 0x00000000000073c6 */ /* 0x002e620000000000 */
[----:B------:R-:W-:-:S04]  /*2150*/  PRMT R2, RZ, 0x654, R2 ;  /* 0x00000654ff027816 */ /* 0x000fc80000000002 */
[----:B-1----:R1:W-:Y:S01]  /*2160*/  SYNCS.ARRIVE.TRANS64.RED.A1T0 RZ, [R2+URZ], RZ ;  /* 0x000000ff02ff79a7 */ /* 0x0023e200081004ff */
[----:B--2---:R-:W-:-:S13]  /*2170*/  LOP3.LUT P2, RZ, R6, 0x1, RZ, 0xc0, !PT ;  /* 0x0000000106ff7812 */ /* 0x004fda000784c0ff */
[----:B------:R-:W-:Y:S01]  /*2180*/  @P2 SHF.R.U32.HI R3, RZ, 0x10, R5 ;  /* 0x00000010ff032819 */ /* 0x000fe20000011605 */
[----:B------:R-:W-:Y:S01]  /*2190*/  VOTEU.ANY UP0, P2 ;  /* 0x0000000000ff7886 */ /* 0x000fe20001000100 */
[----:B------:R-:W-:Y:S02]  /*21a0*/  @P2 MOV R13, R4 ;  /* 0x00000004000d2202 */ /* 0x000fe40000000f00 */
[----:B------:R-:W-:Y:S02]  /*21b0*/  @P2 R2UR.BROADCAST UR8, R3 ;  /* 0x00000000030822ca */ /* 0x000fe400008e0000 */
[----:B------:R-:W-:-:S11]  /*21c0*/  @P2 LOP3.LUT R11, R5, 0xffff, RZ, 0xc0, !PT ;  /* 0x0000ffff050b2812 */ /* 0x000fd600078ec0ff */
[----:B------:R-:W-:Y:S01]  /*21d0*/  @UP0 UMOV UR36, UR8 ;  /* 0x0000000800240c82 */ /* 0x000fe20008000000 */
[----:B-1----:R-:W-:Y:S05]  /*21e0*/  @!P0 BRA `(.L_x_41) ;  /* 0x0000000000b88947 */ /* 0x002fea0003800000 */
[----:B------:R-:W3:Y:S01]  /*21f0*/  LDC.64 R4, c[0x0][0xb18] ;  /* 0x0002c600ff047b82 */ /* 0x000ee20000000a00 */
[----:B------:R-:W-:-:S07]  /*2200*/  ISETP.NE.AND P3, PT, R72, 0x1, PT ;  /* 0x000000014800780c */ /* 0x000fce0003f65270 */
[----:B------:R-:W1:Y:S08]  /*2210*/  LDC.64 R6, c[0x0][0xb10] ;  /* 0x0002c400ff067b82 */ /* 0x000e700000000a00 */
[----:B------:R-:W2:Y:S08]  /*2220*/  LDC R17, c[0x0][0xb20] ;  /* 0x0002c800ff117b82 */ /* 0x000eb00000000800 */
[----:B------:R-:W4:Y:S01]  /*2230*/  LDC R18, c[0x0][0xb0c] ;  /* 0x0002c300ff127b82 */ /* 0x000f220000000800 */
[----:B---3--:R-:W-:Y:S01]  /*2240*/  IMAD.HI.U32 R22, R0, R5, RZ ;  /* 0x0000000500167227 */ /* 0x008fe200078e00ff */
[----:B------:R-:W-:-:S06]  /*2250*/  ISETP.NE.AND P0, PT, R4, 0x1, PT ;  /* 0x000000010400780c */ /* 0x000fcc0003f05270 */
[----:B------:R-:W3:Y:S01]  /*2260*/  LDC.64 R2, c[0x0][0xb28] ;  /* 0x0002ca00ff027b82 */ /* 0x000ee20000000a00 */
[----:B-1----:R-:W-:-:S04]  /*2270*/  IMAD.HI.U32 R20, R9, R6, RZ ;  /* 0x0000000609147227 */ /* 0x002fc800078e00ff */
[----:B------:R-:W-:Y:S01]  /*2280*/  IMAD.HI.U32 R24, R13, R6, RZ ;  /* 0x000000060d187227 */ /* 0x000fe200078e00ff */
[----:B------:R-:W-:Y:S02]  /*2290*/  SHF.R.U32.HI R20, RZ, R7, R20 ;  /* 0x00000007ff147219 */ /* 0x000fe40000011614 */
[----:B--2---:R-:W-:Y:S01]  /*22a0*/  SHF.R.U32.HI R19, RZ, R17, R22 ;  /* 0x00000011ff137219 */ /* 0x004fe20000011616 */
[----:B------:R-:W-:Y:S01]  /*22b0*/  IMAD.HI.U32 R22, R11, R5, RZ ;  /* 0x000000050b167227 */ /* 0x000fe200078e00ff */
[----:B------:R-:W-:Y:S02]  /*22c0*/  SHF.R.U32.HI R24, RZ, R7, R24 ;  /* 0x00000007ff187219 */ /* 0x000fe40000011618 */
[----:B------:R-:W-:Y:S02]  /*22d0*/  SEL R19, R0, R19, !P0 ;  /* 0x0000001300137207 */ /* 0x000fe40004000000 */
[----:B------:R-:W-:Y:S02]  /*22e0*/  SHF.R.U32.HI R22, RZ, R17, R22 ;  /* 0x00000011ff167219 */ /* 0x000fe40000011616 */
[----:B----4-:R-:W-:-:S02]  /*22f0*/  ISETP.NE.AND P1, PT, R18, 0x1, PT ;  /* 0x000000011200780c */ /* 0x010fc40003f25270 */
[----:B------:R-:W-:Y:S02]  /*2300*/  SEL R5, R11, R22, !P0 ;  /* 0x000000160b057207 */ /* 0x000fe40004000000 */
[----:B------:R-:W-:Y:S02]  /*2310*/  SEL R21, R9, R20, !P1 ;  /* 0x0000001409157207 */ /* 0x000fe40004800000 */
[----:B------:R-:W-:Y:S01]  /*2320*/  SEL R7, R13, R24, !P1 ;  /* 0x000000180d077207 */ /* 0x000fe20004800000 */
[----:B---3--:R-:W-:Y:S01]  /*2330*/  IMAD.HI.U32 R20, R19, R2, RZ ;  /* 0x0000000213147227 */ /* 0x008fe200078e00ff */
[----:B------:R-:W-:-:S03]  /*2340*/  IADD3 R17, PT, PT, -R5, RZ, RZ ;  /* 0x000000ff05117210 */ /* 0x000fc60007ffe1ff */
        /* <DEDUP_REMOVED lines=11> */
[----:B------:R-:W-:-:S04]  /*2400*/  @!P0 IMAD.HI.U32 R20, R7, R2, RZ ;  /* 0x0000000207148227 */ /* 0x000fc800078e00ff */
[----:B------:R-:W-:Y:S01]  /*2410*/  IMAD.MOV R2, RZ, RZ, -R6 ;  /* 0x000000ffff027224 */ /* 0x000fe200078e0a06 */
[----:B------:R-:W-:-:S03]  /*2420*/  @!P0 SHF.R.U32.HI R20, RZ, R3, R20 ;  /* 0x00000003ff148219 */ /* 0x000fc60000011614 */
[----:B------:R-:W-:Y:S01]  /*2430*/  IMAD R2, R72, R2, R5 ;  /* 0x0000000248027224 */ /* 0x000fe200078e0205 */
        /* <DEDUP_REMOVED lines=9> */
.L_x_41:
[----:B------:R-:W1:Y:S02]  /*24d0*/  LDCU UR8, c[0x0][0xb30] ;  /* 0x00016600ff0877ac */ /* 0x000e640008000800 */
[----:B-1----:R-:W-:-:S09]  /*24e0*/  UISETP.NE.AND UP0, UPT, UR8, 0x1, UPT ;  /* 0x000000010800788c */ /* 0x002fd2000bf05270 */
[----:B------:R-:W-:Y:S05]  /*24f0*/  BRA.U UP0, `(.L_x_42) ;  /* 0x0000000100407547 */ /* 0x000fea000b800000 */
[----:B------:R-:W1:Y:S08]  /*2500*/  LDC.64 R4, c[0x0][0xb10] ;  /* 0x0002c400ff047b82 */ /* 0x000e700000000a00 */
[----:B------:R-:W2:Y:S08]  /*2510*/  LDC.64 R2, c[0x0][0xb18] ;  /* 0x0002c600ff027b82 */ /* 0x000eb00000000a00 */
[----:B------:R-:W4:Y:S08]  /*2520*/  LDC R6, c[0x0][0xb20] ;  /* 0x0002c800ff067b82 */ /* 0x000f300000000800 */
[----:B------:R-:W3:Y:S01]  /*2530*/  LDC R18, c[0x0][0xb0c] ;  /* 0x0002c300ff127b82 */ /* 0x000ee20000000800 */
[----:B-1----:R-:W-:-:S05]  /*2540*/  IMAD.HI.U32 R4, R13, R4, RZ ;  /* 0x000000040d047227 */ /* 0x002fca00078e00ff */
[----:B------:R-:W-:Y:S01]  /*2550*/  SHF.R.U32.HI R4, RZ, R5, R4 ;  /* 0x00000005ff047219 */ /* 0x000fe20000011604 */
[----:B--2---:R-:W-:Y:S01]  /*2560*/  IMAD.HI.U32 R3, R11, R3, RZ ;  /* 0x000000030b037227 */ /* 0x004fe200078e00ff */
[----:B------:R-:W-:-:S04]  /*2570*/  ISETP.NE.AND P0, PT, R2, 0x1, PT ;  /* 0x000000010200780c */ /* 0x000fc80003f05270 */
[----:B----4-:R-:W-:-:S04]  /*2580*/  SHF.R.U32.HI R6, RZ, R6, R3 ;  /* 0x00000006ff067219 */ /* 0x010fc80000011603 */
[----:B------:R-:W-:Y:S02]  /*2590*/  SEL R3, R11, R6, !P0 ;  /* 0x000000060b037207 */ /* 0x000fe40004000000 */
[----:B---3--:R-:W-:-:S04]  /*25a0*/  ISETP.NE.AND P1, PT, R18, 0x1, PT ;  /* 0x000000011200780c */ /* 0x008fc80003f25270 */
[----:B------:R-:W-:-:S05]  /*25b0*/  SEL R4, R13, R4, !P1 ;  /* 0x000000040d047207 */ /* 0x000fca0004800000 */
[----:B------:R-:W-:Y:S02]  /*25c0*/  IMAD.IADD R5, R3, 0x1, -R4 ;  /* 0x0000000103057824 */ /* 0x000fe400078e0a04 */
[----:B------:R-:W-:Y:S02]  /*25d0*/  IMAD.IADD R3, R4, 0x1, -R3 ;  /* 0x0000000104037824 */ /* 0x000fe400078e0a03 */
[----:B------:R-:W-:Y:S02]  /*25e0*/  IMAD R13, R5, R18, R13 ;  /* 0x00000012050d7224 */ /* 0x000fe400078e020d */
[----:B------:R-:W-:-:S07]  /*25f0*/  IMAD R11, R3, R2, R11 ;  /* 0x00000002030b7224 */ /* 0x000fce00078e020b */
.L_x_42:
[----:B------:R-:W-:Y:S01]  /*2600*/  VIADD R14, R14, 0x1 ;  /* 0x000000010e0e7836 */ /* 0x000fe20000000000 */
[----:B------:R-:W-:Y:S01]  /*2610*/  PLOP3.LUT P1, PT, PT, PT, PT, 0x80, 0x8 ;  /* 0x000000000008781c */ /* 0x000fe20003f2f070 */
[----:B------:R-:W-:Y:S02]  /*2620*/  IMAD.IADD R21, R13, 0x1, R156 ;  /* 0x000000010d157824 */ /* 0x000fe400078e029c */
[----:B------:R-:W-:Y:S01]  /*2630*/  IMAD.IADD R20, R11, 0x1, R154 ;  /* 0x000000010b147824 */ /* 0x000fe200078e029a */
[----:B------:R-:W-:-:S04]  /*2640*/  ISETP.NE.AND P0, PT, R14, 0x2, PT ;  /* 0x000000020e00780c */ /* 0x000fc80003f05270 */
[----:B------:R-:W-:Y:S02]  /*2650*/  SEL R3, RZ, 0x1, P0 ;  /* 0x00000001ff037807 */ /* 0x000fe40000000000 */
[----:B------:R-:W-:Y:S02]  /*2660*/  SEL R14, R14, RZ, P0 ;  /* 0x000000ff0e0e7207 */ /* 0x000fe40000000000 */
[----:B------:R-:W-:Y:S01]  /*2670*/  LOP3.LUT R12, R12, R3, RZ, 0x3c, !PT ;  /* 0x000000030c0c7212 */ /* 0x000fe200078e3cff */
[----:B------:R-:W-:Y:S06]  /*2680*/  @P2 BRA `(.L_x_43) ;  /* 0xfffffff000642947 */ /* 0x000fec000383ffff */
[----:B------:R-:W-:Y:S01]  /*2690*/  UIADD3 UR6, UPT, UPT, UR6, 0x50, URZ ;  /* 0x0000005006067890 */ /* 0x000fe2000fffe0ff */
[----:B------:R-:W-:-:S03]  /*26a0*/  SHF.L.U32 R3, R15, 0x1f, RZ ;  /* 0x0000001f0f037819 */ /* 0x000fc600000006ff */
[----:B------:R-:W-:-:S09]  /*26b0*/  ULEA UR4, UR23, UR6, 0x3 ;  /* 0x0000000617047291 */ /* 0x000fd2000f8e18ff */
[----:B------:R-:W1:Y:S02]  /*26c0*/  SYNCS.PHASECHK.TRANS64.TRYWAIT P0, [UR4], R3 ;  /* 0x00000003ff0075a7 */ /* 0x000e640008001104 */
[----:B-1----:R-:W-:Y:S05]  /*26d0*/  @!P0 BRA `(.L_x_44) ;  /* 0x0000009000748947 */ /* 0x002fea0003800000 */
.L_x_159:
[----:B------:R-:W-:-:S04]  /*26e0*/  UIADD3 UR5, UPT, UPT, UR23, 0x1, URZ ;  /* 0x0000000117057890 */ /* 0x000fc8000fffe0ff */
[----:B------:R-:W-:-:S04]  /*26f0*/  UISETP.NE.AND UP0, UPT, UR5, 0xa, UPT ;  /* 0x0000000a0500788c */ /* 0x000fc8000bf05270 */
[----:B------:R-:W-:Y:S02]  /*2700*/  USEL UR7, URZ, 0x1, UP0 ;  /* 0x00000001ff077887 */ /* 0x000fe40008000000 */
[----:B------:R-:W-:-:S04]  /*2710*/  USEL UR5, UR5, URZ, UP0 ;  /* 0x000000ff05057287 */ /* 0x000fc80008000000 */
[----:B------:R-:W-:Y:S01]  /*2720*/  ULEA UR4, UR5, UR6, 0x3 ;  /* 0x0000000605047291 */ /* 0x000fe2000f8e18ff */
[----:B------:R-:W-:-:S04]  /*2730*/  LOP3.LUT R2, R15, UR7, RZ, 0x3c, !PT ;  /* 0x000000070f027c12 */ /* 0x000fc8000f8e3cff */
[----:B-1----:R-:W-:-:S04]  /*2740*/  SHF.L.U32 R3, R2, 0x1f, RZ ;  /* 0x0000001f02037819 */ /* 0x002fc800000006ff */
[----:B------:R-:W1:Y:S02]  /*2750*/  SYNCS.PHASECHK.TRANS64.TRYWAIT P0, [UR4], R3 ;  /* 0x00000003ff0075a7 */ /* 0x000e640008001104 */
[----:B-1----:R-:W-:Y:S05]  /*2760*/  @!P0 BRA `(.L_x_45) ;  /* 0x0000009000688947 */ /* 0x002fea0003800000 */
.L_x_161:
        /* <DEDUP_REMOVED lines=9> */
.L_x_163:
        /* <DEDUP_REMOVED lines=9> */
.L_x_165:
        /* <DEDUP_REMOVED lines=9> */
.L_x_167:
        /* <DEDUP_REMOVED lines=9> */
.L_x_169:
        /* <DEDUP_REMOVED lines=9> */
.L_x_171:
        /* <DEDUP_REMOVED lines=9> */
.L_x_173:
        /* <DEDUP_REMOVED lines=9> */
.L_x_175:
[----:B------:R-:W-:-:S04]  /*2b60*/  UIADD3 UR5, UPT, UPT, UR5, 0x1, URZ ;  /* 0x0000000105057890 */ /* 0x000fc8000fffe0ff */
[----:B------:R-:W-:-:S04]  /*2b70*/  UISETP.NE.AND UP0, UPT, UR5, 0xa, UPT ;  /* 0x0000000a0500788c */ /* 0x000fc8000bf05270 */
[----:B------:R-:W-:Y:S02]  /*2b80*/  USEL UR4, URZ, 0x1, UP0 ;  /* 0x00000001ff047887 */ /* 0x000fe40008000000 */
[----:B------:R-:W-:-:S04]  /*2b90*/  USEL UR5, UR5, URZ, UP0 ;  /* 0x000000ff05057287 */ /* 0x000fc80008000000 */
[----:B------:R-:W-:Y:S01]  /*2ba0*/  ULEA UR5, UR5, UR6, 0x3 ;  /* 0x0000000605057291 */ /* 0x000fe2000f8e18ff */
[----:B-1----:R-:W-:-:S04]  /*2bb0*/  LOP3.LUT R3, R2, UR4, RZ, 0x3c, !PT ;  /* 0x0000000402037c12 */ /* 0x002fc8000f8e3cff */
[----:B------:R-:W-:Y:S01]  /*2bc0*/  SHF.L.U32 R3, R3, 0x1f, RZ ;  /* 0x0000001f03037819 */ /* 0x000fe200000006ff */
[----:B---3--:R-:W-:-:S07]  /*2bd0*/  IMAD.U32 R0, RZ, RZ, UR5 ;  /* 0x00000005ff007e24 */ /* 0x008fce000f8e00ff */
.L_x_53:
[----:B-1----:R1:W2:Y:S02]  /*2be0*/  SYNCS.PHASECHK.TRANS64.TRYWAIT P0, [R0+URZ], R3 ;  /* 0x00000003000075a7 */ /* 0x0022a400080011ff */
[----:B--2---:R-:W-:Y:S05]  /*2bf0*/  @!P0 NANOSLEEP.SYNCS 0x989680 ;  /* 0x009896800000895d */ /* 0x004fea0003900000 */
[----:B------:R-:W2:Y:S02]  /*2c00*/  @!P0 SYNCS.PHASECHK.TRANS64 P0, [R0+URZ], R3 ;  /* 0x00000003000085a7 */ /* 0x000ea400080010ff */
[----:B--2---:R-:W-:Y:S05]  /*2c10*/  @P0 EXIT ;  /* 0x000000000000094d */ /* 0x004fea0003800000 */
[----:B------:R-:W-:Y:S05]  /*2c20*/  BRA `(.L_x_53) ;  /* 0xfffffffc00ec7947 */ /* 0x000fea000383ffff */
.L_x_23:
[----:B------:R-:W-:-:S04]  /*2c30*/  UISETP.NE.AND UP1, UPT, UR37, URZ, UPT ;  /* 0x000000ff2500728c */ /* 0x000fc8000bf25270 */
[----:B------:R-:W-:-:S09]  /*2c40*/  UISETP.NE.OR UP1, UPT, UR10, 0x1, UP1 ;  /* 0x000000010a00788c */ /* 0x000fd20008f25670 */
[----:B------:R-:W-:Y:S05]  /*2c50*/  BRA.U UP1, `(.L_x_54) ;  /* 0x00000005014c7547 */ /* 0x000fea000b800000 */
[----:B------:R-:W-:Y:S01]  /*2c60*/  HFMA2 R11, -RZ, RZ, 0, 0 ;  /* 0x00000000ff0b7431 */ /* 0x000fe200000001ff */
[----:B------:R-:W-:Y:S01]  /*2c70*/  ISETP.GE.U32.AND P2, PT, R10, 0x2, PT ;  /* 0x000000020a00780c */ /* 0x000fe20003f46070 */
[----:B------:R-:W-:Y:S01]  /*2c80*/  IMAD.MOV.U32 R12, RZ, RZ, 0x1 ;  /* 0x00000001ff0c7424 */ /* 0x000fe200078e00ff */
[----:B------:R-:W-:Y:S01]  /*2c90*/  CS2R R8, SRZ ;  /* 0x0000000000087805 */ /* 0x000fe2000001ff00 */
[----:B------:R-:W-:Y:S01]  /*2ca0*/  IMAD.MOV.U32 R3, RZ, RZ, RZ ;  /* 0x000000ffff037224 */ /* 0x000fe200078e00ff */
[----:B------:R-:W-:Y:S01]  /*2cb0*/  UMOV UR4, 0x400 ;  /* 0x0000040000047882 */ /* 0x000fe20000000000 */
[----:B------:R-:W-:Y:S01]  /*2cc0*/  UMOV UR6, URZ ;  /* 0x000000ff00067c82 */ /* 0x000fe20008000000 */
[----:B------:R-:W-:-:S12]  /*2cd0*/  ULEA UR37, UR37, UR4, 0x18 ;  /* 0x0000000425257291 */ /* 0x000fd8000f8ec0ff */
.L_x_58:
[----:B------:R-:W-:Y:S02]  /*2ce0*/  LEA R0, R3, UR37, 0x3 ;  /* 0x0000002503007c11 */ /* 0x000fe4000f8e18ff */
[----:B------:R-:W-:-:S03]  /*2cf0*/  SHF.L.U32 R5, R8, 0x1f, RZ ;  /* 0x0000001f08057819 */ /* 0x000fc600000006ff */
[----:B------:R-:W-:Y:S01]  /*2d00*/  VIADD R4, R0, 0x140 ;  /* 0x0000014000047836 */ /* 0x000fe20000000000 */
[----:B------:R-:W1:Y:S02]  /*2d10*/  SYNCS.PHASECHK.TRANS64.TRYWAIT P0, [R0+URZ+0x130], R5 ;  /* 0x00013005000075a7 */ /* 0x000e6400080011ff */
[----:B-1----:R-:W-:Y:S05]  /*2d20*/  @!P0 BRA `(.L_x_55) ;  /* 0x0000008c00b88947 */ /* 0x002fea0003800000 */
.L_x_176:
[----:B------:R-:W-:Y:S01]  /*2d30*/  ULEA UR5, UR6, UR37, 0x3 ;  /* 0x0000002506057291 */ /* 0x000fe2000f8e18ff */
[----:B------:R-:W-:Y:S01]  /*2d40*/  PRMT R4, RZ, 0x654, R4 ;  /* 0x00000654ff047816 */ /* 0x000fe20000000004 */
[----:B-1----:R-:W-:Y:S01]  /*2d50*/  @!P2 IMAD.MOV.U32 R5, RZ, RZ, 0x10 ;  /* 0x00000010ff05a424 */ /* 0x002fe200078e00ff */
[----:B------:R-:W-:Y:S01]  /*2d60*/  SHF.L.U32 R7, R12, 0x1f, RZ ;  /* 0x0000001f0c077819 */ /* 0x000fe200000006ff */
[----:B------:R-:W-:Y:S01]  /*2d70*/  UIADD3 UR4, UPT, UPT, UR5, 0xf0, URZ ;  /* 0x000000f005047890 */ /* 0x000fe2000fffe0ff */
[----:B------:R1:W-:Y:S05]  /*2d80*/  SYNCS.ARRIVE.TRANS64.RED.A1T0 RZ, [R4+URZ], RZ ;  /* 0x000000ff04ff79a7 */ /* 0x0003ea00081004ff */
[----:B------:R-:W-:Y:S01]  /*2d90*/  IMAD.U32 R13, RZ, RZ, UR4 ;  /* 0x00000004ff0d7e24 */ /* 0x000fe2000f8e00ff */
[----:B------:R-:W2:Y:S04]  /*2da0*/  SYNCS.PHASECHK.TRANS64.TRYWAIT P0, [UR5+0x100], R7 ;  /* 0x00010007ff0075a7 */ /* 0x000ea80008001105 */
[----:B------:R-:W-:Y:S01]  /*2db0*/  PRMT R13, R10, 0x654, R13 ;  /* 0x000006540a0d7816 */ /* 0x000fe2000000000d */
[----:B-12---:R-:W-:Y:S06]  /*2dc0*/  @!P0 BRA `(.L_x_56) ;  /* 0x0000008c00a48947 */ /* 0x006fec0003800000 */
.L_x_178:
[----:B------:R-:W-:Y:S01]  /*2dd0*/  ULEA UR4, UR6, UR37, 0x4 ;  /* 0x0000002506047291 */ /* 0x000fe2000f8e20ff */
[----:B------:R-:W-:Y:S01]  /*2de0*/  SEL R2, R13, R2, !P2 ;  /* 0x000000020d027207 */ /* 0x000fe20005000000 */
[----:B------:R-:W-:Y:S01]  /*2df0*/  UIADD3 UR5, UPT, UPT, UR5, 0xf0, URZ ;  /* 0x000000f005057890 */ /* 0x000fe2000fffe0ff */
[----:B-1----:R-:W-:Y:S01]  /*2e00*/  LEA R0, R11, UR37, 0x3 ;  /* 0x000000250b007c11 */ /* 0x002fe2000f8e18ff */
[----:B------:R-:W-:Y:S01]  /*2e10*/  UIADD3 UR4, UPT, UPT, UR4, 0x160, URZ ;  /* 0x0000016004047890 */ /* 0x000fe2000fffe0ff */
[----:B------:R1:W-:Y:S01]  /*2e20*/  @!P2 SYNCS.ARRIVE.TRANS64.RED RZ, [R2+URZ], R5 ;  /* 0x0000000502ffa9a7 */ /* 0x0003e200080004ff */
[----:B------:R-:W-:Y:S01]  /*2e30*/  UIADD3 UR6, UPT, UPT, UR6, 0x1, URZ ;  /* 0x0000000106067890 */ /* 0x000fe2000fffe0ff */
[----:B------:R-:W-:-:S03]  /*2e40*/  VIADD R3, R3, 0x1 ;  /* 0x0000000103037836 */ /* 0x000fc60000000000 */
[----:B------:R-:W-:Y:S02]  /*2e50*/  UISETP.NE.AND UP0, UPT, UR6, 0x2, UPT ;  /* 0x000000020600788c */ /* 0x000fe4000bf05270 */
[----:B------:R-:W-:Y:S01]  /*2e60*/  ISETP.NE.AND P0, PT, R3, 0x2, PT ;  /* 0x000000020300780c */ /* 0x000fe20003f05270 */
[----:B------:R-:W-:Y:S06]  /*2e70*/  UGETNEXTWORKID.BROADCAST [UR4], [UR5] ;  /* 0x00000000040073ca */ /* 0x000fec0008000100 */
[----:B------:R-:W-:Y:S02]  /*2e80*/  USEL UR4, URZ, 0x1, UP0 ;  /* 0x00000001ff047887 */ /* 0x000fe40008000000 */
[----:B------:R-:W-:-:S04]  /*2e90*/  USEL UR6, UR6, URZ, UP0 ;  /* 0x000000ff06067287 */ /* 0x000fc80008000000 */
[----:B------:R-:W-:Y:S02]  /*2ea0*/  LOP3.LUT R12, R12, UR4, RZ, 0x3c, !PT ;  /* 0x000000040c0c7c12 */ /* 0x000fe4000f8e3cff */
[----:B-1----:R-:W-:-:S04]  /*2eb0*/  SHF.L.U32 R5, R9, 0x1f, RZ ;  /* 0x0000001f09057819 */ /* 0x002fc800000006ff */
[----:B------:R-:W1:Y:S02]  /*2ec0*/  SYNCS.PHASECHK.TRANS64.TRYWAIT P1, [R0+URZ+0xf0], R5 ;  /* 0x0000f005000075a7 */ /* 0x000e6400080211ff */
[----:B-1----:R-:W-:Y:S05]  /*2ed0*/  @!P1 BRA `(.L_x_57) ;  /* 0x0000008c00789947 */ /* 0x002fea0003800000 */
.L_x_179:
[----:B------:R-:W-:Y:S01]  /*2ee0*/  LEA R4, R11, UR37, 0x4 ;  /* 0x000000250b047c11 */ /* 0x000fe2000f8e20ff */
[----:B-1----:R-:W-:Y:S01]  /*2ef0*/  VIADD R0, R0, 0x100 ;  /* 0x0000010000007836 */ /* 0x002fe20000000000 */
[----:B------:R-:W-:Y:S01]  /*2f00*/  SEL R3, R3, RZ, P0 ;  /* 0x000000ff03037207 */ /* 0x000fe20000000000 */
[----:B------:R-:W-:-:S03]  /*2f10*/  VIADD R11, R11, 0x1 ;  /* 0x000000010b0b7836 */ /* 0x000fc60000000000 */
[----:B------:R-:W1:Y:S01]  /*2f20*/  LDS.128 R4, [R4+0x160] ;  /* 0x0001600004047984 */ /* 0x000e620000000c00 */
[----:B------:R-:W-:Y:S02]  /*2f30*/  PRMT R0, RZ, 0x654, R0 ;  /* 0x00000654ff007816 */ /* 0x000fe40000000000 */
[C---:B------:R-:W-:Y:S01]  /*2f40*/  ISETP.NE.AND P1, PT, R11.reuse, 0x2, PT ;  /* 0x000000020b00780c */ /* 0x040fe20003f25270 */
[----:B------:R-:W-:Y:S01]  /*2f50*/  @!PT LDS RZ, [RZ] ;  /* 0x00000000fffff984 */ /* 0x000fe20000000800 */
[----:B------:R-:W-:Y:S01]  /*2f60*/  @!PT LDS RZ, [RZ] ;  /* 0x00000000fffff984 */ /* 0x000fe20000000800 */
[----:B------:R-:W-:Y:S01]  /*2f70*/  @!PT LDS RZ, [RZ] ;  /* 0x00000000fffff984 */ /* 0x000fe20000000800 */
[----:B------:R-:W-:Y:S01]  /*2f80*/  @!PT LDS RZ, [RZ] ;  /* 0x00000000fffff984 */ /* 0x000fe20000000800 */
[----:B------:R2:W-:Y:S06]  /*2f90*/  MEMBAR.ALL.CTA ;  /* 0x0000000000007992 */ /* 0x0005ec0000008000 */
[----:B--2---:R-:W2:Y:S01]  /*2fa0*/  FENCE.VIEW.ASYNC.S ;  /* 0x00000000000073c6 */ /* 0x004ea20000000000 */
[----:B------:R-:W-:Y:S01]  /*2fb0*/  SEL R11, R11, RZ, P1 ;  /* 0x000000ff0b0b7207 */ /* 0x000fe20000800000 */
[----:B--2---:R2:W-:Y:S01]  /*2fc0*/  SYNCS.ARRIVE.TRANS64.RED.A1T0 RZ, [R0+URZ], RZ ;  /* 0x000000ff00ff79a7 */ /* 0x0045e200081004ff */
[----:B-1----:R-:W-:-:S02]  /*2fd0*/  LOP3.LUT P3, RZ, R6, 0x1, RZ, 0xc0, !PT ;  /* 0x0000000106ff7812 */ /* 0x002fc4000786c0ff */
[----:B------:R-:W-:-:S04]  /*2fe0*/  SEL R5, RZ, 0x1, P0 ;  /* 0x00000001ff057807 */ /* 0x000fc80000000000 */
[----:B------:R-:W-:Y:S02]  /*2ff0*/  LOP3.LUT R8, R8, R5, RZ, 0x3c, !PT ;  /* 0x0000000508087212 */ /* 0x000fe400078e3cff */
[----:B--2---:R-:W-:-:S04]  /*3000*/  SEL R0, RZ, 0x1, P1 ;  /* 0x00000001ff007807 */ /* 0x004fc80000800000 */
[----:B------:R-:W-:Y:S01]  /*3010*/  LOP3.LUT R9, R9, R0, RZ, 0x3c, !PT ;  /* 0x0000000009097212 */ /* 0x000fe200078e3cff */
[----:B------:R-:W-:Y:S06]  /*3020*/  @P3 BRA `(.L_x_58) ;  /* 0xfffffffc002c3947 */ /* 0x000fec000383ffff */
[----:B------:R-:W-:Y:S01]  /*3030*/  ULEA UR5, UR6, UR37, 0x3 ;  /* 0x0000002506057291 */ /* 0x000fe2000f8e18ff */
[----:B------:R-:W-:-:S08]  /*3040*/  SHF.L.U32 R3, R12, 0x1f, RZ ;  /* 0x0000001f0c037819 */ /* 0x000fd000000006ff */
[----:B------:R-:W1:Y:S02]  /*3050*/  SYNCS.PHASECHK.TRANS64 P0, [UR5+0x100], R3 ;  /* 0x00010003ff0075a7 */ /* 0x000e640008001005 */
[----:B-1----:R-:W-:Y:S05]  /*3060*/  @P0 BRA `(.L_x_59) ;  /* 0x0000000000080947 */ /* 0x002fea0003800000 */
[----:B------:R-:W1:Y:S02]  /*3070*/  SYNCS.PHASECHK.TRANS64.TRYWAIT P0, [UR5+0x100], R3 ;  /* 0x00010003ff0075a7 */ /* 0x000e640008001105 */
[----:B-1----:R-:W-:Y:S05]  /*3080*/  @!P0 BRA `(.L_x_60) ;  /* 0x0000008c00208947 */ /* 0x002fea0003800000 */
.L_x_59:
[----:B------:R-:W-:-:S04]  /*3090*/  UIADD3 UR4, UPT, UPT, UR6, 0x1, URZ ;  /* 0x0000000106047890 */ /* 0x000fc8000fffe0ff */
[----:B------:R-:W-:-:S04]  /*30a0*/  UISETP.NE.AND UP0, UPT, UR4, 0x2, UPT ;  /* 0x000000020400788c */ /* 0x000fc8000bf05270 */
[----:B------:R-:W-:Y:S02]  /*30b0*/  USEL UR7, URZ, 0x1, UP0 ;  /* 0x00000001ff077887 */ /* 0x000fe40008000000 */
[----:B------:R-:W-:-:S04]  /*30c0*/  USEL UR4, UR4, URZ, UP0 ;  /* 0x000000ff04047287 */ /* 0x000fc80008000000 */
[----:B------:R-:W-:Y:S01]  /*30d0*/  ULEA UR4, UR4, UR37, 0x3 ;  /* 0x0000002504047291 */ /* 0x000fe2000f8e18ff */
[----:B-1----:R-:W-:-:S04]  /*30e0*/  LOP3.LUT R3, R12, UR7, RZ, 0x3c, !PT ;  /* 0x000000070c037c12 */ /* 0x002fc8000f8e3cff */
[----:B------:R-:W-:-:S04]  /*30f0*/  SHF.L.U32 R0, R3, 0x1f, RZ ;  /* 0x0000001f03007819 */ /* 0x000fc800000006ff */
[----:B------:R-:W1:Y:S02]  /*3100*/  SYNCS.PHASECHK.TRANS64 P0, [UR4+0x100], R0 ;  /* 0x00010000ff0075a7 */ /* 0x000e640008001004 */
[----:B-1----:R-:W-:Y:S05]  /*3110*/  @P0 EXIT ;  /* 0x000000000000094d */ /* 0x002fea0003800000 */
[----:B------:R-:W-:Y:S02]  /*3120*/  SHF.L.U32 R3, R3, 0x1f, RZ ;  /* 0x0000001f03037819 */ /* 0x000fe400000006ff */
[----:B------:R-:W-:-:S07]  /*3130*/  MOV R0, UR4 ;  /* 0x0000000400007c02 */ /* 0x000fce0008000f00 */
.L_x_61:
[----:B-1----:R1:W2:Y:S02]  /*3140*/  SYNCS.PHASECHK.TRANS64.TRYWAIT P0, [R0+URZ+0x100], R3 ;  /* 0x00010003000075a7 */ /* 0x0022a400080011ff */
[----:B--2---:R-:W-:Y:S05]  /*3150*/  @!P0 NANOSLEEP.SYNCS 0x989680 ;  /* 0x009896800000895d */ /* 0x004fea0003900000 */
[----:B------:R-:W2:Y:S02]  /*3160*/  @!P0 SYNCS.PHASECHK.TRANS64 P0, [R0+URZ+0x100], R3 ;  /* 0x00010003000085a7 */ /* 0x000ea400080010ff */
[----:B--2---:R-:W-:Y:S05]  /*3170*/  @P0 EXIT ;  /* 0x000000000000094d */ /* 0x004fea0003800000 */
[----:B------:R-:W-:Y:S05]  /*3180*/  BRA `(.L_x_61) ;  /* 0xfffffffc00ec7947 */ /* 0x000fea000383ffff */
.L_x_54:
[----:B------:R-:W-:Y:S05]  /*3190*/  BRA.U UP4, `(.L_x_62) ;  /* 0x0000001104587547 */ /* 0x000fea000b800000 */
[----:B------:R-:W-:Y:S01]  /*31a0*/  UMOV UR6, 0x40 ;  /* 0x0000004000067882 */ /* 0x000fe20000000000 */
[----:B------:R-:W-:Y:S01]  /*31b0*/  NOP ;  /* 0x0000000000007918 */ /* 0x000fe20000000000 */
[----:B------:R-:W-:Y:S01]  /*31c0*/  ULEA UR6, UR37, UR6, 0x18 ;  /* 0x0000000625067291 */ /* 0x000fe2000f8ec0ff */
[----:B------:R-:W-:Y:S02]  /*31d0*/  UMOV UR7, 0x400 ;  /* 0x0000040000077882 */ /* 0x000fe40000000000 */
[----:B------:R-:W-:-:S06]  /*31e0*/  ULEA UR37, UR37, UR7, 0x18 ;  /* 0x0000000725257291 */ /* 0x000fcc000f8ec0ff */
[----:B------:R-:W1:Y:S02]  /*31f0*/  LDS.U8 R2, [UR6+0x1c] ;  /* 0x00001c06ff027984 */ /* 0x000e640008000000 */
[----:B-1----:R-:W-:-:S13]  /*3200*/  ISETP.NE.AND P0, PT, R2, RZ, PT ;  /* 0x000000ff0200720c */ /* 0x002fda0003f05270 */
[----:B------:R-:W-:Y:S05]  /*3210*/  @P0 BRA `(.L_x_63) ;  /* 0x0000000400080947 */ /* 0x000fea0003800000 */
[----:B------:R-:W-:Y:S02]  /*3220*/  UISETP.NE.U32.AND UP0, UPT, UR5, 0x1, UPT ;  /* 0x000000010500788c */ /* 0x000fe4000bf05070 */
[----:B------:R-:W-:-:S07]  /*3230*/  UIADD3 UR8, UPT, UPT, UR6, 0x8, URZ ;  /* 0x0000000806087890 */ /* 0x000fce000fffe0ff */
[----:B------:R-:W-:Y:S05]  /*3240*/  BRA.U !UP0, `(.L_x_64) ;  /* 0x00000001089c7547 */ /* 0x000fea000b800000 */
[----:B------:R-:W-:Y:S01]  /*3250*/  ELECT P0, URZ, PT ;  /* 0x0000000000ff782f */ /* 0x000fe20003800000 */
[----:B------:R-:W-:-:S12]  /*3260*/  BSSY B0, `(.L_x_64) ;  /* 0x0000025000007945 */ /* 0x000fd80003800000 */
[----:B------:R-:W-:Y:S05]  /*3270*/  @!P0 BRA `(.L_x_65) ;  /* 0x00000000008c8947 */ /* 0x000fea0003800000 */
[----:B------:R-:W-:-:S05]  /*3280*/  UMOV UR7, 0x10 ;  /* 0x0000001000077882 */ /* 0x000fca0000000000 */
[----:B------:R-:W-:Y:S04]  /*3290*/  DEPBAR.LE SB1, 0x36 ;  /* 0x00009d800000791a */ /* 0x000fe80000000000 */
[----:B------:R-:W1:Y:S02]  /*32a0*/  UTCATOMSWS.2CTA.FIND_AND_SET.ALIGN UP1, UR7, UR7 ;  /* 0x00000007000775e3 */ /* 0x000e640008220800 */
[----:B-1----:R-:W-:Y:S01]  /*32b0*/  MOV R11, UR7 ;  /* 0x00000007000b7c02 */ /* 0x002fe20008000f00 */
[----:B------:R-:W-:Y:S06]  /*32c0*/  BRA.U UP1, `(.L_x_66) ;  /* 0x0000000101187547 */ /* 0x000fec000b800000 */
.L_x_67:
[----:B------:R-:W-:Y:S05]  /*32d0*/  NANOSLEEP 0x64 ;  /* 0x000000640000795d */ /* 0x000fea0003800000 */
[----:B------:R-:W-:-:S05]  /*32e0*/  UMOV UR7, 0x10 ;  /* 0x0000001000077882 */ /* 0x000fca0000000000 */
[----:B------:R-:W-:Y:S04]  /*32f0*/  DEPBAR.LE SB1, 0x36 ;  /* 0x00009d800000791a */ /* 0x000fe80000000000 */
[----:B------:R-:W1:Y:S02]  /*3300*/  UTCATOMSWS.2CTA.FIND_AND_SET.ALIGN UP1, UR7, UR7 ;  /* 0x00000007000775e3 */ /* 0x000e640008220800 */
[----:B-1----:R-:W-:Y:S01]  /*3310*/  MOV R11, UR7 ;  /* 0x00000007000b7c02 */ /* 0x002fe20008000f00 */
[----:B------:R-:W-:Y:S05]  /*3320*/  BRA.U !UP1, `(.L_x_67) ;  /* 0xfffffffd09e87547 */ /* 0x000fea000b83ffff */
.L_x_66:
[----:B------:R-:W1:Y:S01]  /*3330*/  LDS R5, [UR6+0x10] ;  /* 0x00001006ff057984 */ /* 0x000e620008000800 */
[----:B------:R-:W-:Y:S01]  /*3340*/  IMAD.U32 R3, RZ, RZ, UR37 ;  /* 0x00000025ff037e24 */ /* 0x000fe2000f8e00ff */
[----:B------:R-:W-:-:S03]  /*3350*/  MOV R2, UR4 ;  /* 0x0000000400027c02 */ /* 0x000fc60008000f00 */
[----:B------:R-:W-:Y:S01]  /*3360*/  VIADD R3, R3, 0x180 ;  /* 0x0000018003037836 */ /* 0x000fe20000000000 */
[----:B-1----:R-:W-:-:S04]  /*3370*/  SHF.L.U32 R5, R5, 0x1f, RZ ;  /* 0x0000001f05057819 */ /* 0x002fc800000006ff */
[----:B------:R-:W1:Y:S02]  /*3380*/  SYNCS.PHASECHK.TRANS64.TRYWAIT P0, [UR6+0x8], R5 ;  /* 0x00000805ff0075a7 */ /* 0x000e640008001106 */
[----:B-1----:R-:W-:Y:S05]  /*3390*/  @P0 BRA `(.L_x_68) ;  /* 0x0000000000080947 */ /* 0x002fea0003800000 */
[----:B------:R-:W1:Y:S02]  /*33a0*/  SYNCS.PHASECHK.TRANS64.TRYWAIT P0, [UR6+0x8], R5 ;  /* 0x00000805ff0075a7 */ /* 0x000e640008001106 */
[----:B-1----:R-:W-:Y:S05]  /*33b0*/  @!P0 BRA `(.L_x_69) ;  /* 0x00000088006c8947 */ /* 0x002fea0003800000 */
.L_x_68:
[----:B-1----:R-:W-:Y:S01]  /*33c0*/  HFMA2 R4, -RZ, RZ, 0, 5.9604644775390625e-08 ;  /* 0x00000001ff047431 */ /* 0x002fe200000001ff */
[----:B------:R-:W-:Y:S01]  /*33d0*/  UPRMT UR7, UR4, 0x654, UR8 ;  /* 0x0000065404077896 */ /* 0x000fe20008000008 */
[----:B------:R-:W-:Y:S01]  /*33e0*/  IMAD.MOV.U32 R6, RZ, RZ, 0xffff ;  /* 0x0000ffffff067424 */ /* 0x000fe200078e00ff */
[----:B------:R-:W-:Y:S01]  /*33f0*/  PRMT R2, R2, 0x654, R3 ;  /* 0x0000065402027816 */ /* 0x000fe20000000003 */
[----:B------:R-:W-:Y:S02]  /*3400*/  IMAD.MOV.U32 R5, RZ, RZ, 0x4 ;  /* 0x00000004ff057424 */ /* 0x000fe400078e00ff */
[----:B------:R-:W-:Y:S01]  /*3410*/  IMAD.SHL.U32 R9, R11, 0x20, RZ ;  /* 0x000000200b097824 */ /* 0x000fe200078e00ff */
[----:B------:R-:W-:Y:S02]  /*3420*/  MOV R3, UR7 ;  /* 0x0000000700037c02 */ /* 0x000fe40008000f00 */
[-C--:B------:R-:W-:Y:S01]  /*3430*/  SHF.L.U32 R7, R6, R11.reuse, RZ ;  /* 0x0000000b06077219 */ /* 0x080fe200000006ff */
[----:B------:R1:W-:Y:S01]  /*3440*/  SYNCS.ARRIVE.TRANS64.RED RZ, [UR7], R5 ;  /* 0x00000005ffff79a7 */ /* 0x0003e20008000407 */
[----:B------:R-:W-:Y:S01]  /*3450*/  SHF.L.U32 R6, R4, R11, RZ ;  /* 0x0000000b04067219 */ /* 0x000fe200000006ff */
[----:B------:R1:W-:Y:S04]  /*3460*/  STS [UR37+0x180], R9 ;  /* 0x00018009ff007988 */ /* 0x0003e80008000825 */
[----:B------:R1:W-:Y:S04]  /*3470*/  STAS [R2.64], R11 ;  /* 0x0000000b02007dbd */ /* 0x0003e8000c0008ff */
[----:B------:R1:W-:Y:S04]  /*3480*/  ATOMS.OR RZ, [UR6+0x14], R7 ;  /* 0x00001407ffff798c */ /* 0x0003e8000b000006 */
[----:B------:R1:W-:Y:S04]  /*3490*/  ATOMS.OR RZ, [UR6+0x18], R6 ;  /* 0x00001806ffff798c */ /* 0x0003e8000b000006 */
[----:B------:R1:W-:Y:S02]  /*34a0*/  ATOMS.XOR RZ, [UR6+0x10], R4 ;  /* 0x00001004ffff798c */ /* 0x0003e4000b800006 */
.L_x_65:
[----:B------:R-:W-:Y:S05]  /*34b0*/  BSYNC B0 ;  /* 0x0000000000007941 */ /* 0x000fea0003800000 */
.L_x_64:
[----:B------:R-:W-:Y:S05]  /*34c0*/  BRA.U UP0, `(.L_x_70) ;  /* 0x00000001006c7547 */ /* 0x000fea000b800000 */
[----:B------:R-:W-:-:S03]  /*34d0*/  UMOV UR7, 0xffffffff ;  /* 0xffffffff00077882 */ /* 0x000fc60000000000 */
[----:B------:R-:W-:Y:S05]  /*34e0*/  BRA.DIV UR7, `(.L_x_71) ;  /* 0x0000008a07387947 */ /* 0x000fea000b800000 */
[----:B------:R-:W-:-:S13]  /*34f0*/  ELECT P6, URZ, PT ;  /* 0x0000000000ff782f */ /* 0x000fda00038c0000 */
.L_x_183:
[----:B------:R-:W-:Y:S05]  /*3500*/  @!P6 BRA `(.L_x_70) ;  /* 0x00000000005ce947 */ /* 0x000fea0003800000 */
[----:B-1----:R-:W1:Y:S02]  /*3510*/  LDS R3, [UR6+0x10] ;  /* 0x00001006ff037984 */ /* 0x002e640008000800 */
[----:B-1----:R-:W-:-:S04]  /*3520*/  SHF.L.U32 R3, R3, 0x1f, RZ ;  /* 0x0000001f03037819 */ /* 0x002fc800000006ff */
[----:B------:R-:W1:Y:S02]  /*3530*/  SYNCS.PHASECHK.TRANS64.TRYWAIT P0, [UR6+0x8], R3 ;  /* 0x00000803ff0075a7 */ /* 0x000e640008001106 */
[----:B-1----:R-:W-:Y:S05]  /*3540*/  @P0 BRA `(.L_x_72) ;  /* 0x0000000000080947 */ /* 0x002fea0003800000 */
[----:B------:R-:W1:Y:S02]  /*3550*/  SYNCS.PHASECHK.TRANS64.TRYWAIT P0, [UR6+0x8], R3 ;  /* 0x00000803ff0075a7 */ /* 0x000e640008001106 */
[----:B-1----:R-:W-:Y:S05]  /*3560*/  @!P0 BRA `(.L_x_73) ;  /* 0x0000008800388947 */ /* 0x002fea0003800000 */
.L_x_72:
[----:B------:R-:W2:Y:S01]  /*3570*/  LDS R5, [UR37+0x180] ;  /* 0x00018025ff057984 */ /* 0x000ea20008000800 */
[----:B-1----:R-:W-:Y:S02]  /*3580*/  HFMA2 R2, -RZ, RZ, 0, 5.9604644775390625e-08 ;  /* 0x00000001ff027431 */ /* 0x002fe400000001ff */
[----:B------:R-:W-:Y:S01]  /*3590*/  IMAD.MOV.U32 R3, RZ, RZ, 0xffff ;  /* 0x0000ffffff037424 */ /* 0x000fe200078e00ff */
[----:B------:R-:W-:Y:S01]  /*35a0*/  UPRMT UR7, UR4, 0x654, UR8 ;  /* 0x0000065404077896 */ /* 0x000fe20008000008 */
[----:B--2---:R-:W-:-:S03]  /*35b0*/  IMAD.SHL.U32 R4, R5, 0x20, RZ ;  /* 0x0000002005047824 */ /* 0x004fc600078e00ff */
[-C--:B------:R-:W-:Y:S02]  /*35c0*/  SHF.L.U32 R3, R3, R5.reuse, RZ ;  /* 0x0000000503037219 */ /* 0x080fe400000006ff */
[----:B------:R-:W-:Y:S01]  /*35d0*/  SHF.L.U32 R5, R2, R5, RZ ;  /* 0x0000000502057219 */ /* 0x000fe200000006ff */
[----:B------:R2:W-:Y:S04]  /*35e0*/  STS [UR37+0x180], R4 ;  /* 0x00018004ff007988 */ /* 0x0005e80008000825 */
[----:B------:R2:W-:Y:S04]  /*35f0*/  ATOMS.OR RZ, [UR6+0x14], R3 ;  /* 0x00001403ffff798c */ /* 0x0005e8000b000006 */
[----:B------:R2:W-:Y:S01]  /*3600*/  ATOMS.OR RZ, [UR6+0x18], R5 ;  /* 0x00001805ffff798c */ /* 0x0005e2000b000006 */
[----:B------:R-:W-:Y:S03]  /*3610*/  SYNCS.ARRIVE.TRANS64.RED.A1T0 RZ, [UR7], RZ ;  /* 0x000000ffffff79a7 */ /* 0x000fe60008100407 */
[----:B------:R2:W-:Y:S01]  /*3620*/  ATOMS.XOR RZ, [UR6+0x10], R2 ;  /* 0x00001002ffff798c */ /* 0x0005e2000b800006 */
[----:B------:R-:W-:Y:S05]  /*3630*/  BRA `(.L_x_70) ;  /* 0x0000000000107947 */ /* 0x000fea0003800000 */
.L_x_63:
[----:B------:R-:W-:-:S05]  /*3640*/  MOV R2, 0xffffffff ;  /* 0xffffffff00027802 */ /* 0x000fca0000000f00 */
[----:B------:R1:W-:Y:S02]  /*3650*/  STS [UR37+0x180], R2 ;  /* 0x00018002ff007988 */ /* 0x0003e40008000825 */
[----:B-1----:R-:W-:Y:S02]  /*3660*/  MOV R2, 0x3680 ;  /* 0x0000368000027802 */ /* 0x002fe40000000f00 */
[----:B-----5:R-:W-:Y:S05]  /*3670*/  CALL.REL.NOINC `($__internal_1_$__cuda_sm10x_tcgen05_guardrail_trap_phase_invalid_during_alloc) ;  /* 0x0000008c00dc7944 */ /* 0x020fea0003c00000 */
.L_x_70:
[----:B------:R-:W-:Y:S05]  /*3680*/  WARPSYNC.ALL ;  /* 0x0000000000007948 */ /* 0x000fea0003800000 */
[----:B------:R-:W3:Y:S01]  /*3690*/  S2UR UR8, SR_CgaCtaId ;  /* 0x00000000000879c3 */ /* 0x000ee20000008800 */
[----:B------:R-:W-:Y:S01]  /*36a0*/  UMOV UR6, 0x400 ;  /* 0x0000040000067882 */ /* 0x000fe20000000000 */
[----:B------:R-:W-:-:S06]  /*36b0*/  NOP ;  /* 0x0000000000007918 */ /* 0x000fcc0000000000 */
[----:B------:R-:W-:Y:S06]  /*36c0*/  BAR.ARV 0x6, 0xa0 ;  /* 0x0182800000007b1d */ /* 0x000fec0000002000 */
[----:B------:R-:W-:Y:S01]  /*36d0*/  LOP3.LUT R0, R0, 0xffff, RZ, 0xc0, !PT ;  /* 0x0000ffff00007812 */ /* 0x000fe200078ec0ff */
[----:B-1----:R-:W-:Y:S01]  /*36e0*/  IMAD.MOV.U32 R9, RZ, RZ, 0x1 ;  /* 0x00000001ff097424 */ /* 0x002fe200078e00ff */
[----:B------:R-:W-:Y:S01]  /*36f0*/  LOP3.LUT R8, R8, 0xffff, RZ, 0xc0, !PT ;  /* 0x0000ffff08087812 */ /* 0x000fe200078ec0ff */
[----:B------:R-:W-:Y:S01]  /*3700*/  UMOV UR22, URZ ;  /* 0x000000ff00167c82 */ /* 0x000fe20008000000 */
[----:B------:R-:W-:Y:S01]  /*3710*/  R2UR UR12, R0 ;  /* 0x00000000000c72ca */ /* 0x000fe200000e0000 */
[----:B------:R-:W-:Y:S01]  /*3720*/  UMOV UR21, URZ ;  /* 0x000000ff00157c82 */ /* 0x000fe20008000000 */
[----:B------:R-:W-:Y:S01]  /*3730*/  R2UR UR13, R8 ;  /* 0x00000000080d72ca */ /* 0x000fe200000e0000 */
[----:B------:R-:W-:Y:S01]  /*3740*/  IMAD.MOV.U32 R8, RZ, RZ, RZ ;  /* 0x000000ffff087224 */ /* 0x000fe200078e00ff */
[----:B------:R-:W-:Y:S01]  /*3750*/  UMOV UR20, URZ ;  /* 0x000000ff00147c82 */ /* 0x000fe20008000000 */
[----:B------:R-:W-:-:S02]  /*3760*/  UISETP.NE.AND UP2, UPT, UR5, URZ, UPT ;  /* 0x000000ff0500728c */ /* 0x000fc4000bf45270 */
[----:B---3--:R-:W-:Y:S01]  /*3770*/  ULEA UR8, UR8, UR6, 0x18 ;  /* 0x0000000608087291 */ /* 0x008fe2000f8ec0ff */
[----:B------:R-:W1:Y:S03]  /*3780*/  LDCU UR6, c[0x0][0x38c] ;  /* 0x00007180ff0677ac */ /* 0x000e660008000800 */
[----:B------:R-:W-:Y:S02]  /*3790*/  UIADD3 UR14, UPT, UPT, UR8, 0x10800, URZ ;  /* 0x00010800080e7890 */ /* 0x000fe4000fffe0ff */
[----:B------:R-:W-:-:S03]  /*37a0*/  UIADD3 UR15, UPT, UPT, UR8, 0x24800, URZ ;  /* 0x00024800080f7890 */ /* 0x000fc6000fffe0ff */
[----:B--2---:R-:W2:Y:S01]  /*37b0*/  LDS R2, [UR8+0x180] ;  /* 0x00018008ff027984 */ /* 0x004ea20008000800 */
[----:B------:R-:W-:Y:S02]  /*37c0*/  USHF.R.U32.HI UR14, URZ, 0x4, UR14 ;  /* 0x00000004ff0e7899 */ /* 0x000fe4000801160e */
[----:B------:R-:W-:Y:S02]  /*37d0*/  USHF.R.U32.HI UR15, URZ, 0x4, UR15 ;  /* 0x00000004ff0f7899 */ /* 0x000fe4000801160f */
[----:B------:R-:W-:Y:S02]  /*37e0*/  ULOP3.LUT UR14, UR14, 0x3fff, URZ, 0xc0, !UPT ;  /* 0x00003fff0e0e7892 */ /* 0x000fe4000f8ec0ff */
[----:B------:R-:W-:Y:S02]  /*37f0*/  ULOP3.LUT UR15, UR15, 0x3fff, URZ, 0xc0, !UPT ;  /* 0x00003fff0f0f7892 */ /* 0x000fe4000f8ec0ff */
[----:B------:R-:W-:Y:S02]  /*3800*/  ULOP3.LUT UR14, UR14, 0x10000, URZ, 0xfc, !UPT ;  /* 0x000100000e0e7892 */ /* 0x000fe4000f8efcff */
[----:B-1----:R-:W-:-:S02]  /*3810*/  UIADD3 UR6, UPT, UPT, UR6, 0x1f, URZ ;  /* 0x0000001f06067890 */ /* 0x002fc4000fffe0ff */
[----:B------:R-:W-:Y:S02]  /*3820*/  ULOP3.LUT UR15, UR15, 0x10000, URZ, 0xfc, !UPT ;  /* 0x000100000f0f7892 */ /* 0x000fe4000f8efcff */
[----:B------:R-:W-:Y:S01]  /*3830*/  USHF.R.S32.HI UR7, URZ, 0x1f, UR6 ;  /* 0x0000001fff077899 */ /* 0x000fe20008011406 */
[----:B------:R-:W-:Y:S01]  /*3840*/  UMOV UR28, 0x0 ;  /* 0x00000000001c7882 */ /* 0x000fe20000000000 */
[----:B------:R-:W-:Y:S02]  /*3850*/  UMOV UR29, 0x10400490 ;  /* 0x10400490001d7882 */ /* 0x000fe40000000000 */
[----:B------:R-:W-:Y:S01]  /*3860*/  ULEA.HI UR7, UR7, UR6, URZ, 0x5 ;  /* 0x0000000607077291 */ /* 0x000fe2000f8f28ff */
[----:B------:R-:W-:Y:S01]  /*3870*/  UMOV UR26, 0x0 ;  /* 0x00000000001a7882 */ /* 0x000fe20000000000 */
[----:B------:R-:W-:Y:S02]  /*3880*/  UMOV UR27, 0x10400490 ;  /* 0x10400490001b7882 */ /* 0x000fe40000000000 */
[----:B------:R-:W-:-:S04]  /*3890*/  USHF.R.S32.HI UR7, URZ, 0x5, UR7 ;  /* 0x00000005ff077899 */ /* 0x000fc80008011407 */
[----:B------:R-:W-:-:S04]  /*38a0*/  UISETP.LT.AND UP0, UPT, UR7, 0x1, UPT ;  /* 0x000000010700788c */ /* 0x000fc8000bf01270 */
[----:B------:R-:W-:Y:S01]  /*38b0*/  USEL UR23, UR7, 0x1, !UP0 ;  /* 0x0000000107177887 */ /* 0x000fe2000c000000 */
[----:B--2---:R-:W-:Y:S02]  /*38c0*/  R2UR UR24, R2 ;  /* 0x00000000021872ca */ /* 0x004fe400000e0000 */
[----:B------:R-:W-:-:S13]  /*38d0*/  CS2R R2, SRZ ;  /* 0x0000000000027805 */ /* 0x000fda000001ff00 */
.L_x_81:
[C---:B------:R-:W-:Y:S02]  /*38e0*/  LEA R0, R8.reuse, UR8, 0x3 ;  /* 0x0000000808007c11 */ /* 0x040fe4000f8e18ff */
[----:B------:R-:W-:Y:S02]  /*38f0*/  SHF.L.U32 R5, R3, 0x1f, RZ ;  /* 0x0000001f03057819 */ /* 0x000fe400000006ff */
[----:B------:R-:W-:Y:S02]  /*3900*/  LEA R4, R8, UR8, 0x4 ;  /* 0x0000000808047c11 */ /* 0x000fe4000f8e20ff */
[----:B------:R-:W1:Y:S02]  /*3910*/  SYNCS.PHASECHK.TRANS64.TRYWAIT P0, [R0+URZ+0xf0], R5 ;  /* 0x0000f005000075a7 */ /* 0x000e6400080011ff */
[----:B-1-34-:R-:W-:Y:S05]  /*3920*/  @!P0 BRA `(.L_x_74) ;  /* 0x0000008400608947 */ /* 0x01afea0003800000 */
.L_x_184:
[----:B-1----:R-:W1:Y:S01]  /*3930*/  LDS.128 R4, [R4+0x160] ;  /* 0x0001600004047984 */ /* 0x002e620000000c00 */
[----:B------:R-:W-:Y:S02]  /*3940*/  VIADD R0, R0, 0x100 ;  /* 0x0000010000007836 */ /* 0x000fe40000000000 */
[----:B------:R-:W-:Y:S01]  /*3950*/  VIADD R8, R8, 0x1 ;  /* 0x0000000108087836 */ /* 0x000fe20000000000 */
[----:B------:R-:W-:Y:S01]  /*3960*/  @!PT LDS RZ, [RZ] ;  /* 0x00000000fffff984 */ /* 0x000fe20000000800 */
[----:B------:R-:W-:Y:S01]  /*3970*/  @!PT LDS RZ, [RZ] ;  /* 0x00000000fffff984 */ /* 0x000fe20000000800 */
[----:B------:R-:W-:Y:S01]  /*3980*/  @!PT LDS RZ, [RZ] ;  /* 0x00000000fffff984 */ /* 0x000fe20000000800 */
[----:B------:R-:W-:Y:S01]  /*3990*/  @!PT LDS RZ, [RZ] ;  /* 0x00000000fffff984 */ /* 0x000fe20000000800 */
[----:B------:R2:W-:Y:S06]  /*39a0*/  MEMBAR.ALL.CTA ;  /* 0x0000000000007992 */ /* 0x0005ec0000008000 */
[----:B--2---:R-:W2:Y:S01]  /*39b0*/  FENCE.VIEW.ASYNC.S ;  /* 0x00000000000073c6 */ /* 0x004ea20000000000 */
[----:B------:R-:W-:-:S04]  /*39c0*/  PRMT R0, RZ, 0x654, R0 ;  /* 0x00000654ff007816 */ /* 0x000fc80000000000 */
[----:B--2---:R2:W-:Y:S01]  /*39d0*/  SYNCS.ARRIVE.TRANS64.RED.A1T0 RZ, [R0+URZ], RZ ;  /* 0x000000ff00ff79a7 */ /* 0x0045e200081004ff */
[----:B-1----:R-:W-:Y:S01]  /*39e0*/  LOP3.LUT P1, RZ, R6, 0x1, RZ, 0xc0, !PT ;  /* 0x0000000106ff7812 */ /* 0x002fe2000782c0ff */
[----:B--2---:R-:W-:-:S12]  /*39f0*/  BRA.U UP2, `(.L_x_75) ;  /* 0x0000000102e07547 */ /* 0x004fd8000b800000 */
[----:B------:R-:W1:Y:S01]  /*3a00*/  LDCU UR6, c[0x0][0x38c] ;  /* 0x00007180ff0677ac */ /* 0x000e620008000800 */
[----:B------:R-:W-:Y:S02]  /*3a10*/  PLOP3.LUT P2, PT, PT, PT, PT, 0x80, 0x8 ;  /* 0x000000000008781c */ /* 0x000fe40003f4f070 */
[----:B------:R-:W-:Y:S01]  /*3a20*/  SHF.L.U32 R5, R9, 0x1f, RZ ;  /* 0x0000001f09057819 */ /* 0x000fe200000006ff */
[----:B------:R-:W-:Y:S02]  /*3a30*/  ULEA UR10, UR22, UR8, 0x3 ;  /* 0x00000008160a7291 */ /* 0x000fe4000f8e18ff */
[----:B------:R-:W-:Y:S02]  /*3a40*/  ULEA UR11, UR22, UR24, 0x8 ;  /* 0x00000018160b7291 */ /* 0x000fe4000f8e40ff */
[----:B-1----:R-:W-:-:S06]  /*3a50*/  UISETP.GE.AND UP0, UPT, UR6, 0x1, UPT ;  /* 0x000000010600788c */ /* 0x002fcc000bf06270 */
[----:B------:R-:W-:-:S05]  /*3a60*/  PLOP3.LUT P0, PT, PT, PT, UP0, 0x80, 0x8 ;  /* 0x000000000008781c */ /* 0x000fca0003f0f008 */
[----:B------:R-:W-:-:S08]  /*3a70*/  @UP0 ULEA UR6, UR21, UR8, 0x3 ;  /* 0x0000000815060291 */ /* 0x000fd0000f8e18ff */
[----:B------:R-:W-:-:S04]  /*3a80*/  @P0 SHF.L.U32 R0, R2, 0x1f, RZ ;  /* 0x0000001f02000819 */ /* 0x000fc800000006ff */
[----:B------:R1:W2:Y:S01]  /*3a90*/  @P0 SYNCS.PHASECHK.TRANS64.TRYWAIT P2, [UR6], R0 ;  /* 0x00000000ff0005a7 */ /* 0x0002a20008041106 */
[----:B------:R-:W3:Y:S02]  /*3aa0*/  SYNCS.PHASECHK.TRANS64.TRYWAIT P0, [UR10+0x120], R5 ;  /* 0x00012005ff0075a7 */ /* 0x000ee4000800110a */
[----:B-123--:R-:W-:Y:S05]  /*3ab0*/  @!P0 BRA `(.L_x_76) ;  /* 0x0000008400108947 */ /* 0x00efea0003800000 */
.L_x_186:
[----:B------:R-:W-:Y:S01]  /*3ac0*/  UMOV UR19, UR20 ;  /* 0x0000001400137c82 */ /* 0x000fe20008000000 */
[----:B------:R-:W-:Y:S05]  /*3ad0*/  BRA.U !UP0, `(.L_x_77) ;  /* 0x0000000108987547 */ /* 0x000fea000b800000 */
[----:B------:R-:W-:Y:S02]  /*3ae0*/  UIADD3 UR19, UPT, UPT, UR23, UR20, URZ ;  /* 0x0000001417137290 */ /* 0x000fe4000fffe0ff */
[----:B------:R-:W-:Y:S01]  /*3af0*/  UPLOP3.LUT UP3, UPT, UPT, UPT, UPT, 0x40, 0x4 ;  /* 0x000000000004789c */ /* 0x000fe20003f6e870 */
[----:B------:R-:W-:Y:S01]  /*3b00*/  UMOV UR18, UR7 ;  /* 0x0000000700127c82 */ /* 0x000fe20008000000 */
[----:B------:R-:W-:-:S09]  /*3b10*/  UMOV UR17, UR21 ;  /* 0x0000001500117c82 */ /* 0x000fd20008000000 */
.L_x_80:
[----:B--2---:R-:W-:Y:S01]  /*3b20*/  ULEA UR9, UR17, UR8, 0x3 ;  /* 0x0000000811097291 */ /* 0x004fe2000f8e18ff */
[----:B---3--:R-:W-:Y:S11]  /*3b30*/  @P2 BRA `(.L_x_78) ;  /* 0x00000000000c2947 */ /* 0x008ff60003800000 */
[----:B-1----:R-:W-:Y:S04]  /*3b40*/  SHF.L.U32 R5, R2, 0x1f, RZ ;  /* 0x0000001f02057819 */ /* 0x002fe800000006ff */
[----:B------:R-:W1:Y:S02]  /*3b50*/  SYNCS.PHASECHK.TRANS64.TRYWAIT P0, [UR9], R5 ;  /* 0x00000005ff0075a7 */ /* 0x000e640008001109 */
[----:B-1----:R-:W-:Y:S05]  /*3b60*/  @!P0 BRA `(.L_x_79) ;  /* 0x0000008000fc8947 */ /* 0x002fea0003800000 */
.L_x_78:
[----:B------:R-:W-:Y:S01]  /*3b70*/  UISETP.NE.AND UP0, UPT, UR18, 0x1, UPT ;  /* 0x000000011200788c */ /* 0x000fe2000bf05270 */
[----:B------:R-:W-:Y:S01]  /*3b80*/  PLOP3.LUT P2, PT, PT, PT, PT, 0x80, 0x8 ;  /* 0x000000000008781c */ /* 0x000fe20003f4f070 */
[----:B------:R-:W-:Y:S02]  /*3b90*/  UIADD3 UR21, UPT, UPT, UR17, 0x1, URZ ;  /* 0x0000000111157890 */ /* 0x000fe4000fffe0ff */
[----:B------:R-:W-:Y:S02]  /*3ba0*/  ULEA UR30, UR17, UR15, 0x9 ;  /* 0x0000000f111e7291 */ /* 0x000fe4000f8e48ff */
[----:B------:R-:W-:Y:S01]  /*3bb0*/  UISETP.NE.AND UP1, UPT, UR21, 0xa, UPT ;  /* 0x0000000a1500788c */ /* 0x000fe2000bf25270 */
[----:B------:R-:W-:Y:S01]  /*3bc0*/  PLOP3.LUT P0, PT, PT, PT, UP0, 0x80, 0x8 ;  /* 0x000000000008781c */ /* 0x000fe20003f0f008 */
[----:B------:R-:W-:Y:S02]  /*3bd0*/  ULEA UR32, UR17, UR14, 0x9 ;  /* 0x0000000e11207291 */ /* 0x000fe4000f8e48ff */
[----:B------:R-:W-:Y:S02]  /*3be0*/  USEL UR16, URZ, 0x1, UP1 ;  /* 0x00000001ff107887 */ /* 0x000fe40008800000 */
[----:B------:R-:W-:Y:S02]  /*3bf0*/  USEL UR21, UR21, URZ, UP1 ;  /* 0x000000ff15157287 */ /* 0x000fe40008800000 */
[----:B------:R-:W-:Y:S02]  /*3c00*/  UIADD3 UR36, UPT, UPT, UR30, 0x2, URZ ;  /* 0x000000021e247890 */ /* 0x000fe4000fffe0ff */
[----:B------:R-:W-:Y:S01]  /*3c10*/  @UP0 ULEA UR6, UR21, UR8, 0x3 ;  /* 0x0000000815060291 */ /* 0x000fe2000f8e18ff */
[----:B------:R-:W-:Y:S01]  /*3c20*/  LOP3.LUT R2, R2, UR16, RZ, 0x3c, !PT ;  /* 0x0000001002027c12 */ /* 0x000fe2000f8e3cff */
[----:B------:R-:W-:Y:S02]  /*3c30*/  UIADD3 UR34, UPT, UPT, UR32, 0x2, URZ ;  /* 0x0000000220227890 */ /* 0x000fe4000fffe0ff */
[----:B------:R-:W-:Y:S01]  /*3c40*/  UIADD3 UR9, UPT, UPT, UR9, 0x50, URZ ;  /* 0x0000005009097890 */ /* 0x000fe2000fffe0ff */
[----:B-1----:R-:W-:Y:S01]  /*3c50*/  @P0 SHF.L.U32 R0, R2, 0x1f, RZ ;  /* 0x0000001f02000819 */ /* 0x002fe200000006ff */
[----:B------:R-:W-:Y:S01]  /*3c60*/  UMOV UR31, 0x80004020 ;  /* 0x80004020001f7882 */ /* 0x000fe20000000000 */
[----:B------:R-:W-:Y:S01]  /*3c70*/  UMOV UR33, 0x80004020 ;  /* 0x8000402000217882 */ /* 0x000fe20000000000 */
[----:B------:R-:W-:Y:S01]  /*3c80*/  UMOV UR37, 0x80004020 ;  /* 0x8000402000257882 */ /* 0x000fe20000000000 */
[----:B------:R2:W3:Y:S01]  /*3c90*/  @P0 SYNCS.PHASECHK.TRANS64.TRYWAIT P2, [UR6], R0 ;  /* 0x00000000ff0005a7 */ /* 0x0004e20008041106 */
[----:B------:R-:W-:Y:S01]  /*3ca0*/  UIADD3 UR20, UPT, UPT, UR20, 0x1, URZ ;  /* 0x0000000114147890 */ /* 0x000fe2000fffe0ff */
[----:B------:R2:W-:Y:S01]  /*3cb0*/  UTCHMMA.2CTA gdesc[UR32], gdesc[UR30], tmem[UR11], tmem[UR28], idesc[UR29], UP3 ;  /* 0x00ff1c1e200075ea */ /* 0x0005e20009a0000b */
[----:B------:R-:W-:Y:S02]  /*3cc0*/  UIADD3 UR18, UPT, UPT, UR18, -0x1, URZ ;  /* 0xffffffff12127890 */ /* 0x000fe4000fffe0ff */
[----:B------:R-:W-:Y:S02]  /*3cd0*/  UISETP.NE.AND UP0, UPT, UR20, UR19, UPT ;  /* 0x000000131400728c */ /* 0x000fe4000bf05270 */
[----:B------:R-:W-:Y:S01]  /*3ce0*/  UPLOP3.LUT UP3, UPT, UPT, UPT, UPT, 0x80, 0x8 ;  /* 0x000000000008789c */ /* 0x000fe20003f6f070 */
[----:B------:R-:W-:Y:S01]  /*3cf0*/  UMOV UR35, 0x80004020 ;  /* 0x8000402000237882 */ /* 0x000fe20000000000 */
[----:B------:R-:W-:Y:S01]  /*3d00*/  UMOV UR17, UR21 ;  /* 0x0000001500117c82 */ /* 0x000fe20008000000 */
[----:B------:R2:W-:Y:S01]  /*3d10*/  UTCHMMA.2CTA gdesc[UR34], gdesc[UR36], tmem[UR11], tmem[UR26], idesc[UR27], UPT ;  /* 0x00ff1a24220075ea */ /* 0x0005e2000ba0000b */
[----:B------:R2:W-:Y:S03]  /*3d20*/  UTCBAR.2CTA.MULTICAST [UR9], URZ, UR13 ;  /* 0x000000ff090073e9 */ /* 0x0005e6000820080d */
[----:B------:R-:W-:Y:S05]  /*3d30*/  BRA.U UP0, `(.L_x_80) ;  /* 0xfffffffd00787547 */ /* 0x000fea000b83ffff */
.L_x_77:
[----:B------:R-:W-:Y:S01]  /*3d40*/  UIADD3 UR10, UPT, UPT, UR10, 0x110, URZ ;  /* 0x000001100a0a7890 */ /* 0x000fe2000fffe0ff */
[----:B------:R-:W-:-:S08]  /*3d50*/  UMOV UR20, UR19 ;  /* 0x0000001300147c82 */ /* 0x000fd00008000000 */
[----:B------:R4:W-:Y:S01]  /*3d60*/  UTCBAR.2CTA.MULTICAST [UR10], URZ, UR12 ;  /* 0x000000ff0a0073e9 */ /* 0x0009e2000820080c */
[----:B------:R-:W-:Y:S02]  /*3d70*/  NOP ;  /* 0x0000000000007918 */ /* 0x000fe40000000000 */
.L_x_75:
[----:B------:R-:W-:Y:S01]  /*3d80*/  UIADD3 UR22, UPT, UPT, UR22, 0x1, URZ ;  /* 0x0000000116167890 */ /* 0x000fe2000fffe0ff */
[----:B------:R-:W-:-:S03]  /*3d90*/  ISETP.NE.AND P0, PT, R8, 0x2, PT ;  /* 0x000000020800780c */ /* 0x000fc60003f05270 */
[----:B------:R-:W-:Y:S01]  /*3da0*/  UISETP.NE.AND UP0, UPT, UR22, 0x2, UPT ;  /* 0x000000021600788c */ /* 0x000fe2000bf05270 */
[----:B-12---:R-:W-:Y:S02]  /*3db0*/  SEL R0, RZ, 0x1, P0 ;  /* 0x00000001ff007807 */ /* 0x006fe40000000000 */
[----:B------:R-:W-:Y:S01]  /*3dc0*/  SEL R8, R8, RZ, P0 ;  /* 0x000000ff08087207 */ /* 0x000fe20000000000 */
[----:B------:R-:W-:Y:S01]  /*3dd0*/  USEL UR6, URZ, 0x1, UP0 ;  /* 0x00000001ff067887 */ /* 0x000fe20008000000 */
[----:B------:R-:W-:Y:S01]  /*3de0*/  LOP3.LUT R3, R3, R0, RZ, 0x3c, !PT ;  /* 0x0000000003037212 */ /* 0x000fe200078e3cff */
[----:B------:R-:W-:-:S04]  /*3df0*/  USEL UR22, UR22, URZ, UP0 ;  /* 0x000000ff16167287 */ /* 0x000fc80008000000 */
[----:B------:R-:W-:Y:S01]  /*3e00*/  LOP3.LUT R9, R9, UR6, RZ, 0x3c, !PT ;  /* 0x0000000609097c12 */ /* 0x000fe2000f8e3cff */
[----:B------:R-:W-:Y:S07]  /*3e10*/  @P1 BRA `(.L_x_81) ;  /* 0xfffffff800b01947 */ /* 0x000fee000383ffff */
[----:B------:R-:W1:Y:S01]  /*3e20*/  S2UR UR6, SR_CgaCtaId ;  /* 0x00000000000679c3 */ /* 0x000e620000008800 */
[----:B------:R-:W-:Y:S01]  /*3e30*/  ELECT P0, URZ, PT ;  /* 0x0000000000ff782f */ /* 0x000fe20003800000 */
[----:B------:R-:W-:Y:S01]  /*3e40*/  HFMA2 R0, -RZ, RZ, 0, 5.9604644775390625e-08 ;  /* 0x00000001ff007431 */ /* 0x000fe200000001ff */
[----:B------:R-:W-:-:S05]  /*3e50*/  UMOV UR7, 0x40 ;  /* 0x0000004000077882 */ /* 0x000fca0000000000 */
[----:B------:R-:W-:Y:S01]  /*3e60*/  UVIRTCOUNT.DEALLOC.SMPOOL 0x80 ;  /* 0x000000800000784c */ /* 0x000fe20000000000 */
[----:B------:R-:W-:Y:S02]  /*3e70*/  UISETP.NE.AND UP0, UPT, UR5, URZ, UPT ;  /* 0x000000ff0500728c */ /* 0x000fe4000bf05270 */
[----:B-1----:R-:W-:-:S09]  /*3e80*/  ULEA UR6, UR6, UR7, 0x18 ;  /* 0x0000000706067291 */ /* 0x002fd2000f8ec0ff */
[----:B------:R1:W-:Y:S01]  /*3e90*/  @P0 STS.U8 [UR6+0x1c], R0 ;  /* 0x00001c00ff000988 */ /* 0x0003e20008000006 */
[----:B------:R-:W-:Y:S05]  /*3ea0*/  BRA.U UP0, `(.L_x_82) ;  /* 0x0000000100587547 */ /* 0x000fea000b800000 */
[----:B------:R-:W-:Y:S01]  /*3eb0*/  UIADD3 UR7, UPT, UPT, UR8, 0x120, URZ ;  /* 0x0000012008077890 */ /* 0x000fe2000fffe0ff */
[----:B------:R-:W-:-:S03]  /*3ec0*/  SHF.L.U32 R3, R9, 0x1f, RZ ;  /* 0x0000001f09037819 */ /* 0x000fc600000006ff */
[----:B------:R-:W-:-:S09]  /*3ed0*/  ULEA UR5, UR22, UR7, 0x3 ;  /* 0x0000000716057291 */ /* 0x000fd2000f8e18ff */
[----:B------:R-:W2:Y:S02]  /*3ee0*/  SYNCS.PHASECHK.TRANS64.TRYWAIT P0, [UR5], R3 ;  /* 0x00000003ff0075a7 */ /* 0x000ea40008001105 */
[----:B--2---:R-:W-:Y:S05]  /*3ef0*/  @!P0 BRA `(.L_x_83) ;  /* 0x0000008000308947 */ /* 0x004fea0003800000 */
.L_x_189:
[----:B------:R-:W-:-:S04]  /*3f00*/  UIADD3 UR9, UPT, UPT, UR22, 0x1, URZ ;  /* 0x0000000116097890 */ /* 0x000fc8000fffe0ff */
[----:B------:R-:W-:-:S04]  /*3f10*/  UISETP.NE.AND UP1, UPT, UR9, 0x2, UPT ;  /* 0x000000020900788c */ /* 0x000fc8000bf25270 */
[----:B------:R-:W-:Y:S02]  /*3f20*/  USEL UR5, URZ, 0x1, UP1 ;  /* 0x00000001ff057887 */ /* 0x000fe40008800000 */
[----:B------:R-:W-:-:S04]  /*3f30*/  USEL UR9, UR9, URZ, UP1 ;  /* 0x000000ff09097287 */ /* 0x000fc80008800000 */
[----:B------:R-:W-:Y:S01]  /*3f40*/  ULEA UR9, UR9, UR7, 0x3 ;  /* 0x0000000709097291 */ /* 0x000fe2000f8e18ff */
[----:B-1----:R-:W-:-:S04]  /*3f50*/  LOP3.LUT R3, R9, UR5, RZ, 0x3c, !PT ;  /* 0x0000000509037c12 */ /* 0x002fc8000f8e3cff */
[----:B------:R-:W-:Y:S01]  /*3f60*/  SHF.L.U32 R3, R3, 0x1f, RZ ;  /* 0x0000001f03037819 */ /* 0x000fe200000006ff */
[----:B------:R-:W-:-:S04]  /*3f70*/  IMAD.U32 R0, RZ, RZ, UR9 ;  /* 0x00000009ff007e24 */ /* 0x000fc8000f8e00ff */
[----:B------:R1:W2:Y:S03]  /*3f80*/  SYNCS.PHASECHK.TRANS64.TRYWAIT P0, [R0+URZ], R3 ;  /* 0x00000003000075a7 */ /* 0x0002a600080011ff */
[----:B--2---:R-:W-:Y:S05]  /*3f90*/  @!P0 NANOSLEEP.SYNCS 0x989680 ;  /* 0x009896800000895d */ /* 0x004fea0003900000 */
[----:B------:R-:W2:Y:S02]  /*3fa0*/  @!P0 SYNCS.PHASECHK.TRANS64 P0, [R0+URZ], R3 ;  /* 0x00000003000085a7 */ /* 0x000ea400080010ff */
[----:B--2---:R-:W-:Y:S05]  /*3fb0*/  @P0 BRA `(.L_x_84) ;  /* 0x0000000000200947 */ /* 0x004fea0003800000 */
.L_x_85:
[----:B--2---:R2:W1:Y:S02]  /*3fc0*/  SYNCS.PHASECHK.TRANS64.TRYWAIT P0, [R0+URZ], R3 ;  /* 0x00000003000075a7 */ /* 0x00446400080011ff */
[----:B-1----:R-:W-:Y:S05]  /*3fd0*/  @!P0 NANOSLEEP.SYNCS 0x989680 ;  /* 0x009896800000895d */ /* 0x002fea0003900000 */
[----:B------:R-:W1:Y:S02]  /*3fe0*/  @!P0 SYNCS.PHASECHK.TRANS64 P0, [R0+URZ], R3 ;  /* 0x00000003000085a7 */ /* 0x000e6400080010ff */
[----:B-1----:R-:W-:Y:S05]  /*3ff0*/  @!P0 BRA `(.L_x_85) ;  /* 0xfffffffc00f08947 */ /* 0x002fea000383ffff */
[----:B------:R-:W-:Y:S05]  /*4000*/  BRA `(.L_x_84) ;  /* 0x00000000000c7947 */ /* 0x000fea0003800000 */
.L_x_82:
[----:B------:R-:W-:-:S04]  /*4010*/  UIADD3 UR5, UPT, UPT, UR8, 0x150, URZ ;  /* 0x0000015008057890 */ /* 0x000fc8000fffe0ff */
[----:B------:R-:W-:-:S09]  /*4020*/  UPRMT UR5, UR4, 0x654, UR5 ;  /* 0x0000065404057896 */ /* 0x000fd20008000005 */
[----:B------:R-:W-:Y:S03]  /*4030*/  SYNCS.ARRIVE.TRANS64.RED.A1T0 RZ, [UR5], RZ ;  /* 0x000000ffffff79a7 */ /* 0x000fe60008100405 */
.L_x_84:
[----:B-12---:R-:W-:Y:S01]  /*4040*/  SHF.L.U32 R3, RZ, 0x1f, RZ ;  /* 0x0000001fff037819 */ /* 0x006fe200000006ff */
[----:B------:R-:W-:Y:S01]  /*4050*/  UIADD3 UR5, UPT, UPT, UR8, 0x150, URZ ;  /* 0x0000015008057890 */ /* 0x000fe2000fffe0ff */
[----:B------:R-:W-:Y:S02]  /*4060*/  PLOP3.LUT P0, PT, PT, PT, UP0, 0x80, 0x8 ;  /* 0x000000000008781c */ /* 0x000fe40003f0f008 */
[----:B------:R-:W1:Y:S02]  /*4070*/  SYNCS.PHASECHK.TRANS64.TRYWAIT P1, [UR8+0x150], R3 ;  /* 0x00015003ff0075a7 */ /* 0x000e640008021108 */
[----:B-1----:R-:W-:Y:S09]  /*4080*/  @!P1 BRA `(.L_x_86) ;  /* 0x0000007c00e49947 */ /* 0x002ff20003800000 */
.L_x_191:
[----:B------:R-:W-:Y:S01]  /*4090*/  @!UP0 UPRMT UR5, UR4, 0x654, UR5 ;  /* 0x0000065404058896 */ /* 0x000fe20008000005 */
[----:B------:R-:W-:Y:S02]  /*40a0*/  UMOV UR8, 0xffff ;  /* 0x0000ffff00087882 */ /* 0x000fe40000000000 */
[----:B------:R-:W-:-:S06]  /*40b0*/  UMOV UR4, 0x1 ;  /* 0x0000000100047882 */ /* 0x000fcc0000000000 */
[----:B------:R-:W-:Y:S01]  /*40c0*/  @!P0 SYNCS.ARRIVE.TRANS64.RED.A1T0 RZ, [UR5], RZ ;  /* 0x000000ffffff89a7 */ /* 0x000fe20008100405 */
[----:B------:R-:W-:Y:S01]  /*40d0*/  NOP ;  /* 0x0000000000007918 */ /* 0x000fe20000000000 */
[----:B-1----:R-:W1:Y:S01]  /*40e0*/  LDS R0, [UR6+0x14] ;  /* 0x00001406ff007984 */ /* 0x002e620008000800 */
[----:B------:R-:W-:-:S04]  /*40f0*/  ULOP3.LUT UR5, UR24, 0xffff, URZ, 0xc0, !UPT ;  /* 0x0000ffff18057892 */ /* 0x000fc8000f8ec0ff */
[----:B------:R-:W-:-:S04]  /*4100*/  USHF.R.U32.HI UR5, URZ, 0x5, UR5 ;  /* 0x00000005ff057899 */ /* 0x000fc80008011605 */
[----:B------:R-:W-:Y:S02]  /*4110*/  USHF.L.U32 UR8, UR8, UR5, URZ ;  /* 0x0000000508087299 */ /* 0x000fe400080006ff */
[----:B------:R-:W-:-:S04]  /*4120*/  USHF.L.U32 UR4, UR4, UR5, URZ ;  /* 0x0000000504047299 */ /* 0x000fc800080006ff */
[----:B-1----:R-:W-:-:S04]  /*4130*/  LOP3.LUT R0, R0, UR8, RZ, 0xc0, !PT ;  /* 0x0000000800007c12 */ /* 0x002fc8000f8ec0ff */
[----:B------:R-:W-:-:S13]  /*4140*/  ISETP.NE.AND P0, PT, R0, UR8, PT ;  /* 0x0000000800007c0c */ /* 0x000fda000bf05270 */
[----:B------:R-:W-:Y:S05]  /*4150*/  @P0 BRA `(.L_x_87) ;  /* 0x0000000000580947 */ /* 0x000fea0003800000 */
[----:B------:R-:W1:Y:S02]  /*4160*/  LDS R0, [UR6+0x18] ;  /* 0x00001806ff007984 */ /* 0x000e640008000800 */
[----:B-1----:R-:W-:-:S04]  /*4170*/  LOP3.LUT R0, R0, UR4, RZ, 0xc0, !PT ;  /* 0x0000000400007c12 */ /* 0x002fc8000f8ec0ff */
[----:B------:R-:W-:-:S13]  /*4180*/  ISETP.NE.AND P0, PT, R0, UR4, PT ;  /* 0x0000000400007c0c */ /* 0x000fda000bf05270 */
[----:B------:R-:W-:Y:S05]  /*4190*/  @P0 BRA `(.L_x_88) ;  /* 0x00000000003c0947 */ /* 0x000fea0003800000 */
[----:B------:R-:W1:Y:S01]  /*41a0*/  S2R R2, SR_LANEID ;  /* 0x0000000000027919 */ /* 0x000e620000000000 */
[----:B------:R-:W-:Y:S01]  /*41b0*/  ULOP3.LUT UR8, URZ, UR8, URZ, 0x33, !UPT ;  /* 0x00000008ff087292 */ /* 0x000fe2000f8e33ff */
[----:B------:R-:W-:Y:S01]  /*41c0*/  LOP3.LUT R4, RZ, UR4, RZ, 0x33, !PT ;  /* 0x00000004ff047c12 */ /* 0x000fe2000f8e33ff */
[----:B------:R-:W-:Y:S02]  /*41d0*/  VOTEU.ANY UR7, UPT, PT ;  /* 0x0000000000077886 */ /* 0x000fe400038e0100 */
[----:B------:R-:W-:Y:S01]  /*41e0*/  UFLO.U32 UR7, UR7 ;  /* 0x00000007000772bd */ /* 0x000fe200080e0000 */
[----:B------:R-:W2:Y:S01]  /*41f0*/  REDUX UR4, R4 ;  /* 0x00000000040473c4 */ /* 0x000ea20000000000 */
[----:B------:R-:W-:-:S06]  /*4200*/  IMAD.U32 R0, RZ, RZ, UR8 ;  /* 0x00000008ff007e24 */ /* 0x000fcc000f8e00ff */
[----:B------:R1:W-:Y:S01]  /*4210*/  UTCATOMSWS.AND URZ, UR8 ;  /* 0x0000000800ff79e3 */ /* 0x0003e20008000000 */
[----:B------:R-:W3:Y:S01]  /*4220*/  REDUX UR5, R0 ;  /* 0x00000000000573c4 */ /* 0x000ee20000000000 */
[----:B-1----:R-:W-:Y:S01]  /*4230*/  ISETP.EQ.U32.AND P0, PT, R2, UR7, PT ;  /* 0x0000000702007c0c */ /* 0x002fe2000bf02070 */
[----:B--2---:R-:W-:Y:S01]  /*4240*/  IMAD.U32 R2, RZ, RZ, UR4 ;  /* 0x00000004ff027e24 */ /* 0x004fe2000f8e00ff */
[----:B---3--:R-:W-:-:S11]  /*4250*/  MOV R3, UR5 ;  /* 0x0000000500037c02 */ /* 0x008fd60008000f00 */
[----:B------:R1:W-:Y:S04]  /*4260*/  @P0 ATOMS.AND RZ, [UR6+0x14], R3 ;  /* 0x00001403ffff098c */ /* 0x0003e8000a800006 */
[----:B------:R1:W-:Y:S01]  /*4270*/  @P0 ATOMS.AND RZ, [UR6+0x18], R2 ;  /* 0x00001802ffff098c */ /* 0x0003e2000a800006 */
[----:B------:R-:W-:Y:S05]  /*4280*/  BRA `(.L_x_89) ;  /* 0x0000000000147947 */ /* 0x000fea0003800000 */
.L_x_88:
[----:B------:R-:W-:Y:S02]  /*4290*/  MOV R2, 0x42b0 ;  /* 0x000042b000027802 */ /* 0x000fe40000000f00 */
[----:B---345:R-:W-:Y:S05]  /*42a0*/  CALL.REL.NOINC `($__internal_0_$__cuda_sm10x_tcgen05_guardrail_trap_col_being_dealloced_not_returned_by_alloc) ;  /* 0x0000008000c47944 */ /* 0x038fea0003c00000 */
[----:B------:R-:W-:Y:S05]  /*42b0*/  BRA `(.L_x_89) ;  /* 0x0000000000087947 */ /* 0x000fea0003800000 */
.L_x_87:
[----:B------:R-:W-:Y:S02]  /*42c0*/  MOV R2, 0x42e0 ;  /* 0x000042e000027802 */ /* 0x000fe40000000f00 */
[----:B---345:R-:W-:Y:S05]  /*42d0*/  CALL.REL.NOINC `($__internal_2_$__cuda_sm10x_tcgen05_guardrail_trap_unallocated_columns_being_dealloced) ;  /* 0x0000008000d07944 */ /* 0x038fea0003c00000 */
.L_x_89:
[----:B------:R-:W-:Y:S01]  /*42e0*/  NOP ;  /* 0x0000000000007918 */ /* 0x000fe20000000000 */
[----:B----4-:R-:W-:Y:S05]  /*42f0*/  EXIT ;  /* 0x000000000000794d */ /* 0x010fea0003800000 */
.L_x_62:
[----:B------:R-:W-:-:S09]  /*4300*/  UISETP.NE.OR UP5, UPT, UR10, 0x3, !UP5 ;  /* 0x000000030a00788c */ /* 0x000fd2000efa5670 */
[----:B------:R-:W-:Y:S05]  /*4310*/  BRA.U UP5, `(.L_x_90) ;  /* 0x0000001105147547 */ /* 0x000fea000b800000 */
[----:B------:R-:W1:Y:S01]  /*4320*/  LDC R0, c[0x0][0xb30] ;  /* 0x0002cc00ff007b82 */ /* 0x000e620000000800 */
[----:B------:R-:W2:Y:S01]  /*4330*/  LDCU.64 UR8, c[0x0][0x888] ;  /* 0x00011100ff0877ac */ /* 0x000ea20008000a00 */
[----:B------:R-:W-:Y:S02]  /*4340*/  HFMA2 R29, -RZ, RZ, 0, 0 ;  /* 0x00000000ff1d7431 */ /* 0x000fe400000001ff */
[----:B------:R-:W-:Y:S01]  /*4350*/  IMAD.MOV.U32 R31, RZ, RZ, 0x1 ;  /* 0x00000001ff1f7424 */ /* 0x000fe200078e00ff */
[----:B------:R-:W-:Y:S01]  /*4360*/  MOV R23, 0x4000 ;  /* 0x0000400000177802 */ /* 0x000fe20000000f00 */
[----:B------:R-:W3:Y:S01]  /*4370*/  LDCU.64 UR4, c[0x0][0x890] ;  /* 0x00011200ff0477ac */ /* 0x000ee20008000a00 */
[----:B------:R-:W-:Y:S01]  /*4380*/  IMAD.MOV.U32 R30, RZ, RZ, RZ ;  /* 0x000000ffff1e7224 */ /* 0x000fe200078e00ff */
[----:B------:R-:W4:Y:S01]  /*4390*/  LDC R19, c[0x0][0x370] ;  /* 0x0000dc00ff137b82 */ /* 0x000f220000000800 */
[----:B------:R-:W-:Y:S01]  /*43a0*/  UMOV UR7, 0x400 ;  /* 0x0000040000077882 */ /* 0x000fe20000000000 */
[----:B------:R-:W-:-:S02]  /*43b0*/  UPLOP3.LUT UP1, UPT, UPT, UPT, UPT, 0x40, 0x4 ;  /* 0x000000000004789c */ /* 0x000fc40003f2e870 */
[----:B------:R-:W-:-:S04]  /*43c0*/  ULEA UR7, UR37, UR7, 0x18 ;  /* 0x0000000725077291 */ /* 0x000fc8000f8ec0ff */
[----:B------:R-:W4:Y:S01]  /*43d0*/  LDC R2, c[0x0][0xb0c] ;  /* 0x0002c300ff027b82 */ /* 0x000f220000000800 */
[----:B------:R-:W-:Y:S02]  /*43e0*/  UIADD3 UR13, UPT, UPT, UR7, 0xb8, URZ ;  /* 0x000000b8070d7890 */ /* 0x000fe4000fffe0ff */
[----:B--2---:R-:W-:Y:S02]  /*43f0*/  UISETP.NE.U32.AND UP2, UPT, UR8, URZ, UPT ;  /* 0x000000ff0800728c */ /* 0x004fe4000bf45070 */
[----:B------:R-:W-:Y:S02]  /*4400*/  UIADD3 UR33, UPT, UPT, UR7, 0xa0, URZ ;  /* 0x000000a007217890 */ /* 0x000fe4000fffe0ff */
[----:B---3--:R-:W-:Y:S01]  /*4410*/  UISETP.NE.U32.AND UP3, UPT, UR4, URZ, UPT ;  /* 0x000000ff0400728c */ /* 0x008fe2000bf65070 */
[----:B------:R-:W2:Y:S01]  /*4420*/  LDC R18, c[0x0][0xb20] ;  /* 0x0002c800ff127b82 */ /* 0x000ea20000000800 */
[----:B-1----:R-:W-:Y:S01]  /*4430*/  ISETP.NE.AND P1, PT, R0, 0x1, PT ;  /* 0x000000010000780c */ /* 0x002fe20003f25270 */
[----:B------:R-:W-:-:S02]  /*4440*/  UISETP.NE.AND.EX UP2, UPT, UR9, URZ, UPT, UP2 ;  /* 0x000000ff0900728c */ /* 0x000fc4000bf45320 */
[----:B------:R-:W-:Y:S02]  /*4450*/  UIADD3 UR25, UPT, UPT, UR7, 0xa8, URZ ;  /* 0x000000a807197890 */ /* 0x000fe4000fffe0ff */
[----:B------:R-:W-:Y:S02]  /*4460*/  UIADD3 UR17, UPT, UPT, UR7, 0xb0, URZ ;  /* 0x000000b007117890 */ /* 0x000fe4000fffe0ff */
[----:B------:R-:W1:Y:S01]  /*4470*/  LDC.64 R32, c[0x0][0x348] ;  /* 0x0000d200ff207b82 */ /* 0x000e620000000a00 */
[----:B------:R-:W-:Y:S02]  /*4480*/  UPRMT UR13, UR37, 0x654, UR13 ;  /* 0x00000654250d7896 */ /* 0x000fe4000800000d */
[----:B------:R-:W-:-:S05]  /*4490*/  UISETP.NE.AND.EX UP3, UPT, UR5, URZ, UPT, UP3 ;  /* 0x000000ff0500728c */ /* 0x000fca000bf65330 */
[----:B------:R-:W3:Y:S08]  /*44a0*/  LDC.64 R16, c[0x0][0xb10] ;  /* 0x0002c400ff107b82 */ /* 0x000ef00000000a00 */
[----:B------:R-:W1:Y:S08]  /*44b0*/  LDC.64 R6, c[0x0][0xb18] ;  /* 0x0002c600ff067b82 */ /* 0x000e700000000a00 */
[----:B------:R-:W1:Y:S08]  /*44c0*/  LDC.64 R4, c[0x0][0xb28] ;  /* 0x0002ca00ff047b82 */ /* 0x000e700000000a00 */
[----:B--2-4-:R-:W1:Y:S02]  /*44d0*/  LDC R22, c[0x0][0x374] ;  /* 0x0000dd00ff167b82 */ /* 0x014e640000000800 */
.L_x_101:
[C---:B------:R-:W-:Y:S02]  /*44e0*/  LEA R0, R30.reuse, UR7, 0x3 ;  /* 0x000000071e007c11 */ /* 0x040fe4000f8e18ff */
[----:B------:R-:W-:Y:S02]  /*44f0*/  SHF.L.U32 R3, R29, 0x1f, RZ ;  /* 0x0000001f1d037819 */ /* 0x000fe400000006ff */
[----:B------:R-:W-:Y:S02]  /*4500*/  LEA R24, R30, UR7, 0x4 ;  /* 0x000000071e187c11 */ /* 0x000fe4000f8e20ff */
[----:B--2---:R-:W2:Y:S02]  /*4510*/  SYNCS.PHASECHK.TRANS64.TRYWAIT P0, [R0+URZ+0xf0], R3 ;  /* 0x0000f003000075a7 */ /* 0x004ea400080011ff */
[----:B--2---:R-:W-:Y:S05]  /*4520*/  @!P0 BRA `(.L_x_91) ;  /* 0x0000007800d48947 */ /* 0x004fea0003800000 */
.L_x_192:
[----:B------:R-:W-:Y:S01]  /*4530*/  ISETP.GE.AND P0, PT, R72, 0x1, PT ;  /* 0x000000014800780c */ /* 0x000fe20003f06270 */
[----:B------:R-:W4:Y:S01]  /*4540*/  LDS.128 R24, [R24+0x160] ;  /* 0x0001600018187984 */ /* 0x000f220000000c00 */
[----:B--2---:R-:W-:Y:S01]  /*4550*/  VIADD R0, R0, 0x100 ;  /* 0x0000010000007836 */ /* 0x004fe20000000000 */
[----:B------:R-:W-:Y:S01]  /*4560*/  @!PT LDS RZ, [RZ] ;  /* 0x00000000fffff984 */ /* 0x000fe20000000800 */
[----:B------:R-:W-:Y:S01]  /*4570*/  @!PT LDS RZ, [RZ] ;  /* 0x00000000fffff984 */ /* 0x000fe20000000800 */
[----:B------:R-:W-:Y:S01]  /*4580*/  @!PT LDS RZ, [RZ] ;  /* 0x00000000fffff984 */ /* 0x000fe20000000800 */
[----:B------:R-:W-:Y:S01]  /*4590*/  @!PT LDS RZ, [RZ] ;  /* 0x00000000fffff984 */ /* 0x000fe20000000800 */
[----:B------:R2:W-:Y:S06]  /*45a0*/  MEMBAR.ALL.CTA ;  /* 0x0000000000007992 */ /* 0x0005ec0000008000 */
[----:B--2---:R-:W2:Y:S01]  /*45b0*/  FENCE.VIEW.ASYNC.S ;  /* 0x00000000000073c6 */ /* 0x004ea20000000000 */
[----:B------:R-:W-:Y:S04]  /*45c0*/  PRMT R0, RZ, 0x654, R0 ;  /* 0x00000654ff007816 */ /* 0x000fe80000000000 */
[----:B--2---:R2:W-:Y:S01]  /*45d0*/  SYNCS.ARRIVE.TRANS64.RED.A1T0 RZ, [R0+URZ], RZ ;  /* 0x000000ff00ff79a7 */ /* 0x0045e200081004ff */
[----:B----4-:R-:W-:Y:S11]  /*45e0*/  LOP3.LUT P3, RZ, R26, 0x1, RZ, 0xc0, !PT ;  /* 0x000000011aff7812 */ /* 0x010ff6000786c0ff */
[----:B------:R-:W-:Y:S02]  /*45f0*/  @!UPT UIADD3 URZ, UPT, UPT, URZ, URZ, URZ ;  /* 0x000000fffffff290 */ /* 0x000fe4000fffe0ff */
[----:B------:R-:W-:Y:S02]  /*4600*/  @P3 MOV R13, R24 ;  /* 0x00000018000d3202 */ /* 0x000fe40000000f00 */
[----:B------:R-:W-:Y:S01]  /*4610*/  @P3 LOP3.LUT R8, R25, 0xffff, RZ, 0xc0, !PT ;  /* 0x0000ffff19083812 */ /* 0x000fe200078ec0ff */
[----:B--2---:R-:W-:Y:S06]  /*4620*/  @!P0 BRA `(.L_x_92) ;  /* 0x0000000000a48947 */ /* 0x004fec0003800000 */
[----:B-1----:R-:W-:Y:S01]  /*4630*/  IMAD.HI.U32 R35, R22, R7, RZ ;  /* 0x0000000716237227 */ /* 0x002fe200078e00ff */
[----:B------:R-:W-:Y:S02]  /*4640*/  ISETP.NE.AND P0, PT, R6, 0x1, PT ;  /* 0x000000010600780c */ /* 0x000fe40003f05270 */
[----:B------:R-:W-:Y:S01]  /*4650*/  ISETP.NE.AND P2, PT, R72, 0x1, PT ;  /* 0x000000014800780c */ /* 0x000fe20003f45270 */
[----:B---3--:R-:W-:Y:S01]  /*4660*/  IMAD.HI.U32 R34, R19, R16, RZ ;  /* 0x0000001013227227 */ /* 0x008fe200078e00ff */
[----:B------:R-:W-:Y:S02]  /*4670*/  SHF.R.U32.HI R35, RZ, R18, R35 ;  /* 0x00000012ff237219 */ /* 0x000fe40000011623 */
[----:B------:R-:W-:Y:S01]  /*4680*/  ISETP.NE.AND P4, PT, R2, 0x1, PT ;  /* 0x000000010200780c */ /* 0x000fe20003f85270 */
[----:B------:R-:W-:Y:S01]  /*4690*/  IMAD.HI.U32 R36, R13, R16, RZ ;  /* 0x000000100d247227 */ /* 0x000fe200078e00ff */
[----:B------:R-:W-:Y:S02]  /*46a0*/  SHF.R.U32.HI R34, RZ, R17, R34 ;  /* 0x00000011ff227219 */ /* 0x000fe40000011622 */
[----:B------:R-:W-:Y:S01]  /*46b0*/  SEL R3, R22, R35, !P0 ;  /* 0x0000002316037207 */ /* 0x000fe20004000000 */
[C---:B------:R-:W-:Y:S01]  /*46c0*/  IMAD.HI.U32 R35, R8.reuse, R7, RZ ;  /* 0x0000000708237227 */ /* 0x040fe200078e00ff */
[----:B------:R-:W-:Y:S02]  /*46d0*/  SEL R11, R19, R34, !P4 ;  /* 0x00000022130b7207 */ /* 0x000fe40006000000 */
[----:B------:R-:W-:Y:S01]  /*46e0*/  SHF.R.U32.HI R36, RZ, R17, R36 ;  /* 0x00000011ff247219 */ /* 0x000fe20000011624 */
[----:B------:R-:W-:Y:S01]  /*46f0*/  IMAD.HI.U32 R38, R3, R4, RZ ;  /* 0x0000000403267227 */ /* 0x000fe200078e00ff */
[----:B------:R-:W-:Y:S03]  /*4700*/  SHF.R.U32.HI R35, RZ, R18, R35 ;  /* 0x00000012ff237219 */ /* 0x000fe60000011623 */
[----:B------:R-:W-:Y:S01]  /*4710*/  IMAD.HI.U32 R34, R11, R4, RZ ;  /* 0x000000040b227227 */ /* 0x000fe200078e00ff */
[----:B------:R-:W-:Y:S02]  /*4720*/  @P2 SHF.R.U32.HI R3, RZ, R5, R38 ;  /* 0x00000005ff032219 */ /* 0x000fe40000011626 */
[----:B------:R-:W-:Y:S02]  /*4730*/  SEL R9, R8, R35, !P0 ;  /* 0x0000002308097207 */ /* 0x000fe40004000000 */
[----:B------:R-:W-:Y:S01]  /*4740*/  @P2 SHF.R.U32.HI R11, RZ, R5, R34 ;  /* 0x00000005ff0b2219 */ /* 0x000fe20000011622 */
[C---:B------:R-:W-:Y:S01]  /*4750*/  IMAD R10, R72.reuse, R3, RZ ;  /* 0x00000003480a7224 */ /* 0x040fe200078e02ff */
[----:B------:R-:W-:Y:S01]  /*4760*/  SEL R3, R13, R36, !P4 ;  /* 0x000000240d037207 */ /* 0x000fe20006000000 */
[C---:B------:R-:W-:Y:S03]  /*4770*/  IMAD.HI.U32 R14, R9.reuse, R4, RZ ;  /* 0x00000004090e7227 */ /* 0x040fe600078e00ff */
[----:B------:R-:W-:Y:S01]  /*4780*/  ISETP.GE.AND P0, PT, R9, R10, PT ;  /* 0x0000000a0900720c */ /* 0x000fe20003f06270 */
[C---:B------:R-:W-:Y:S01]  /*4790*/  IMAD R12, R72.reuse, R11, RZ ;  /* 0x0000000b480c7224 */ /* 0x040fe200078e02ff */
[-C--:B------:R-:W-:Y:S04]  /*47a0*/  SHF.R.U32.HI R14, RZ, R5.reuse, R14 ;  /* 0x00000005ff0e7219 */ /* 0x080fe8000001160e */
[----:B------:R-:W-:Y:S02]  /*47b0*/  ISETP.GE.OR P0, PT, R3, R12, P0 ;  /* 0x0000000c0300720c */ /* 0x000fe40000706670 */
[----:B------:R-:W-:Y:S05]  /*47c0*/  SEL R15, R9, R14, !P2 ;  /* 0x0000000e090f7207 */ /* 0x000fea0005000000 */
[----:B------:R-:W-:Y:S04]  /*47d0*/  IMAD.MOV R14, RZ, RZ, -R15 ;  /* 0x000000ffff0e7224 */ /* 0x000fe800078e0a0f */
[----:B------:R-:W-:Y:S02]  /*47e0*/  IMAD R14, R72, R14, R9 ;  /* 0x0000000e480e7224 */ /* 0x000fe400078e0209 */
[C---:B------:R-:W-:Y:S05]  /*47f0*/  @!P0 IMAD.HI.U32 R10, R3.reuse, R4, RZ ;  /* 0x00000004030a8227 */ /* 0x040fea00078e00ff */
[----:B------:R-:W-:Y:S04]  /*4800*/  @!P0 SHF.R.U32.HI R10, RZ, R5, R10 ;  /* 0x00000005ff0a8219 */ /* 0x000fe8000001160a */
[----:B------:R-:W-:Y:S01]  /*4810*/  @!P0 SEL R0, R3, R10, !P2 ;  /* 0x0000000a03008207 */ /* 0x000fe20005000000 */
[----:B------:R-:W-:Y:S03]  /*4820*/  IMAD.MOV R10, RZ, RZ, -R3 ;  /* 0x000000ffff0a7224 */ /* 0x000fe600078e0a03 */
[----:B------:R-:W-:Y:S01]  /*4830*/  @!P0 IADD3 R15, PT, PT, R15, -R0, RZ ;  /* 0x800000000f0f8210 */ /* 0x000fe20007ffe0ff */
[----:B------:R-:W-:Y:S01]  /*4840*/  @!P0 IMAD R0, R11, R14, R0 ;  /* 0x0000000e0b008224 */ /* 0x000fe200078e0200 */
[----:B------:R-:W-:Y:S01]  /*4850*/  IADD3 R11, PT, PT, -R9, RZ, RZ ;  /* 0x000000ff090b7210 */ /* 0x000fe20007ffe1ff */
[----:B------:R-:W-:Y:S02]  /*4860*/  IMAD R13, R2, R10, R13 ;  /* 0x0000000a020d7224 */ /* 0x000fe400078e020d */
[----:B------:R-:W-:Y:S02]  /*4870*/  @!P0 IMAD R9, R15, R72, R3 ;  /* 0x000000480f098224 */ /* 0x000fe400078e0203 */
[----:B------:R-:W-:Y:S02]  /*4880*/  @!P0 IMAD.MOV.U32 R3, RZ, RZ, R0 ;  /* 0x000000ffff038224 */ /* 0x000fe400078e0000 */
[----:B------:R-:W-:Y:S02]  /*4890*/  IMAD R8, R6, R11, R8 ;  /* 0x0000000b06087224 */ /* 0x000fe400078e0208 */
[----:B------:R-:W-:Y:S02]  /*48a0*/  IMAD R13, R3, R2, R13 ;  /* 0x00000002030d7224 */ /* 0x000fe400078e020d */
[----:B------:R-:W-:Y:S02]  /*48b0*/  IMAD R8, R9, R6, R8 ;  /* 0x0000000609087224 */ /* 0x000fe400078e0208 */
.L_x_92:
[----:B------:R-:W-:Y:S05]  /*48c0*/  BRA.U UP1, `(.L_x_93) ;  /* 0x0000000101107547 */ /* 0x000fea000b800000 */
[----:B------:R-:W-:Y:S04]  /*48d0*/  MOV R0, UR6 ;  /* 0x0000000600007c02 */ /* 0x000fe80008000f00 */
[----:B------:R-:W-:Y:S04]  /*48e0*/  SHF.L.U32 R3, R0, 0x1f, RZ ;  /* 0x0000001f00037819 */ /* 0x000fe800000006ff */
[----:B------:R-:W2:Y:S02]  /*48f0*/  SYNCS.PHASECHK.TRANS64.TRYWAIT P0, [UR7+0xe8], R3 ;  /* 0x0000e803ff0075a7 */ /* 0x000ea40008001107 */
[----:B--2---:R-:W-:Y:S05]  /*4900*/  @!P0 BRA `(.L_x_94) ;  /* 0x0000007400f08947 */ /* 0x004fea0003800000 */
.L_x_93:
[----:B------:R-:W-:Y:S02]  /*4910*/  R2UR UR35, R21 ;  /* 0x00000000152372ca */ /* 0x000fe400000e0000 */
[----:B------:R-:W-:Y:S02]  /*4920*/  R2UR UR34, R20 ;  /* 0x00000000142272ca */ /* 0x000fe400000e0000 */
[----:B------:R-:W-:Y:S02]  /*4930*/  ISETP.NE.U32.AND P2, PT, RZ, UR4, PT ;  /* 0x00000004ff007c0c */ /* 0x000fe4000bf45070 */
[----:B------:R-:W-:Y:S02]  /*4940*/  SHF.L.U32 R12, R31, 0x1f, RZ ;  /* 0x0000001f1f0c7819 */ /* 0x000fe400000006ff */
[----:B------:R-:W-:Y:S05]  /*4950*/  ISETP.NE.AND.EX P2, PT, RZ, UR5, PT, P2 ;  /* 0x00000005ff007c0c */ /* 0x000fea000bf45320 */
[----:B------:R-:W-:Y:S02]  /*4960*/  USHF.L.U32 UR35, UR35, 0x7, URZ ;  /* 0x0000000723237899 */ /* 0x000fe400080006ff */
[----:B------:R-:W-:Y:S01]  /*4970*/  USHF.L.U32 UR34, UR34, 0x8, URZ ;  /* 0x0000000822227899 */ /* 0x000fe200080006ff */
[----:B------:R-:W-:Y:S11]  /*4980*/  BRA.U !UP3, `(.L_x_95) ;  /* 0x000000010b347547 */ /* 0x000ff6000b800000 */
[----:B------:R-:W-:Y:S01]  /*4990*/  UPLOP3.LUT UP0, UPT, UPT, UPT, UP2, 0x80, 0x8 ;  /* 0x000000000008789c */ /* 0x000fe20003f0f020 */
[----:B--2---:R-:W-:Y:S02]  /*49a0*/  HFMA2 R0, -RZ, RZ, 0, 5.9604644775390625e-08 ;  /* 0x00000001ff007431 */ /* 0x004fe400000001ff */
[----:B------:R-:W-:Y:S03]  /*49b0*/  IMAD.MOV.U32 R155, RZ, RZ, 0x1 ;  /* 0x00000001ff9b7424 */ /* 0x000fe600078e00ff */
[----:B------:R-:W-:Y:S05]  /*49c0*/  PLOP3.LUT P0, PT, PT, PT, UP0, 0x80, 0x8 ;  /* 0x000000000008781c */ /* 0x000fea0003f0f008 */
[----:B------:R-:W2:Y:S01]  /*49d0*/  @UP0 LDCU.64 UR10, c[0x0][0x888] ;  /* 0x00011100ff0a07ac */ /* 0x000ea20008000a00 */
[----:B------:R-:W-:Y:S07]  /*49e0*/  @UP0 UIMAD UR8, UR36, UR4, URZ ;  /* 0x00000004240802a4 */ /* 0x000fee000f8e02ff */
[----:B------:R-:W-:Y:S01]  /*49f0*/  @!P0 PRMT R155, R0, 0x7610, R155 ;  /* 0x00007610009b8816 */ /* 0x000fe2000000009b */
[----:B--2---:R-:W-:Y:S03]  /*4a00*/  @UP0 UIMAD.WIDE UR10, UR8, 0x4, UR10 ;  /* 0x00000004080a08a5 */ /* 0x004fe6000f8e020a */
[----:B------:R-:W2:Y:S03]  /*4a10*/  @!UP0 LDCU UR8, c[0x0][0x880] ;  /* 0x00011000ff0887ac */ /* 0x000ea60008000800 */
[----:B------:R-:W-:Y:S01]  /*4a20*/  IMAD.U32 R10, RZ, RZ, UR10 ;  /* 0x0000000aff0a7e24 */ /* 0x000fe2000f8e00ff */
[----:B------:R-:W-:Y:S05]  /*4a30*/  MOV R11, UR11 ;  /* 0x0000000b000b7c02 */ /* 0x000fea0008000f00 */
[----:B-----5:R4:W5:Y:S02]  /*4a40*/  @P0 LDG.E R81, desc[UR46][R10.64] ;  /* 0x0000002e0a510981 */ /* 0x020964000c1e1900 */
[----:B--2-4-:R-:W-:Y:S07]  /*4a50*/  @!P0 IMAD.U32 R81, RZ, RZ, UR8 ;  /* 0x00000008ff518e24 */ /* 0x014fee000f8e00ff */
.L_x_95:
[----:B-----5:R-:W-:Y:S01]  /*4a60*/  @!P2 FSETP.EQ.AND P0, PT, R81, RZ, PT ;  /* 0x000000ff5100a20b */ /* 0x020fe20003f02000 */
[----:B------:R-:W-:Y:S01]  /*4a70*/  @!UPT UIADD3 URZ, UPT, UPT, URZ, URZ, URZ ;  /* 0x000000fffffff290 */ /* 0x000fe2000fffe0ff */
[----:B------:R-:W-:Y:S11]  /*4a80*/  @!P2 BRA `(.L_x_96) ;  /* 0x000000000014a947 */ /* 0x000ff60003800000 */
[----:B------:R-:W-:Y:S02]  /*4a90*/  LOP3.LUT P2, RZ, R155, 0xff, RZ, 0xc0, !PT ;  /* 0x000000ff9bff7812 */ /* 0x000fe4000784c0ff */
[----:B------:R-:W-:Y:S04]  /*4aa0*/  PLOP3.LUT P0, PT, PT, PT, UP0, 0x80, 0x8 ;  /* 0x000000000008781c */ /* 0x000fe80003f0f008 */
[----:B------:R-:W-:Y:S07]  /*4ab0*/  PLOP3.LUT P0, PT, P0, PT, PT, 0x8, 0x80 ;  /* 0x000000000080781c */ /* 0x000fee000070e170 */
[----:B------:R-:W-:Y:S11]  /*4ac0*/  @P2 FSETP.EQ.AND P0, PT, R81, RZ, PT ;  /* 0x000000ff5100220b */ /* 0x000ff60003f02000 */
[----:B------:R-:W-:Y:S02]  /*4ad0*/  @!UPT UIADD3 URZ, UPT, UPT, URZ, URZ, URZ ;  /* 0x000000fffffff290 */ /* 0x000fe4000fffe0ff */
.L_x_96:
[----:B------:R-:W4:Y:S01]  /*4ae0*/  SYNCS.PHASECHK.TRANS64.TRYWAIT P2, [UR7+0xc0], R12 ;  /* 0x0000c00cff0075a7 */ /* 0x000f220008041107 */
[----:B------:R-:W-:Y:S04]  /*4af0*/  ELECT P4, URZ, PT ;  /* 0x0000000000ff782f */ /* 0x000fe80003880000 */
[----:B------:R-:W-:Y:S11]  /*4b00*/  PLOP3.LUT P4, PT, P0, P4, PT, 0xf2, 0x2f ;  /* 0x00000000002f781c */ /* 0x000ff60000789e72 */
[----:B------:R-:W-:Y:S02]  /*4b10*/  @!UPT UIADD3 URZ, UPT, UPT, URZ, URZ, URZ ;  /* 0x000000fffffff290 */ /* 0x000fe4000fffe0ff */
[----:B-1----:R-:W-:Y:S05]  /*4b20*/  @!P4 IADD3 R9, P0, PT, R32, 0x580, RZ ;  /* 0x000005802009c810 */ /* 0x002fea0007f1e0ff */
[----:B--2---:R-:W-:Y:S01]  /*4b30*/  @!P4 IMAD.X R0, RZ, RZ, R33, P0 ;  /* 0x000000ffff00c224 */ /* 0x004fe200000e0621 */
[----:B----4-:R-:W-:Y:S07]  /*4b40*/  @!P2 BRA `(.L_x_97) ;  /* 0x000000740078a947 */ /* 0x010fee0003800000 */
.L_x_195:
[----:B------:R-:W-:Y:S01]  /*4b50*/  @!P4 R2UR UR8, R0 ;  /* 0x000000000008c2ca */ /* 0x000fe200000e0000 */
[----:B------:R-:W-:Y:S01]  /*4b60*/  VOTEU.ALL UP1, P4 ;  /* 0x0000000000ff7886 */ /* 0x000fe20002020000 */
[----:B------:R-:W-:Y:S01]  /*4b70*/  @!P4 R2UR UR9, R9 ;  /* 0x000000000909c2ca */ /* 0x000fe200000e0000 */
[----:B------:R-:W-:Y:S01]  /*4b80*/  @!P4 IMAD.MOV.U32 R0, RZ, RZ, 0x4000 ;  /* 0x00004000ff00c424 */ /* 0x000fe200078e00ff */
[----:B------:R-:W-:Y:S01]  /*4b90*/  UMOV UR10, 0x0 ;  /* 0x00000000000a7882 */ /* 0x000fe20000000000 */
[----:B------:R-:W-:Y:S01]  /*4ba0*/  UMOV UR11, 0x10000000 ;  /* 0x10000000000b7882 */ /* 0x000fe20000000000 */
[----:B------:R-:W-:Y:S01]  /*4bb0*/  @!UP1 UIADD3 UR32, UPT, UPT, UR7, 0x400, URZ ;  /* 0x0000040007209890 */ /* 0x000fe2000fffe0ff */
[----:B------:R-:W-:Y:S01]  /*4bc0*/  @!P4 IADD3 R9, P0, PT, R32, 0x580, RZ ;  /* 0x000005802009c810 */ /* 0x000fe20007f1e0ff */
[----:B------:R-:W-:Y:S05]  /*4bd0*/  VOTEU.ALL UP1, P4 ;  /* 0x0000000000ff7886 */ /* 0x000fea0002020000 */
[----:B------:R-:W-:Y:S01]  /*4be0*/  IMAD.U32 R11, RZ, RZ, UR8 ;  /* 0x00000008ff0b7e24 */ /* 0x000fe2000f8e00ff */
[----:B------:R-:W-:Y:S01]  /*4bf0*/  UPRMT UR8, UR37, 0x654, UR33 ;  /* 0x0000065425087896 */ /* 0x000fe20008000021 */
[----:B------:R-:W-:Y:S03]  /*4c00*/  IMAD.U32 R10, RZ, RZ, UR9 ;  /* 0x00000009ff0a7e24 */ /* 0x000fe6000f8e00ff */
[----:B------:R-:W-:Y:S02]  /*4c10*/  @!P4 R2UR UR15, R11 ;  /* 0x000000000b0fc2ca */ /* 0x000fe400000e0000 */
[----:B------:R-:W-:Y:S11]  /*4c20*/  @!P4 R2UR UR14, R10 ;  /* 0x000000000a0ec2ca */ /* 0x000ff600000e0000 */
[----:B------:R-:W-:Y:S02]  /*4c30*/  @!UPT UIADD3 URZ, UPT, UPT, URZ, URZ, URZ ;  /* 0x000000fffffff290 */ /* 0x000fe4000fffe0ff */
[----:B------:R2:W-:Y:S01]  /*4c40*/  @!UP1 UTMALDG.3D [UR32], [UR14], desc[UR10] ;  /* 0x00000a200e0095b4 */ /* 0x0005e20008011000 */
[----:B------:R4:W-:Y:S01]  /*4c50*/  @!P4 SYNCS.ARRIVE.TRANS64.RED.A0TR RZ, [UR7+0xa0], R0 ;  /* 0x0000a000ffffc9a7 */ /* 0x0009e20008300407 */
[----:B------:R-:W-:Y:S01]  /*4c60*/  SYNCS.ARRIVE.TRANS64.RED.A1T0 RZ, [UR8], RZ ;  /* 0x000000ffffff79a7 */ /* 0x000fe20008100408 */
[----:B----4-:R-:W-:Y:S01]  /*4c70*/  @!P4 IMAD.X R0, RZ, RZ, R33, P0 ;  /* 0x000000ffff00c224 */ /* 0x010fe200000e0621 */
[----:B------:R-:W4:Y:S02]  /*4c80*/  SYNCS.PHASECHK.TRANS64.TRYWAIT P2, [UR7+0xc8], R12 ;  /* 0x0000c80cff0075a7 */ /* 0x000f240008041107 */
[----:B--2-4-:R-:W-:Y:S05]  /*4c90*/  @!P2 BRA `(.L_x_98) ;  /* 0x00000074003ca947 */ /* 0x014fea0003800000 */
.L_x_197:
        /* <DEDUP_REMOVED lines=8> */
[----:B------:R-:W-:Y:S01]  /*4d20*/  @!UP1 UIADD3 UR24, UPT, UPT, UR7, 0x4400, URZ ;  /* 0x0000440007189890 */ /* 0x000fe2000fffe0ff */
[----:B------:R-:W-:Y:S01]  /*4d30*/  VOTEU.ALL UP1, P4 ;  /* 0x0000000000ff7886 */ /* 0x000fe20002020000 */
[----:B------:R-:W-:Y:S01]  /*4d40*/  UMOV UR27, UR35 ;  /* 0x00000023001b7c82 */ /* 0x000fe20008000000 */
[----:B------:R-:W-:Y:S02]  /*4d50*/  UMOV UR28, UR36 ;  /* 0x00000024001c7c82 */ /* 0x000fe40008000000 */
[----:B------:R-:W-:Y:S01]  /*4d60*/  IMAD.U32 R11, RZ, RZ, UR8 ;  /* 0x00000008ff0b7e24 */ /* 0x000fe2000f8e00ff */
[----:B------:R-:W-:Y:S01]  /*4d70*/  UPRMT UR8, UR37, 0x654, UR25 ;  /* 0x0000065425087896 */ /* 0x000fe20008000019 */
[----:B------:R-:W-:Y:S02]  /*4d80*/  IMAD.U32 R10, RZ, RZ, UR9 ;  /* 0x00000009ff0a7e24 */ /* 0x000fe4000f8e00ff */
[----:B------:R-:W-:Y:S01]  /*4d90*/  @!P4 IMAD.X R20, RZ, RZ, R33, P0 ;  /* 0x000000ffff14c224 */ /* 0x000fe200000e0621 */
[----:B------:R-:W-:Y:S02]  /*4da0*/  @!P4 R2UR UR15, R11 ;  /* 0x000000000b0fc2ca */ /* 0x000fe400000e0000 */
[----:B------:R-:W-:Y:S11]  /*4db0*/  @!P4 R2UR UR14, R10 ;  /* 0x000000000a0ec2ca */ /* 0x000ff600000e0000 */
[----:B------:R-:W-:Y:S02]  /*4dc0*/  @!UPT UIADD3 URZ, UPT, UPT, URZ, URZ, URZ ;  /* 0x000000fffffff290 */ /* 0x000fe4000fffe0ff */
[----:B------:R2:W-:Y:S01]  /*4dd0*/  @!UP1 UTMALDG.3D [UR24], [UR14], desc[UR10] ;  /* 0x00000a180e0095b4 */ /* 0x0005e20008011000 */
[----:B------:R2:W-:Y:S01]  /*4de0*/  @!P4 SYNCS.ARRIVE.TRANS64.RED.A0TR RZ, [UR7+0xa8], R0 ;  /* 0x0000a800ffffc9a7 */ /* 0x0005e20008300407 */
[----:B------:R-:W-:Y:S01]  /*4df0*/  SYNCS.ARRIVE.TRANS64.RED.A1T0 RZ, [UR8], RZ ;  /* 0x000000ffffff79a7 */ /* 0x000fe20008100408 */
[----:B------:R-:W4:Y:S02]  /*4e00*/  SYNCS.PHASECHK.TRANS64.TRYWAIT P2, [UR7+0xd0], R12 ;  /* 0x0000d00cff0075a7 */ /* 0x000f240008041107 */
[----:B--2-4-:R-:W-:Y:S05]  /*4e10*/  @!P2 BRA `(.L_x_99) ;  /* 0x0000007000f4a947 */ /* 0x014fea0003800000 */
.L_x_199:
[----:B------:R-:W2:Y:S01]  /*4e20*/  LDC.64 R14, c[0x0][0xb10] ;  /* 0x0002c400ff0e7b82 */ /* 0x000ea20000000a00 */
[----:B------:R-:W-:Y:S01]  /*4e30*/  @!P4 R2UR UR8, R20 ;  /* 0x000000001408c2ca */ /* 0x000fe200000e0000 */
[----:B------:R-:W-:Y:S01]  /*4e40*/  VOTEU.ALL UP1, P4 ;  /* 0x0000000000ff7886 */ /* 0x000fe20002020000 */
[----:B------:R-:W-:Y:S01]  /*4e50*/  @!P4 R2UR UR9, R21 ;  /* 0x000000001509c2ca */ /* 0x000fe200000e0000 */
[----:B------:R-:W-:Y:S01]  /*4e60*/  UMOV UR10, 0x0 ;  /* 0x00000000000a7882 */ /* 0x000fe20000000000 */
[----:B------:R-:W-:Y:S03]  /*4e70*/  UMOV UR11, 0x10000000 ;  /* 0x10000000000b7882 */ /* 0x000fe60000000000 */
[----:B------:R-:W4:Y:S01]  /*4e80*/  LDC.64 R10, c[0x0][0xb18] ;  /* 0x0002c600ff0a7b82 */ /* 0x000f220000000a00 */
[----:B------:R-:W-:Y:S01]  /*4e90*/  @!UP1 UIADD3 UR18, UPT, UPT, UR34, 0x80, URZ ;  /* 0x0000008022129890 */ /* 0x000fe2000fffe0ff */
[----:B------:R-:W-:Y:S01]  /*4ea0*/  @P3 SHF.R.U32.HI R28, RZ, 0x10, R25 ;  /* 0x00000010ff1c3819 */ /* 0x000fe20000011619 */
[----:B------:R-:W-:Y:S01]  /*4eb0*/  @!UP1 UIADD3 UR16, UPT, UPT, UR7, 0x8400, URZ ;  /* 0x0000840007109890 */ /* 0x000fe2000fffe0ff */
[----:B------:R-:W-:Y:S01]  /*4ec0*/  VIADD R30, R30, 0x1 ;  /* 0x000000011e1e7836 */ /* 0x000fe20000000000 */
[----:B------:R-:W-:Y:S03]  /*4ed0*/  VOTEU.ALL UP1, P4 ;  /* 0x0000000000ff7886 */ /* 0x000fe60002020000 */
[----:B------:R-:W5:Y:S01]  /*4ee0*/  @!P1 LDC R0, c[0x0][0xb20] ;  /* 0x0002c800ff009b82 */ /* 0x000f620000000800 */
[----:B------:R-:W-:Y:S01]  /*4ef0*/  UMOV UR19, UR35 ;  /* 0x0000002300137c82 */ /* 0x000fe20008000000 */
[----:B------:R-:W-:Y:S01]  /*4f00*/  IMAD.U32 R21, RZ, RZ, UR8 ;  /* 0x00000008ff157e24 */ /* 0x000fe2000f8e00ff */
[----:B------:R-:W-:Y:S05]  /*4f10*/  UMOV UR20, UR36 ;  /* 0x0000002400147c82 */ /* 0x000fea0008000000 */
[----:B-1----:R-:W1:Y:S01]  /*4f20*/  @!P1 LDC R3, c[0x0][0xb0c] ;  /* 0x0002c300ff039b82 */ /* 0x002e620000000800 */
[----:B------:R-:W-:Y:S01]  /*4f30*/  IMAD.U32 R20, RZ, RZ, UR9 ;  /* 0x00000009ff147e24 */ /* 0x000fe2000f8e00ff */
[----:B------:R-:W-:Y:S01]  /*4f40*/  UPRMT UR8, UR37, 0x654, UR17 ;  /* 0x0000065425087896 */ /* 0x000fe20008000011 */
[----:B------:R-:W-:Y:S03]  /*4f50*/  @!P4 R2UR UR15, R21 ;  /* 0x00000000150fc2ca */ /* 0x000fe600000e0000 */
[----:B------:R-:W-:Y:S01]  /*4f60*/  @!P4 R2UR UR14, R20 ;  /* 0x00000000140ec2ca */ /* 0x000fe200000e0000 */
[----:B------:R-:W-:Y:S11]  /*4f70*/  @!P4 IMAD.MOV.U32 R20, RZ, RZ, 0x4000 ;  /* 0x00004000ff14c424 */ /* 0x000ff600078e00ff */
[----:B------:R-:W-:Y:S01]  /*4f80*/  @!UPT UIADD3 URZ, UPT, UPT, URZ, URZ, URZ ;  /* 0x000000fffffff290 */ /* 0x000fe2000fffe0ff */
[----:B------:R1:W-:Y:S01]  /*4f90*/  @!UP1 UTMALDG.3D [UR16], [UR14], desc[UR10] ;  /* 0x00000a100e0095b4 */ /* 0x0003e20008011000 */
[----:B------:R1:W-:Y:S02]  /*4fa0*/  @!P4 SYNCS.ARRIVE.TRANS64.RED.A0TR RZ, [UR7+0xb0], R20 ;  /* 0x0000b014ffffc9a7 */ /* 0x0003e40008300407 */
[----:B-1----:R-:W-:Y:S01]  /*4fb0*/  @!P1 ISETP.NE.AND P2, PT, R3, 0x1, PT ;  /* 0x000000010300980c */ /* 0x002fe20003f45270 */
[C---:B--2---:R-:W-:Y:S01]  /*4fc0*/  @!P1 IMAD.HI.U32 R14, R13.reuse, R14, RZ ;  /* 0x0000000e0d0e9227 */ /* 0x044fe200078e00ff */
[----:B----4-:R-:W-:Y:S03]  /*4fd0*/  @!P1 ISETP.NE.AND P0, PT, R10, 0x1, PT ;  /* 0x000000010a00980c */ /* 0x010fe60003f05270 */
[C---:B------:R-:W-:Y:S01]  /*4fe0*/  @!P1 IMAD.HI.U32 R11, R8.reuse, R11, RZ ;  /* 0x0000000b080b9227 */ /* 0x040fe200078e00ff */
[----:B------:R-:W-:Y:S04]  /*4ff0*/  @!P1 SHF.R.U32.HI R14, RZ, R15, R14 ;  /* 0x0000000fff0e9219 */ /* 0x000fe8000001160e */
[----:B-----5:R-:W-:Y:S01]  /*5000*/  @!P1 SHF.R.U32.HI R9, RZ, R0, R11 ;  /* 0x00000000ff099219 */ /* 0x020fe2000001160b */
[----:B------:R-:W-:Y:S01]  /*5010*/  SYNCS.ARRIVE.TRANS64.RED.A1T0 RZ, [UR8], RZ ;  /* 0x000000ffffff79a7 */ /* 0x000fe20008100408 */
[----:B------:R-:W-:Y:S02]  /*5020*/  @!P1 SEL R14, R13, R14, !P2 ;  /* 0x0000000e0d0e9207 */ /* 0x000fe40005000000 */
[----:B------:R-:W-:Y:S01]  /*5030*/  @!P1 SEL R9, R8, R9, !P0 ;  /* 0x0000000908099207 */ /* 0x000fe20004000000 */
[----:B------:R-:W1:Y:S04]  /*5040*/  SYNCS.PHASECHK.TRANS64.TRYWAIT P5, [UR7+0xd8], R12 ;  /* 0x0000d80cff0075a7 */ /* 0x000e6800080a1107 */
[----:B------:R-:W-:Y:S02]  /*5050*/  @!P1 IMAD.IADD R0, R9, 0x1, -R14 ;  /* 0x0000000109009824 */ /* 0x000fe400078e0a0e */
[----:B------:R-:W-:Y:S02]  /*5060*/  @!P1 IMAD.IADD R9, R14, 0x1, -R9 ;  /* 0x000000010e099824 */ /* 0x000fe400078e0a09 */
[----:B------:R-:W-:Y:S02]  /*5070*/  @!P1 IMAD R13, R0, R3, R13 ;  /* 0x00000003000d9224 */ /* 0x000fe400078e020d */
[----:B------:R-:W-:Y:S01]  /*5080*/  @!P1 IMAD R8, R9, R10, R8 ;  /* 0x0000000a09089224 */ /* 0x000fe200078e0208 */
[----:B-1----:R-:W-:Y:S06]  /*5090*/  @!P5 BRA `(.L_x_100) ;  /* 0x00000070006cd947 */ /* 0x002fec0003800000 */
.L_x_201:
[----:B-1----:R-:W-:Y:S01]  /*50a0*/  @!P4 IADD3 R3, P0, PT, R32, 0x580, RZ ;  /* 0x000005802003c810 */ /* 0x002fe20007f1e0ff */
[----:B------:R-:W-:Y:S01]  /*50b0*/  VOTEU.ALL UP1, P4 ;  /* 0x0000000000ff7886 */ /* 0x000fe20002020000 */
[----:B------:R-:W-:Y:S01]  /*50c0*/  UMOV UR18, 0x0 ;  /* 0x0000000000127882 */ /* 0x000fe20000000000 */
[----:B------:R-:W-:Y:S01]  /*50d0*/  UMOV UR19, 0x10000000 ;  /* 0x1000000000137882 */ /* 0x000fe20000000000 */
[----:B------:R-:W-:Y:S01]  /*50e0*/  @!P4 R2UR UR9, R3 ;  /* 0x000000000309c2ca */ /* 0x000fe200000e0000 */
[----:B------:R-:W-:Y:S01]  /*50f0*/  @!P4 IMAD.X R0, RZ, RZ, R33, P0 ;  /* 0x000000ffff00c224 */ /* 0x000fe200000e0621 */
[----:B------:R-:W-:Y:S01]  /*5100*/  @!UP1 UIADD3 UR10, UPT, UPT, UR34, 0xc0, URZ ;  /* 0x000000c0220a9890 */ /* 0x000fe2000fffe0ff */
[----:B------:R-:W-:Y:S01]  /*5110*/  ISETP.NE.AND P0, PT, R30, 0x2, PT ;  /* 0x000000021e00780c */ /* 0x000fe20003f05270 */
[----:B------:R-:W-:Y:S01]  /*5120*/  UMOV UR11, UR35 ;  /* 0x00000023000b7c82 */ /* 0x000fe20008000000 */
[----:B------:R-:W-:Y:S01]  /*5130*/  UMOV UR12, UR36 ;  /* 0x00000024000c7c82 */ /* 0x000fe20008000000 */
[----:B------:R-:W-:Y:S01]  /*5140*/  @!P4 R2UR UR8, R0 ;  /* 0x000000000008c2ca */ /* 0x000fe200000e0000 */
[----:B------:R-:W-:Y:S01]  /*5150*/  IMAD.IADD R20, R8, 0x1, R154 ;  /* 0x0000000108147824 */ /* 0x000fe200078e029a */
[----:B------:R-:W-:Y:S01]  /*5160*/  @P3 R2UR UR36, R28 ;  /* 0x000000001c2432ca */ /* 0x000fe200000e0000 */
[----:B------:R-:W-:Y:S01]  /*5170*/  IMAD.IADD R21, R13, 0x1, R156 ;  /* 0x000000010d157824 */ /* 0x000fe200078e029c */
[----:B------:R-:W-:Y:S02]  /*5180*/  SEL R0, RZ, 0x1, P0 ;  /* 0x00000001ff007807 */ /* 0x000fe40000000000 */
[----:B------:R-:W-:Y:S01]  /*5190*/  LOP3.LUT R31, R31, 0x1, RZ, 0x3c, !PT ;  /* 0x000000011f1f7812 */ /* 0x000fe200078e3cff */
[----:B------:R-:W-:Y:S01]  /*51a0*/  IMAD.U32 R10, RZ, RZ, UR9 ;  /* 0x00000009ff0a7e24 */ /* 0x000fe2000f8e00ff */
[----:B------:R-:W-:Y:S01]  /*51b0*/  @!UP1 UIADD3 UR9, UPT, UPT, UR7, 0xb8, URZ ;  /* 0x000000b807099890 */ /* 0x000fe2000fffe0ff */
[----:B------:R-:W-:Y:S02]  /*51c0*/  LOP3.LUT R29, R29, R0, RZ, 0x3c, !PT ;  /* 0x000000001d1d7212 */ /* 0x000fe400078e3cff */
[----:B------:R-:W-:Y:S02]  /*51d0*/  SEL R30, R30, RZ, P0 ;  /* 0x000000ff1e1e7207 */ /* 0x000fe40000000000 */
[----:B------:R-:W-:Y:S01]  /*51e0*/  IMAD.U32 R11, RZ, RZ, UR8 ;  /* 0x00000008ff0b7e24 */ /* 0x000fe2000f8e00ff */
[----:B------:R-:W-:Y:S01]  /*51f0*/  @!P4 R2UR UR14, R10 ;  /* 0x000000000a0ec2ca */ /* 0x000fe200000e0000 */
[----:B------:R-:W-:Y:S01]  /*5200*/  @!UP1 UIADD3 UR8, UPT, UPT, UR7, 0xc400, URZ ;  /* 0x0000c40007089890 */ /* 0x000fe2000fffe0ff */
[----:B------:R-:W-:Y:S02]  /*5210*/  VOTEU.ALL UP1, P4 ;  /* 0x0000000000ff7886 */ /* 0x000fe40002020000 */
[----:B------:R-:W-:Y:S11]  /*5220*/  @!P4 R2UR UR15, R11 ;  /* 0x000000000b0fc2ca */ /* 0x000ff600000e0000 */
[----:B------:R-:W-:Y:S02]  /*5230*/  @!UPT UIADD3 URZ, UPT, UPT, URZ, URZ, URZ ;  /* 0x000000fffffff290 */ /* 0x000fe4000fffe0ff */
[----:B------:R2:W-:Y:S01]  /*5240*/  @!UP1 UTMALDG.3D [UR8], [UR14], desc[UR18] ;  /* 0x000012080e0095b4 */ /* 0x0005e20008011000 */
[----:B------:R2:W-:Y:S01]  /*5250*/  @!P4 SYNCS.ARRIVE.TRANS64.RED.A0TR RZ, [UR7+0xb8], R23 ;  /* 0x0000b817ffffc9a7 */ /* 0x0005e20008300407 */
[----:B------:R-:W-:Y:S01]  /*5260*/  UPLOP3.LUT UP1, UPT, UPT, UPT, UPT, 0x80, 0x8 ;  /* 0x000000000008789c */ /* 0x000fe20003f2f070 */
[----:B------:R-:W-:Y:S01]  /*5270*/  SYNCS.ARRIVE.TRANS64.RED.A1T0 RZ, [UR13], RZ ;  /* 0x000000ffffff79a7 */ /* 0x000fe2000810040d */
[----:B------:R-:W-:Y:S09]  /*5280*/  @P3 BRA `(.L_x_101) ;  /* 0xfffffff000943947 */ /* 0x000ff2000383ffff */
[----:B------:R-:W-:-:S04]  /*5290*/  SHF.L.U32 R3, R31, 0x1f, RZ ;  /* 0x0000001f1f037819 */ /* 0x000fc800000006ff */
[----:B------:R-:W1:Y:S02]  /*52a0*/  SYNCS.PHASECHK.TRANS64.TRYWAIT P0, [UR7+0xc0], R3 ;  /* 0x0000c003ff0075a7 */ /* 0x000e640008001107 */
[----:B-1----:R-:W-:Y:S05]  /*52b0*/  @!P0 BRA `(.L_x_102) ;  /* 0x0000006c00fc8947 */ /* 0x002fea0003800000 */
.L_x_203:
[----:B------:R-:W4:Y:S02]  /*52c0*/  SYNCS.PHASECHK.TRANS64.TRYWAIT P0, [UR7+0xc8], R3 ;  /* 0x0000c803ff0075a7 */ /* 0x000f240008001107 */
[----:B----4-:R-:W-:Y:S05]  /*52d0*/  @!P0 BRA `(.L_x_103) ;  /* 0x00000070000c8947 */ /* 0x010fea0003800000 */
.L_x_205:
[----:B------:R-:W4:Y:S02]  /*52e0*/  SYNCS.PHASECHK.TRANS64.TRYWAIT P0, [UR7+0xd0], R3 ;  /* 0x0000d003ff0075a7 */ /* 0x000f240008001107 */
[----:B----4-:R-:W-:Y:S05]  /*52f0*/  @!P0 BRA `(.L_x_104) ;  /* 0x00000070001c8947 */ /* 0x010fea0003800000 */
.L_x_207:
[----:B-1----:R-:W-:-:S07]  /*5300*/  MOV R0, UR7 ;  /* 0x0000000700007c02 */ /* 0x002fce0008000f00 */
.L_x_105:
[----:B-1----:R-:W-:-:S04]  /*5310*/  SHF.L.U32 R3, R31, 0x1f, RZ ;  /* 0x0000001f1f037819 */ /* 0x002fc800000006ff */
[----:B------:R1:W4:Y:S03]  /*5320*/  SYNCS.PHASECHK.TRANS64.TRYWAIT P0, [R0+URZ+0xd8], R3 ;  /* 0x0000d803000075a7 */ /* 0x00032600080011ff */
[----:B----4-:R-:W-:Y:S05]  /*5330*/  @!P0 NANOSLEEP.SYNCS 0x989680 ;  /* 0x009896800000895d */ /* 0x010fea0003900000 */
[----:B------:R-:W4:Y:S02]  /*5340*/  @!P0 SYNCS.PHASECHK.TRANS64 P0, [R0+URZ+0xd8], R3 ;  /* 0x0000d803000085a7 */ /* 0x000f2400080010ff */
[----:B--2-4-:R-:W-:Y:S05]  /*5350*/  @P0 EXIT ;  /* 0x000000000000094d */ /* 0x014fea0003800000 */
[----:B------:R-:W-:Y:S05]  /*5360*/  BRA `(.L_x_105) ;  /* 0xfffffffc00e87947 */ /* 0x000fea000383ffff */
.L_x_90:
[----:B------:R-:W-:-:S06]  /*5370*/  UISETP.GE.AND UP1, UPT, UR10, 0x4, UPT ;  /* 0x000000040a00788c */ /* 0x000fcc000bf26270 */
[----:B------:R-:W-:-:S13]  /*5380*/  PLOP3.LUT P0, PT, PT, PT, UP1, 0x80, 0x8 ;  /* 0x000000000008781c */ /* 0x000fda0003f0f018 */
[----:B------:R-:W-:Y:S05]  /*5390*/  @!P0 EXIT ;  /* 0x000000000000894d */ /* 0x000fea0003800000 */
[----:B------:R-:W-:Y:S01]  /*53a0*/  BAR.SYNC.DEFER_BLOCKING 0x6, 0xa0 ;  /* 0x0182800000007b1d */ /* 0x000fe20000010000 */
[C---:B------:R-:W-:Y:S01]  /*53b0*/  IMAD.SHL.U32 R3, R170.reuse, 0x40, RZ ;  /* 0x00000040aa037824 */ /* 0x040fe200078e00ff */
[C---:B------:R-:W-:Y:S01]  /*53c0*/  LOP3.LUT R161, R170.reuse, 0x1, RZ, 0xc0, !PT ;  /* 0x00000001aaa17812 */ /* 0x040fe200078ec0ff */
[C---:B------:R-:W-:Y:S02]  /*53d0*/  IMAD.U32 R79, R170.reuse, 0x10000, RZ ;  /* 0x00010000aa4f7824 */ /* 0x040fe400078e00ff */
[----:B------:R-:W-:Y:S02]  /*53e0*/  HFMA2 R167, -RZ, RZ, 0, 5.9604644775390625e-08 ;  /* 0x00000001ffa77431 */ /* 0x000fe400000001ff */
[C---:B------:R-:W-:Y:S01]  /*53f0*/  IMAD.SHL.U32 R160, R170.reuse, 0x8, RZ ;  /* 0x00000008aaa07824 */ /* 0x040fe200078e00ff */
[----:B------:R-:W-:Y:S01]  /*5400*/  UMOV UR48, 0x400 ;  /* 0x0000040000307882 */ /* 0x000fe20000000000 */
[----:B------:R-:W1:Y:S01]  /*5410*/  LDC R159, c[0x0][0x370] ;  /* 0x0000dc00ff9f7b82 */ /* 0x000e620000000800 */
[----:B------:R-:W-:Y:S01]  /*5420*/  ULEA UR48, UR37, UR48, 0x18 ;  /* 0x0000003025307291 */ /* 0x000fe2000f8ec0ff */
[----:B------:R-:W-:Y:S01]  /*5430*/  ISETP.NE.U32.AND P0, PT, R161, 0x1, PT ;  /* 0x00000001a100780c */ /* 0x000fe20003f05070 */
[----:B------:R-:W-:Y:S01]  /*5440*/  IMAD.MOV.U32 R169, RZ, RZ, 0x2 ;  /* 0x00000002ffa97424 */ /* 0x000fe200078e00ff */
[----:B------:R-:W-:Y:S01]  /*5450*/  LOP3.LUT R5, R3, 0x1c0, RZ, 0xc0, !PT ;  /* 0x000001c003057812 */ /* 0x000fe200078ec0ff */
[----:B------:R-:W-:Y:S01]  /*5460*/  UIADD3 UR4, UPT, UPT, UR48, 0x400, URZ ;  /* 0x0000040030047890 */ /* 0x000fe2000fffe0ff */
[----:B------:R-:W-:Y:S01]  /*5470*/  LOP3.LUT R79, R79, 0x600000, RZ, 0xc0, !PT ;  /* 0x006000004f4f7812 */ /* 0x000fe200078ec0ff */
[----:B------:R-:W-:Y:S01]  /*5480*/  IMAD.MOV.U32 R168, RZ, RZ, 0x4 ;  /* 0x00000004ffa87424 */ /* 0x000fe200078e00ff */
[----:B------:R-:W2:Y:S01]  /*5490*/  LDC R74, c[0x0][0xb0c] ;  /* 0x0002c300ff4a7b82 */ /* 0x000ea20000000800 */
[----:B------:R-:W-:Y:S01]  /*54a0*/  R2P PR, R170, 0x6 ;  /* 0x00000006aa007804 */ /* 0x000fe20000000000 */
[----:B------:R-:W-:Y:S01]  /*54b0*/  IMAD.MOV.U32 R76, RZ, RZ, RZ ;  /* 0x000000ffff4c7224 */ /* 0x000fe200078e00ff */
[----:B------:R-:W-:Y:S01]  /*54c0*/  LOP3.LUT R160, R5, 0x38, R160, 0xf8, !PT ;  /* 0x0000003805a07812 */ /* 0x000fe200078ef8a0 */
[----:B------:R-:W-:Y:S01]  /*54d0*/  IMAD.MOV.U32 R166, RZ, RZ, RZ ;  /* 0x000000ffffa67224 */ /* 0x000fe200078e00ff */
[----:B------:R-:W-:Y:S01]  /*54e0*/  P2R R2, PR, RZ, 0x1 ;  /* 0x00000001ff027803 */ /* 0x000fe20000000000 */
[----:B------:R-:W-:Y:S01]  /*54f0*/  IMAD.MOV.U32 R173, RZ, RZ, RZ ;  /* 0x000000ffffad7224 */ /* 0x000fe200078e00ff */
[----:B------:R-:W-:Y:S01]  /*5500*/  LOP3.LUT R160, R160, 0x1e00, R3, 0xf8, !PT ;  /* 0x00001e00a0a07812 */ /* 0x000fe200078ef803 */
[----:B------:R-:W3:Y:S01]  /*5510*/  LDC R157, c[0x0][0xb20] ;  /* 0x0002c800ff9d7b82 */ /* 0x000ee20000000800 */
[----:B------:R-:W4:Y:S01]  /*5520*/  LDS R0, [UR48+0x180] ;  /* 0x00018030ff007984 */ /* 0x000f220008000800 */
[----:B------:R-:W-:Y:S01]  /*5530*/  LOP3.LUT R170, R170, 0x60, RZ, 0xc0, !PT ;  /* 0x00000060aaaa7812 */ /* 0x000fe200078ec0ff */
[----:B------:R-:W-:Y:S01]  /*5540*/  IMAD.U32 R163, RZ, RZ, UR4 ;  /* 0x00000004ffa37e24 */ /* 0x000fe2000f8e00ff */
[----:B------:R-:W-:Y:S01]  /*5550*/  MOV R165, RZ ;  /* 0x000000ff00a57202 */ /* 0x000fe20000000f00 */
[----:B------:R-:W1:Y:S01]  /*5560*/  LDCU.64 UR52, c[0x0][0x348] ;  /* 0x00006900ff3477ac */ /* 0x000e620008000a00 */
[----:B------:R-:W-:-:S02]  /*5570*/  SEL R169, R169, 0xfffffffe, !P1 ;  /* 0xfffffffea9a97807 */ /* 0x000fc40004800000 */
[----:B------:R-:W1:Y:S01]  /*5580*/  LDC R73, c[0x0][0xb30] ;  /* 0x0002cc00ff497b82 */ /* 0x000e620000000800 */
[----:B------:R-:W-:Y:S01]  /*5590*/  SEL R168, R168, 0xfffffffc, !P2 ;  /* 0xfffffffca8a87807 */ /* 0x000fe20005000000 */
[----:B------:R-:W1:Y:S01]  /*55a0*/  LDCU.64 UR38, c[0x0][0x888] ;  /* 0x00011100ff2677ac */ /* 0x000e620008000a00 */
[----:B------:R-:W1:Y:S05]  /*55b0*/  LDCU.64 UR44, c[0x0][0x890] ;  /* 0x00011200ff2c77ac */ /* 0x000e6a0008000a00 */
[----:B------:R-:W1:Y:S01]  /*55c0*/  LDC.64 R152, c[0x0][0xb10] ;  /* 0x0002c400ff987b82 */ /* 0x000e620000000a00 */
[----:B------:R-:W-:Y:S01]  /*55d0*/  UMOV UR49, URZ ;  /* 0x000000ff00317c82 */ /* 0x000fe20008000000 */
[----:B------:R-:W-:-:S06]  /*55e0*/  UMOV UR51, URZ ;  /* 0x000000ff00337c82 */ /* 0x000fcc0008000000 */
[----:B------:R-:W1:Y:S08]  /*55f0*/  LDC.64 R70, c[0x0][0xb18] ;  /* 0x0002c600ff467b82 */ /* 0x000e700000000a00 */
[----:B------:R-:W1:Y:S08]  /*5600*/  LDC.64 R68, c[0x0][0xb28] ;  /* 0x0002ca00ff447b82 */ /* 0x000e700000000a00 */
[----:B------:R-:W1:Y:S01]  /*5610*/  LDC.64 R150, c[0x0][0x8b0] ;  /* 0x00022c00ff967b82 */ /* 0x000e620000000a00 */
[----:B----4-:R-:W-:-:S07]  /*5620*/  IMAD.IADD R79, R0, 0x1, R79 ;  /* 0x00000001004f7824 */ /* 0x010fce00078e024f */
[----:B------:R-:W4:Y:S08]  /*5630*/  LDC.64 R148, c[0x0][0x8a8] ;  /* 0x00022a00ff947b82 */ /* 0x000f300000000a00 */
[----:B--23--:R-:W1:Y:S02]  /*5640*/  LDC R158, c[0x0][0x374] ;  /* 0x0000dd00ff9e7b82 */ /* 0x00ce640000000800 */
.L_x_149:
[----:B------:R-:W-:Y:S02]  /*5650*/  LEA R0, R173, UR48, 0x3 ;  /* 0x00000030ad007c11 */ /* 0x000fe4000f8e18ff */
[----:B------:R-:W-:Y:S02]  /*5660*/  SHF.L.U32 R3, R165, 0x1f, RZ ;  /* 0x0000001fa5037819 */ /* 0x000fe400000006ff */
[----:B-1----:R-:W-:Y:S02]  /*5670*/  LEA R16, R173, UR48, 0x4 ;  /* 0x00000030ad107c11 */ /* 0x002fe4000f8e20ff */
[----:B------:R-:W2:Y:S02]  /*5680*/  SYNCS.PHASECHK.TRANS64.TRYWAIT P0, [R0+URZ+0xf0], R3 ;  /* 0x0000f003000075a7 */ /* 0x000ea400080011ff */
[----:B--23--:R-:W-:Y:S05]  /*5690*/  @!P0 BRA `(.L_x_106) ;  /* 0x0000006c004c8947 */ /* 0x00cfea0003800000 */
.L_x_208:
[----:B------:R-:W3:Y:S01]  /*56a0*/  LDC.64 R12, c[0x0][0xb10] ;  /* 0x0002c400ff0c7b82 */ /* 0x000ee20000000a00 */
[----:B------:R-:W4:Y:S01]  /*56b0*/  LDS.128 R16, [R16+0x160] ;  /* 0x0001600010107984 */ /* 0x000f220000000c00 */
[----:B-1----:R-:W-:Y:S01]  /*56c0*/  ISETP.NE.AND P1, PT, R73, 0x1, PT ;  /* 0x000000014900780c */ /* 0x002fe20003f25270 */
[----:B--2---:R-:W-:Y:S01]  /*56d0*/  VIADD R0, R0, 0x100 ;  /* 0x0000010000007836 */ /* 0x004fe20000000000 */
[----:B------:R-:W-:Y:S04]  /*56e0*/  ISETP.GE.AND P0, PT, R72, 0x1, PT ;  /* 0x000000014800780c */ /* 0x000fe80003f06270 */
[----:B------:R-:W1:Y:S01]  /*56f0*/  LDC.64 R10, c[0x0][0xb18] ;  /* 0x0002c600ff0a7b82 */ /* 0x000e620000000a00 */
[----:B------:R-:W-:Y:S01]  /*5700*/  PRMT R0, RZ, 0x654, R0 ;  /* 0x00000654ff007816 */ /* 0x000fe20000000000 */
[----:B------:R-:W-:Y:S01]  /*5710*/  @!PT LDS RZ, [RZ] ;  /* 0x00000000fffff984 */ /* 0x000fe20000000800 */
[----:B------:R-:W-:Y:S01]  /*5720*/  @!PT LDS RZ, [RZ] ;  /* 0x00000000fffff984 */ /* 0x000fe20000000800 */
[----:B------:R-:W-:Y:S01]  /*5730*/  @!PT LDS RZ, [RZ] ;  /* 0x00000000fffff984 */ /* 0x000fe20000000800 */
[----:B------:R-:W-:Y:S01]  /*5740*/  @!PT LDS RZ, [RZ] ;  /* 0x00000000fffff984 */ /* 0x000fe20000000800 */
[----:B------:R2:W-:Y:S06]  /*5750*/  MEMBAR.ALL.CTA ;  /* 0x0000000000007992 */ /* 0x0005ec0000008000 */
[----:B--2---:R-:W2:Y:S01]  /*5760*/  FENCE.VIEW.ASYNC.S ;  /* 0x00000000000073c6 */ /* 0x004ea20000000000 */
[----:B------:R-:W1:Y:S08]  /*5770*/  @!P1 LDC R14, c[0x0][0xb20] ;  /* 0x0002c800ff0e9b82 */ /* 0x000e700000000800 */
[----:B------:R-:W1:Y:S01]  /*5780*/  @!P1 LDC R9, c[0x0][0xb0c] ;  /* 0x0002c300ff099b82 */ /* 0x000e620000000800 */
[----:B--2---:R2:W-:Y:S01]  /*5790*/  SYNCS.ARRIVE.TRANS64.RED.A1T0 RZ, [R0+URZ], RZ ;  /* 0x000000ff00ff79a7 */ /* 0x0045e200081004ff */
[----:B----4-:R-:W-:Y:S04]  /*57a0*/  LOP3.LUT P4, RZ, R18, 0x1, RZ, 0xc0, !PT ;  /* 0x0000000112ff7812 */ /* 0x010fe8000788c0ff */
[----:B------:R-:W-:Y:S09]  /*57b0*/  P2R R171, PR, RZ, 0x10 ;  /* 0x00000010ffab7803 */ /* 0x000ff20000000000 */
[----:B------:R-:W-:Y:S02]  /*57c0*/  @P4 MOV R77, R16 ;  /* 0x00000010004d4202 */ /* 0x000fe40000000f00 */
[----:B------:R-:W-:Y:S01]  /*57d0*/  @P4 LOP3.LUT R75, R17, 0xffff, RZ, 0xc0, !PT ;  /* 0x0000ffff114b4812 */ /* 0x000fe200078ec0ff */
[----:B--23--:R-:W-:Y:S06]  /*57e0*/  @!P0 BRA `(.L_x_107) ;  /* 0x0000000000a48947 */ /* 0x00cfec0003800000 */
[----:B------:R-:W-:Y:S01]  /*57f0*/  IMAD.HI.U32 R24, R158, R71, RZ ;  /* 0x000000479e187227 */ /* 0x000fe200078e00ff */
[----:B------:R-:W-:Y:S02]  /*5800*/  ISETP.NE.AND P0, PT, R70, 0x1, PT ;  /* 0x000000014600780c */ /* 0x000fe40003f05270 */
[----:B------:R-:W-:Y:S01]  /*5810*/  ISETP.NE.AND P2, PT, R72, 0x1, PT ;  /* 0x000000014800780c */ /* 0x000fe20003f45270 */
[-C--:B------:R-:W-:Y:S01]  /*5820*/  IMAD.HI.U32 R22, R159, R152.reuse, RZ ;  /* 0x000000989f167227 */ /* 0x080fe200078e00ff */
[----:B------:R-:W-:Y:S02]  /*5830*/  SHF.R.U32.HI R23, RZ, R157, R24 ;  /* 0x0000009dff177219 */ /* 0x000fe40000011618 */
[----:B------:R-:W-:Y:S01]  /*5840*/  ISETP.NE.AND P3, PT, R74, 0x1, PT ;  /* 0x000000014a00780c */ /* 0x000fe20003f65270 */
[----:B------:R-:W-:Y:S01]  /*5850*/  IMAD.HI.U32 R28, R75, R71, RZ ;  /* 0x000000474b1c7227 */ /* 0x000fe200078e00ff */
[----:B------:R-:W-:Y:S02]  /*5860*/  SHF.R.U32.HI R22, RZ, R153, R22 ;  /* 0x00000099ff167219 */ /* 0x000fe40000011616 */
[----:B------:R-:W-:Y:S01]  /*5870*/  SEL R3, R158, R23, !P0 ;  /* 0x000000179e037207 */ /* 0x000fe20004000000 */
[----:B------:R-:W-:Y:S01]  /*5880*/  IMAD.HI.U32 R26, R77, R152, RZ ;  /* 0x000000984d1a7227 */ /* 0x000fe200078e00ff */
[----:B------:R-:W-:Y:S03]  /*5890*/  SEL R7, R159, R22, !P3 ;  /* 0x000000169f077207 */ /* 0x000fe60005800000 */
[-C--:B------:R-:W-:Y:S01]  /*58a0*/  IMAD.HI.U32 R22, R3, R68.reuse, RZ ;  /* 0x0000004403167227 */ /* 0x080fe200078e00ff */
[----:B------:R-:W-:Y:S03]  /*58b0*/  SHF.R.U32.HI R26, RZ, R153, R26 ;  /* 0x00000099ff1a7219 */ /* 0x000fe6000001161a */
[----:B------:R-:W-:Y:S01]  /*58c0*/  IMAD.HI.U32 R24, R7, R68, RZ ;  /* 0x0000004407187227 */ /* 0x000fe200078e00ff */
[----:B------:R-:W-:Y:S02]  /*58d0*/  @P2 SHF.R.U32.HI R3, RZ, R69, R22 ;  /* 0x00000045ff032219 */ /* 0x000fe40000011616 */
[----:B------:R-:W-:Y:S02]  /*58e0*/  SHF.R.U32.HI R22, RZ, R157, R28 ;  /* 0x0000009dff167219 */ /* 0x000fe4000001161c */
[----:B------:R-:W-:Y:S01]  /*58f0*/  @P2 SHF.R.U32.HI R7, RZ, R69, R24 ;  /* 0x00000045ff072219 */ /* 0x000fe20000011618 */
[C---:B------:R-:W-:Y:S01]  /*5900*/  IMAD R2, R72.reuse, R3, RZ ;  /* 0x0000000348027224 */ /* 0x040fe200078e02ff */
[----:B------:R-:W-:Y:S02]  /*5910*/  SEL R5, R75, R22, !P0 ;  /* 0x000000164b057207 */ /* 0x000fe40004000000 */
[----:B------:R-:W-:Y:S01]  /*5920*/  SEL R3, R77, R26, !P3 ;  /* 0x0000001a4d037207 */ /* 0x000fe20005800000 */
[----:B------:R-:W-:Y:S01]  /*5930*/  IMAD R4, R72, R7, RZ ;  /* 0x0000000748047224 */ /* 0x000fe200078e02ff */
[C---:B------:R-:W-:Y:S01]  /*5940*/  ISETP.GE.AND P0, PT, R5.reuse, R2, PT ;  /* 0x000000020500720c */ /* 0x040fe20003f06270 */
[----:B------:R-:W-:Y:S03]  /*5950*/  IMAD.HI.U32 R6, R5, R68, RZ ;  /* 0x0000004405067227 */ /* 0x000fe600078e00ff */
[----:B------:R-:W-:Y:S01]  /*5960*/  ISETP.GE.OR P0, PT, R3, R4, P0 ;  /* 0x000000040300720c */ /* 0x000fe20000706670 */
[----:B------:R-:W-:Y:S01]  /*5970*/  IMAD.MOV R4, RZ, RZ, -R3 ;  /* 0x000000ffff047224 */ /* 0x000fe200078e0a03 */
[-C--:B------:R-:W-:Y:S03]  /*5980*/  SHF.R.U32.HI R6, RZ, R69.reuse, R6 ;  /* 0x00000045ff067219 */ /* 0x080fe60000011606 */
[----:B------:R-:W-:Y:S01]  /*5990*/  IMAD R77, R74, R4, R77 ;  /* 0x000000044a4d7224 */ /* 0x000fe200078e024d */
[----:B------:R-:W-:Y:S05]  /*59a0*/  SEL R15, R5, R6, !P2 ;  /* 0x00000006050f7207 */ /* 0x000fea0005000000 */
[----:B------:R-:W-:Y:S02]  /*59b0*/  IMAD.MOV R6, RZ, RZ, -R15 ;  /* 0x000000ffff067224 */ /* 0x000fe400078e0a0f */
[C---:B------:R-:W-:Y:S04]  /*59c0*/  @!P0 IMAD.HI.U32 R2, R3.reuse, R68, RZ ;  /* 0x0000004403028227 */ /* 0x040fe800078e00ff */
[----:B------:R-:W-:Y:S01]  /*59d0*/  IMAD R6, R72, R6, R5 ;  /* 0x0000000648067224 */ /* 0x000fe200078e0205 */
[----:B------:R-:W-:Y:S04]  /*59e0*/  @!P0 SHF.R.U32.HI R2, RZ, R69, R2 ;  /* 0x00000045ff028219 */ /* 0x000fe80000011602 */
[----:B------:R-:W-:Y:S02]  /*59f0*/  @!P0 SEL R0, R3, R2, !P2 ;  /* 0x0000000203008207 */ /* 0x000fe40005000000 */
[----:B------:R-:W-:Y:S02]  /*5a00*/  IADD3 R2, PT, PT, -R5, RZ, RZ ;  /* 0x000000ff05027210 */ /* 0x000fe40007ffe1ff */
[----:B------:R-:W-:Y:S01]  /*5a10*/  @!P0 IADD3 R8, PT, PT, R15, -R0, RZ ;  /* 0x800000000f088210 */ /* 0x000fe20007ffe0ff */
[----:B------:R-:W-:Y:S02]  /*5a20*/  @!P0 IMAD R0, R7, R6, R0 ;  /* 0x0000000607008224 */ /* 0x000fe400078e0200 */
[----:B------:R-:W-:Y:S02]  /*5a30*/  IMAD R75, R70, R2, R75 ;  /* 0x00000002464b7224 */ /* 0x000fe400078e024b */
[----:B------:R-:W-:Y:S02]  /*5a40*/  @!P0 IMAD R5, R8, R72, R3 ;  /* 0x0000004808058224 */ /* 0x000fe400078e0203 */
[----:B------:R-:W-:Y:S04]  /*5a50*/  @!P0 IMAD.MOV.U32 R3, RZ, RZ, R0 ;  /* 0x000000ffff038224 */ /* 0x000fe800078e0000 */
[----:B------:R-:W-:Y:S02]  /*5a60*/  IMAD R77, R3, R74, R77 ;  /* 0x0000004a034d7224 */ /* 0x000fe400078e024d */
[----:B------:R-:W-:Y:S07]  /*5a70*/  IMAD R75, R5, R70, R75 ;  /* 0x00000046054b7224 */ /* 0x000fee00078e024b */
.L_x_107:
[----:B-1----:R-:W-:Y:S01]  /*5a80*/  @!P1 ISETP.NE.AND P0, PT, R10, 0x1, PT ;  /* 0x000000010a00980c */ /* 0x002fe20003f05270 */
[----:B------:R-:W-:Y:S01]  /*5a90*/  @!P1 IMAD.HI.U32 R3, R75, R11, RZ ;  /* 0x0000000b4b039227 */ /* 0x000fe200078e00ff */
[----:B------:R-:W-:Y:S01]  /*5aa0*/  R2UR UR42, R21 ;  /* 0x00000000152a72ca */ /* 0x000fe200000e0000 */
[----:B------:R-:W-:Y:S01]  /*5ab0*/  BSSY.RECONVERGENT B6, `(.L_x_108) ;  /* 0x0000031000067945 */ /* 0x000fe20003800200 */
[----:B------:R-:W-:Y:S01]  /*5ac0*/  R2UR UR41, R20 ;  /* 0x00000000142972ca */ /* 0x000fe200000e0000 */
[----:B------:R-:W-:Y:S01]  /*5ad0*/  @!P1 IMAD.HI.U32 R0, R77, R12, RZ ;  /* 0x0000000c4d009227 */ /* 0x000fe200078e00ff */
[----:B------:R-:W-:Y:S02]  /*5ae0*/  @!P1 SHF.R.U32.HI R2, RZ, R14, R3 ;  /* 0x0000000eff029219 */ /* 0x000fe40000011603 */
[----:B------:R-:W-:Y:S01]  /*5af0*/  @!P1 ISETP.NE.AND P2, PT, R9, 0x1, PT ;  /* 0x000000010900980c */ /* 0x000fe20003f45270 */
[----:B------:R-:W-:Y:S01]  /*5b00*/  VIADD R173, R173, 0x1 ;  /* 0x00000001adad7836 */ /* 0x000fe20000000000 */
[----:B------:R-:W-:Y:S02]  /*5b10*/  @!P1 SEL R2, R75, R2, !P0 ;  /* 0x000000024b029207 */ /* 0x000fe40004000000 */
[----:B------:R-:W-:Y:S02]  /*5b20*/  @!P1 SHF.R.U32.HI R0, RZ, R13, R0 ;  /* 0x0000000dff009219 */ /* 0x000fe40000011600 */
[----:B------:R-:W-:Y:S01]  /*5b30*/  LOP3.LUT P0, RZ, R163, 0x3f0, RZ, 0xc0, !PT ;  /* 0x000003f0a3ff7812 */ /* 0x000fe2000780c0ff */
[----:B------:R-:W-:Y:S01]  /*5b40*/  USHF.L.U32 UR42, UR42, 0x7, URZ ;  /* 0x000000072a2a7899 */ /* 0x000fe200080006ff */
[----:B------:R-:W-:Y:S01]  /*5b50*/  @!P1 SEL R3, R77, R0, !P2 ;  /* 0x000000004d039207 */ /* 0x000fe20005000000 */
[----:B------:R-:W-:Y:S01]  /*5b60*/  USHF.L.U32 UR41, UR41, 0x8, URZ ;  /* 0x0000000829297899 */ /* 0x000fe200080006ff */
[----:B------:R-:W-:Y:S03]  /*5b70*/  @P4 SHF.R.U32.HI R164, RZ, 0x10, R17 ;  /* 0x00000010ffa44819 */ /* 0x000fe60000011611 */
[----:B------:R-:W-:Y:S02]  /*5b80*/  @!P1 IMAD.IADD R0, R2, 0x1, -R3 ;  /* 0x0000000102009824 */ /* 0x000fe400078e0a03 */
[----:B------:R-:W-:Y:S02]  /*5b90*/  @!P1 IMAD.IADD R2, R3, 0x1, -R2 ;  /* 0x0000000103029824 */ /* 0x000fe400078e0a02 */
[----:B------:R-:W-:Y:S02]  /*5ba0*/  @!P1 IMAD R77, R0, R9, R77 ;  /* 0x00000009004d9224 */ /* 0x000fe400078e024d */
[----:B------:R-:W-:Y:S01]  /*5bb0*/  @!P1 IMAD R75, R2, R10, R75 ;  /* 0x0000000a024b9224 */ /* 0x000fe200078e024b */
[----:B------:R-:W-:Y:S06]  /*5bc0*/  @!P0 BRA `(.L_x_109) ;  /* 0x00000000007c8947 */ /* 0x000fec0003800000 */
[----:B------:R-:W1:Y:S01]  /*5bd0*/  LDCU.64 UR8, c[0x4][0x80] ;  /* 0x01001000ff0877ac */ /* 0x000e620008000a00 */
[----:B------:R-:W-:Y:S01]  /*5be0*/  MOV R2, 0x0 ;  /* 0x0000000000027802 */ /* 0x000fe20000000f00 */
[----:B------:R-:W-:Y:S02]  /*5bf0*/  HFMA2 R12, -RZ, RZ, 0, 5.9604644775390625e-08 ;  /* 0x00000001ff0c7431 */ /* 0x000fe400000001ff */
[----:B------:R-:W-:Y:S01]  /*5c00*/  IMAD.MOV.U32 R8, RZ, RZ, 0x70 ;  /* 0x00000070ff087424 */ /* 0x000fe200078e00ff */
[----:B------:R2:W3:Y:S01]  /*5c10*/  LDC.64 R14, c[0x4][R2] ;  /* 0x01000000020e7b82 */ /* 0x0004e20000000a00 */
[----:B------:R-:W4:Y:S01]  /*5c20*/  LDCU.64 UR6, c[0x4][0x88] ;  /* 0x01001100ff0677ac */ /* 0x000f220008000a00 */
[----:B------:R-:W-:Y:S01]  /*5c30*/  IMAD.MOV.U32 R13, RZ, RZ, RZ ;  /* 0x000000ffff0d7224 */ /* 0x000fe200078e00ff */
[----:B------:R-:W2:Y:S01]  /*5c40*/  LDCU.64 UR4, c[0x4][0x8] ;  /* 0x01000100ff0477ac */ /* 0x000ea20008000a00 */
[----:B-1----:R-:W-:Y:S01]  /*5c50*/  MOV R5, UR9 ;  /* 0x0000000900057c02 */ /* 0x002fe20008000f00 */
[----:B------:R-:W-:Y:S01]  /*5c60*/  IMAD.U32 R4, RZ, RZ, UR8 ;  /* 0x00000008ff047e24 */ /* 0x000fe2000f8e00ff */
[----:B----4-:R-:W-:Y:S01]  /*5c70*/  MOV R7, UR7 ;  /* 0x0000000700077c02 */ /* 0x010fe20008000f00 */
[----:B------:R-:W-:Y:S01]  /*5c80*/  IMAD.U32 R6, RZ, RZ, UR6 ;  /* 0x00000006ff067e24 */ /* 0x000fe2000f8e00ff */
[----:B--2---:R-:W-:Y:S01]  /*5c90*/  MOV R11, UR5 ;  /* 0x00000005000b7c02 */ /* 0x004fe20008000f00 */
[----:B------:R-:W-:Y:S02]  /*5ca0*/  IMAD.U32 R10, RZ, RZ, UR4 ;  /* 0x00000004ff0a7e24 */ /* 0x000fe4000f8e00ff */
[----:B------:R-:W-:Y:S07]  /*5cb0*/  LEPC R20, `(.L_x_110) ;  /* 0x000000001014794e */ /* 0x000fee0000000000 */
[----:B---3-5:R-:W-:Y:S05]  /*5cc0*/  CALL.ABS.NOINC R14 ;  /* 0x000000000e007343 */ /* 0x028fea0003c00000 */
.L_x_110:
[----:B------:R-:W1:Y:S01]  /*5cd0*/  LDCU.64 UR8, c[0x4][0x80] ;  /* 0x01001000ff0877ac */ /* 0x000e620008000a00 */
[----:B------:R-:W2:Y:S01]  /*5ce0*/  LDC.64 R2, c[0x4][R2] ;  /* 0x0100000002027b82 */ /* 0x000ea20000000a00 */
[----:B------:R-:W-:Y:S02]  /*5cf0*/  HFMA2 R12, -RZ, RZ, 0, 5.9604644775390625e-08 ;  /* 0x00000001ff0c7431 */ /* 0x000fe400000001ff */
[----:B------:R-:W-:Y:S02]  /*5d00*/  IMAD.MOV.U32 R8, RZ, RZ, 0x70 ;  /* 0x00000070ff087424 */ /* 0x000fe400078e00ff */
[----:B------:R-:W-:Y:S01]  /*5d10*/  IMAD.MOV.U32 R13, RZ, RZ, RZ ;  /* 0x000000ffff0d7224 */ /* 0x000fe200078e00ff */
[----:B------:R-:W3:Y:S01]  /*5d20*/  LDCU.64 UR6, c[0x4][0x88] ;  /* 0x01001100ff0677ac */ /* 0x000ee20008000a00 */
[----:B------:R-:W4:Y:S01]  /*5d30*/  LDCU.64 UR4, c[0x4][0x8] ;  /* 0x01000100ff0477ac */ /* 0x000f220008000a00 */
[----:B-1----:R-:W-:Y:S02]  /*5d40*/  MOV R4, UR8 ;  /* 0x0000000800047c02 */ /* 0x002fe40008000f00 */
[----:B------:R-:W-:Y:S02]  /*5d50*/  MOV R5, UR9 ;  /* 0x0000000900057c02 */ /* 0x000fe40008000f00 */
[----:B---3--:R-:W-:Y:S01]  /*5d60*/  MOV R7, UR7 ;  /* 0x0000000700077c02 */ /* 0x008fe20008000f00 */
[----:B------:R-:W-:Y:S01]  /*5d70*/  IMAD.U32 R6, RZ, RZ, UR6 ;  /* 0x00000006ff067e24 */ /* 0x000fe2000f8e00ff */
[----:B----4-:R-:W-:Y:S01]  /*5d80*/  MOV R11, UR5 ;  /* 0x00000005000b7c02 */ /* 0x010fe20008000f00 */
[----:B------:R-:W-:Y:S02]  /*5d90*/  IMAD.U32 R10, RZ, RZ, UR4 ;  /* 0x00000004ff0a7e24 */ /* 0x000fe4000f8e00ff */
[----:B------:R-:W-:Y:S07]  /*5da0*/  LEPC R20, `(.L_x_109) ;  /* 0x000000001014794e */ /* 0x000fee0000000000 */
[----:B--2---:R-:W-:Y:S05]  /*5db0*/  CALL.ABS.NOINC R2 ;  /* 0x0000000002007343 */ /* 0x004fea0003c00000 */
.L_x_109:
[----:B------:R-:W-:Y:S05]  /*5dc0*/  BSYNC.RECONVERGENT B6 ;  /* 0x0000000000067941 */ /* 0x000fea0003800200 */
.L_x_108:
[----:B------:R-:W-:Y:S01]  /*5dd0*/  ISETP.NE.U32.AND P4, PT, R150, RZ, PT ;  /* 0x000000ff9600720c */ /* 0x000fe20003f85070 */
[----:B------:R-:W-:Y:S01]  /*5de0*/  UISETP.NE.AND UP2, UPT, UR50, URZ, UPT ;  /* 0x000000ff3200728c */ /* 0x000fe2000bf45270 */
[----:B------:R-:W-:Y:S01]  /*5df0*/  ISETP.NE.U32.AND P2, PT, RZ, UR38, PT ;  /* 0x00000026ff007c0c */ /* 0x000fe2000bf45070 */
[----:B------:R-:W-:Y:S01]  /*5e00*/  UISETP.NE.U32.AND UP1, UPT, UR44, URZ, UPT ;  /* 0x000000ff2c00728c */ /* 0x000fe2000bf25070 */
[----:B------:R-:W-:Y:S01]  /*5e10*/  ISETP.NE.AND.EX P4, PT, R151, RZ, PT, P4 ;  /* 0x000000ff9700720c */ /* 0x000fe20003f85340 */
[----:B------:R-:W-:Y:S01]  /*5e20*/  UPLOP3.LUT UP0, UPT, UPT, UPT, UPT, 0x40, 0x4 ;  /* 0x000000000004789c */ /* 0x000fe20003f0e870 */
[----:B------:R-:W-:Y:S01]  /*5e30*/  ISETP.NE.AND.EX P2, PT, RZ, UR39, PT, P2 ;  /* 0x00000027ff007c0c */ /* 0x000fe2000bf45320 */
[----:B------:R-:W-:Y:S01]  /*5e40*/  UISETP.NE.AND.EX UP1, UPT, UR45, URZ, UPT, UP1 ;  /* 0x000000ff2d00728c */ /* 0x000fe2000bf25310 */
[----:B------:R-:W-:Y:S04]  /*5e50*/  PLOP3.LUT P1, PT, PT, PT, UP2, 0x80, 0x8 ;  /* 0x000000000008781c */ /* 0x000fe80003f2f028 */
[----:B------:R-:W-:Y:S06]  /*5e60*/  @UP2 UPLOP3.LUT UP0, UPT, UPT, UPT, UP1, 0x80, 0x8 ;  /* 0x000000000008289c */ /* 0x000fec0003f0f010 */
[----:B------:R-:W-:Y:S01]  /*5e70*/  PLOP3.LUT P0, PT, PT, PT, UP0, 0x80, 0x8 ;  /* 0x000000000008781c */ /* 0x000fe20003f0f008 */
[----:B------:R-:W-:Y:S01]  /*5e80*/  @!UPT UIADD3 URZ, UPT, UPT, URZ, URZ, URZ ;  /* 0x000000fffffff290 */ /* 0x000fe2000fffe0ff */
[----:B------:R-:W-:Y:S11]  /*5e90*/  BRA.U !UP1, `(.L_x_111) ;  /* 0x0000000109387547 */ /* 0x000ff6000b800000 */
[----:B------:R-:W-:Y:S01]  /*5ea0*/  UISETP.NE.U32.AND UP0, UPT, UR38, URZ, UPT ;  /* 0x000000ff2600728c */ /* 0x000fe2000bf05070 */
[----:B------:R-:W-:Y:S02]  /*5eb0*/  HFMA2 R0, -RZ, RZ, 0, 5.9604644775390625e-08 ;  /* 0x00000001ff007431 */ /* 0x000fe400000001ff */
[----:B------:R-:W-:Y:S01]  /*5ec0*/  IMAD.MOV.U32 R155, RZ, RZ, 0x1 ;  /* 0x00000001ff9b7424 */ /* 0x000fe200078e00ff */
[----:B------:R-:W-:Y:S06]  /*5ed0*/  UISETP.NE.AND.EX UP0, UPT, UR39, URZ, UPT, UP0 ;  /* 0x000000ff2700728c */ /* 0x000fec000bf05300 */
[----:B------:R-:W-:Y:S05]  /*5ee0*/  PLOP3.LUT P3, PT, PT, PT, UP0, 0x80, 0x8 ;  /* 0x000000000008781c */ /* 0x000fea0003f6f008 */
[----:B------:R-:W1:Y:S01]  /*5ef0*/  @UP0 LDCU.64 UR6, c[0x0][0x888] ;  /* 0x00011100ff0607ac */ /* 0x000e620008000a00 */
[----:B------:R-:W-:Y:S07]  /*5f00*/  @UP0 UIMAD UR4, UR36, UR44, URZ ;  /* 0x0000002c240402a4 */ /* 0x000fee000f8e02ff */
[----:B------:R-:W-:Y:S01]  /*5f10*/  @!P3 PRMT R155, R0, 0x7610, R155 ;  /* 0x00007610009bb816 */ /* 0x000fe2000000009b */
[----:B-1----:R-:W-:Y:S03]  /*5f20*/  @UP0 UIMAD.WIDE UR6, UR4, 0x4, UR6 ;  /* 0x00000004040608a5 */ /* 0x002fe6000f8e0206 */
[----:B------:R-:W1:Y:S03]  /*5f30*/  @!UP0 LDCU UR4, c[0x0][0x880] ;  /* 0x00011000ff0487ac */ /* 0x000e660008000800 */
[----:B------:R-:W-:Y:S01]  /*5f40*/  IMAD.U32 R2, RZ, RZ, UR6 ;  /* 0x00000006ff027e24 */ /* 0x000fe2000f8e00ff */
[----:B------:R-:W-:Y:S05]  /*5f50*/  MOV R3, UR7 ;  /* 0x0000000700037c02 */ /* 0x000fea0008000f00 */
[----:B-----5:R2:W5:Y:S02]  /*5f60*/  @P3 LDG.E R81, desc[UR46][R2.64] ;  /* 0x0000002e02513981 */ /* 0x020564000c1e1900 */
[----:B-12---:R-:W-:Y:S02]  /*5f70*/  @!P3 IMAD.U32 R81, RZ, RZ, UR4 ;  /* 0x00000004ff51be24 */ /* 0x006fe4000f8e00ff */
.L_x_111:
[----:B------:R-:W-:Y:S05]  /*5f80*/  @!P4 BRA `(.L_x_112) ;  /* 0x000000000020c947 */ /* 0x000fea0003800000 */
[----:B------:R-:W-:Y:S04]  /*5f90*/  ISETP.NE.U32.AND P3, PT, R148, RZ, PT ;  /* 0x000000ff9400720c */ /* 0x000fe80003f65070 */
[----:B------:R-:W-:Y:S11]  /*5fa0*/  ISETP.NE.AND.EX P3, PT, R149, RZ, PT, P3 ;  /* 0x000000ff9500720c */ /* 0x000ff60003f65330 */
[----:B------:R-:W-:Y:S02]  /*5fb0*/  @!UPT UIADD3 URZ, UPT, UPT, URZ, URZ, URZ ;  /* 0x000000fffffff290 */ /* 0x000fe4000fffe0ff */
[----:B------:R-:W1:Y:S01]  /*5fc0*/  @P3 LDC.64 R2, c[0x0][0x8a8] ;  /* 0x00022a00ff023b82 */ /* 0x000e620000000a00 */
[----:B------:R-:W-:Y:S04]  /*5fd0*/  @P3 IMAD R0, R150, UR36, RZ ;  /* 0x0000002496003c24 */ /* 0x000fe8000f8e02ff */
[----:B-1----:R-:W-:Y:S05]  /*5fe0*/  @P3 IMAD.WIDE R2, R0, 0x4, R2 ;  /* 0x0000000400023825 */ /* 0x002fea00078e0202 */
[----:B-----5:R1:W5:Y:S02]  /*5ff0*/  @P3 LDG.E R78, desc[UR46][R2.64] ;  /* 0x0000002e024e3981 */ /* 0x020364000c1e1900 */
[----:B-1----:R-:W2:Y:S02]  /*6000*/  @!P3 LDC R78, c[0x0][0x8a0] ;  /* 0x00022800ff4ebb82 */ /* 0x002ea40000000800 */
.L_x_112:
[----:B-----5:R-:W-:Y:S01]  /*6010*/  FSETP.NEU.AND P3, PT, R81, RZ, PT ;  /* 0x000000ff5100720b */ /* 0x020fe20003f6d000 */
[----:B------:R-:W-:Y:S01]  /*6020*/  IMAD.SHL.U32 R182, R160, 0x2, RZ ;  /* 0x00000002a0b67824 */ /* 0x000fe200078e00ff */
[----:B------:R-:W-:Y:S01]  /*6030*/  SEL R3, RZ, 0xffffffff, P2 ;  /* 0xffffffffff037807 */ /* 0x000fe20001000000 */
[----:B------:R-:W-:Y:S01]  /*6040*/  IMAD.SHL.U32 R100, R168, 0x10, RZ ;  /* 0x00000010a8647824 */ /* 0x000fe200078e00ff */
[----:B------:R-:W-:Y:S01]  /*6050*/  @P1 LOP3.LUT P2, RZ, R155, 0xff, RZ, 0xc0, !PT ;  /* 0x000000ff9bff1812 */ /* 0x000fe2000784c0ff */
[----:B------:R-:W-:Y:S01]  /*6060*/  VIADD R181, R182, UR48 ;  /* 0x00000030b6b57c36 */ /* 0x000fe20008000000 */
[----:B------:R-:W-:Y:S01]  /*6070*/  @P1 SEL R2, RZ, 0xffffffff, P3 ;  /* 0xffffffffff021807 */ /* 0x000fe20001800000 */
[----:B------:R-:W-:Y:S01]  /*6080*/  IMAD.MOV.U32 R108, RZ, RZ, -0x10 ;  /* 0xfffffff0ff6c7424 */ /* 0x000fe200078e00ff */
[----:B------:R-:W-:Y:S01]  /*6090*/  LOP3.LUT R167, R167, 0x1, RZ, 0x3c, !PT ;  /* 0x00000001a7a77812 */ /* 0x000fe200078e3cff */
[----:B------:R-:W-:Y:S01]  /*60a0*/  IMAD.SHL.U32 R102, R169, 0x10, RZ ;  /* 0x00000010a9667824 */ /* 0x000fe200078e00ff */
[----:B------:R-:W-:Y:S01]  /*60b0*/  @P0 SEL R2, R3, R2, !P2 ;  /* 0x0000000203020207 */ /* 0x000fe20005000000 */
[C---:B------:R-:W-:Y:S01]  /*60c0*/  IMAD.IADD R177, R181.reuse, 0x1, R100 ;  /* 0x00000001b5b17824 */ /* 0x040fe200078e0264 */
[----:B------:R-:W-:Y:S01]  /*60d0*/  LEA R183, R76, UR48, 0x3 ;  /* 0x000000304cb77c11 */ /* 0x000fe2000f8e18ff */
[----:B------:R-:W-:Y:S01]  /*60e0*/  IMAD.IADD R180, R181, 0x1, R102 ;  /* 0x00000001b5b47824 */ /* 0x000fe200078e0266 */
[----:B------:R-:W-:Y:S01]  /*60f0*/  @P1 LOP3.LUT R2, R2, 0x1, RZ, 0xc0, !PT ;  /* 0x0000000102021812 */ /* 0x000fe200078ec0ff */
[----:B------:R-:W-:Y:S01]  /*6100*/  IMAD.IADD R175, R102, 0x1, R177 ;  /* 0x0000000166af7824 */ /* 0x000fe200078e02b1 */
[----:B------:R-:W-:Y:S01]  /*6110*/  SHF.L.U32 R0, R166, 0x1f, RZ ;  /* 0x0000001fa6007819 */ /* 0x000fe200000006ff */
[----:B------:R-:W-:Y:S01]  /*6120*/  BSSY B1, `(.L_x_113) ;  /* 0x000004a000017945 */ /* 0x000fe20003800000 */
[----:B------:R-:W-:Y:S01]  /*6130*/  ISETP.NE.U32.OR P4, PT, R2, 0x1, !P1 ;  /* 0x000000010200780c */ /* 0x000fe20004f85470 */
[----:B------:R-:W-:Y:S01]  /*6140*/  IMAD.MOV.U32 R101, RZ, RZ, 0x1 ;  /* 0x00000001ff657424 */ /* 0x000fe200078e00ff */
[----:B------:R-:W-:Y:S01]  /*6150*/  PLOP3.LUT P2, PT, PT, PT, UP1, 0x80, 0x8 ;  /* 0x000000000008781c */ /* 0x000fe20003f4f018 */
[----:B------:R-:W-:Y:S01]  /*6160*/  IMAD R80, R76, 0x100, R79 ;  /* 0x000001004c507824 */ /* 0x000fe200078e024f */
[----:B------:R-:W-:Y:S01]  /*6170*/  SEL R2, RZ, 0xffffffff, P3 ;  /* 0xffffffffff027807 */ /* 0x000fe20001800000 */
[----:B------:R-:W-:Y:S01]  /*6180*/  IMAD.MOV.U32 R87, RZ, RZ, RZ ;  /* 0x000000ffff577224 */ /* 0x000fe200078e00ff */
[----:B------:R-:W-:Y:S02]  /*6190*/  LOP3.LUT P3, R172, R155, 0xff, RZ, 0xc0, !PT ;  /* 0x000000ff9bac7812 */ /* 0x000fe4000786c0ff */
[----:B------:R-:W-:Y:S02]  /*61a0*/  CS2R R146, SRZ ;  /* 0x0000000000927805 */ /* 0x000fe4000001ff00 */
[----:B------:R-:W-:Y:S02]  /*61b0*/  P2R R179, PR, RZ, 0x10 ;  /* 0x00000010ffb37803 */ /* 0x000fe40000000000 */
[----:B------:R-:W-:Y:S02]  /*61c0*/  CS2R R144, SRZ ;  /* 0x0000000000907805 */ /* 0x000fe4000001ff00 */
[----:B------:R-:W-:Y:S02]  /*61d0*/  CS2R R138, SRZ ;  /* 0x00000000008a7805 */ /* 0x000fe4000001ff00 */
[----:B------:R-:W-:Y:S02]  /*61e0*/  CS2R R136, SRZ ;  /* 0x0000000000887805 */ /* 0x000fe4000001ff00 */
[----:B------:R-:W-:Y:S02]  /*61f0*/  CS2R R130, SRZ ;  /* 0x0000000000827805 */ /* 0x000fe4000001ff00 */
[----:B------:R-:W-:Y:S02]  /*6200*/  @P4 SHF.L.U32 R4, R167, 0x1f, RZ ;  /* 0x0000001fa7044819 */ /* 0x000fe400000006ff */
[----:B------:R-:W-:Y:S02]  /*6210*/  CS2R R128, SRZ ;  /* 0x0000000000807805 */ /* 0x000fe4000001ff00 */
[----:B------:R-:W-:Y:S02]  /*6220*/  @P2 SEL R2, R3, R2, !P3 ;  /* 0x0000000203022207 */ /* 0x000fe40005800000 */
[----:B------:R-:W-:Y:S01]  /*6230*/  CS2R R122, SRZ ;  /* 0x00000000007a7805 */ /* 0x000fe2000001ff00 */
[----:B------:R-:W1:Y:S01]  /*6240*/  @P4 SYNCS.PHASECHK.TRANS64.TRYWAIT P1, [UR48+0xa0], R4 ;  /* 0x0000a004ff0045a7 */ /* 0x000e620008021130 */
[----:B------:R-:W-:Y:S02]  /*6250*/  CS2R R120, SRZ ;  /* 0x0000000000787805 */ /* 0x000fe4000001ff00 */
[----:B------:R-:W-:Y:S02]  /*6260*/  LOP3.LUT R2, R2, 0x1, RZ, 0xc0, !PT ;  /* 0x0000000102027812 */ /* 0x000fe400078ec0ff */
[----:B------:R-:W-:Y:S02]  /*6270*/  CS2R R114, SRZ ;  /* 0x0000000000727805 */ /* 0x000fe4000001ff00 */
[----:B------:R-:W-:Y:S02]  /*6280*/  CS2R R112, SRZ ;  /* 0x0000000000707805 */ /* 0x000fe4000001ff00 */
[----:B------:R-:W-:Y:S02]  /*6290*/  CS2R R106, SRZ ;  /* 0x00000000006a7805 */ /* 0x000fe4000001ff00 */
[----:B------:R-:W-:Y:S02]  /*62a0*/  ISETP.NE.U32.AND P2, PT, R2, 0x1, PT ;  /* 0x000000010200780c */ /* 0x000fe40003f45070 */
[----:B------:R-:W-:Y:S02]  /*62b0*/  CS2R R104, SRZ ;  /* 0x0000000000687805 */ /* 0x000fe4000001ff00 */
[----:B------:R-:W-:Y:S02]  /*62c0*/  CS2R R98, SRZ ;  /* 0x0000000000627805 */ /* 0x000fe4000001ff00 */
[----:B------:R-:W-:Y:S02]  /*62d0*/  CS2R R96, SRZ ;  /* 0x0000000000607805 */ /* 0x000fe4000001ff00 */
[----:B------:R-:W-:Y:S02]  /*62e0*/  P2R R103, PR, RZ, 0x4 ;  /* 0x00000004ff677803 */ /* 0x000fe40000000000 */
[----:B------:R-:W-:Y:S02]  /*62f0*/  CS2R R90, SRZ ;  /* 0x00000000005a7805 */ /* 0x000fe4000001ff00 */
[----:B------:R-:W-:Y:S02]  /*6300*/  ISETP.NE.U32.AND P2, PT, R161, 0x1, PT ;  /* 0x00000001a100780c */ /* 0x000fe40003f45070 */
[----:B------:R-:W-:Y:S01]  /*6310*/  CS2R R88, SRZ ;  /* 0x0000000000587805 */ /* 0x000fe2000001ff00 */
[----:B------:R3:W4:Y:S01]  /*6320*/  SYNCS.PHASECHK.TRANS64.TRYWAIT P0, [R183+URZ+0x110], R0 ;  /* 0x00011000b70075a7 */ /* 0x00072200080011ff */
[----:B------:R-:W-:Y:S05]  /*6330*/  SEL R108, R108, 0x10, !P2 ;  /* 0x000000106c6c7807 */ /* 0x000fea0005000000 */
[----:B------:R-:W-:Y:S02]  /*6340*/  IMAD.IADD R181, R181, 0x1, R108 ;  /* 0x00000001b5b57824 */ /* 0x000fe400078e026c */
[C---:B------:R-:W-:Y:S02]  /*6350*/  IMAD.IADD R178, R108.reuse, 0x1, R180 ;  /* 0x000000016cb27824 */ /* 0x040fe400078e02b4 */
[C---:B------:R-:W-:Y:S02]  /*6360*/  IMAD.IADD R176, R108.reuse, 0x1, R177 ;  /* 0x000000016cb07824 */ /* 0x040fe400078e02b1 */
[----:B------:R-:W-:Y:S01]  /*6370*/  IMAD.IADD R174, R108, 0x1, R175 ;  /* 0x000000016cae7824 */ /* 0x000fe200078e02af */
[----:B-1----:R-:W-:Y:S01]  /*6380*/  @P4 SEL R101, RZ, 0x1, !P1 ;  /* 0x00000001ff654807 */ /* 0x002fe20004800000 */
[----:B---3--:R-:W-:Y:S06]  /*6390*/  @!P4 BRA `(.L_x_114) ;  /* 0x000000000088c947 */ /* 0x008fec0003800000 */
[----:B------:R-:W-:Y:S01]  /*63a0*/  IMAD.MOV.U32 R147, RZ, RZ, RZ ;  /* 0x000000ffff937224 */ /* 0x000fe200078e00ff */
[----:B------:R-:W-:Y:S01]  /*63b0*/  ISETP.NE.AND P1, PT, R101, RZ, PT ;  /* 0x000000ff6500720c */ /* 0x000fe20003f25270 */
[----:B------:R-:W-:Y:S01]  /*63c0*/  BSSY B0, `(.L_x_115) ;  /* 0x0000014000007945 */ /* 0x000fe20003800000 */
[----:B------:R-:W-:Y:S02]  /*63d0*/  CS2R R90, SRZ ;  /* 0x00000000005a7805 */ /* 0x000fe4000001ff00 */
        /* <DEDUP_REMOVED lines=13> */
[----:B------:R-:W-:Y:S01]  /*64b0*/  CS2R R144, SRZ ;  /* 0x0000000000907805 */ /* 0x000fe2000001ff00 */
[----:B------:R-:W-:Y:S06]  /*64c0*/  @P1 BRA `(.L_x_116) ;  /* 0x00000000000c1947 */ /* 0x000fec0003800000 */
[----:B------:R-:W-:Y:S04]  /*64d0*/  SHF.L.U32 R3, R167, 0x1f, RZ ;  /* 0x0000001fa7037819 */ /* 0x000fe800000006ff */
[----:B------:R-:W1:Y:S02]  /*64e0*/  SYNCS.PHASECHK.TRANS64.TRYWAIT P1, [UR48+0xa0], R3 ;  /* 0x0000a003ff0075a7 */ /* 0x000e640008021130 */
[----:B-1----:R-:W-:Y:S05]  /*64f0*/  @!P1 BRA `(.L_x_117) ;  /* 0x0000005c00c89947 */ /* 0x002fea0003800000 */
.L_x_116:
[----:B------:R-:W-:Y:S05]  /*6500*/  BSYNC B0 ;  /* 0x0000000000007941 */ /* 0x000fea0003800000 */
.L_x_115:
[----:B------:R-:W-:Y:S01]  /*6510*/  ISETP.NE.AND P1, PT, R103, RZ, PT ;  /* 0x000000ff6700720c */ /* 0x000fe20003f25270 */
[----:B------:R-:W-:Y:S11]  /*6520*/  HFMA2 R87, -RZ, RZ, 0, 5.9604644775390625e-08 ;  /* 0x00000001ff577431 */ /* 0x000ff600000001ff */
[----:B------:R-:W-:Y:S01]  /*6530*/  @!UPT UIADD3 URZ, UPT, UPT, URZ, URZ, URZ ;  /* 0x000000fffffff290 */ /* 0x000fe2000fffe0ff */
[----:B------:R3:W1:Y:S04]  /*6540*/  @P1 LDS.128 R88, [R182+UR48+0x400] ;  /* 0x00040030b6581984 */ /* 0x0006680008000c00 */
[----:B------:R3:W1:Y:S04]  /*6550*/  @P1 LDS.128 R96, [R181+0x400] ;  /* 0x00040000b5601984 */ /* 0x0006680000000c00 */
[----:B------:R3:W1:Y:S04]  /*6560*/  @P1 LDS.128 R104, [R180+0x400] ;  /* 0x00040000b4681984 */ /* 0x0006680000000c00 */
[----:B------:R3:W1:Y:S04]  /*6570*/  @P1 LDS.128 R112, [R178+0x400] ;  /* 0x00040000b2701984 */ /* 0x0006680000000c00 */
[----:B------:R3:W1:Y:S04]  /*6580*/  @P1 LDS.128 R120, [R177+0x400] ;  /* 0x00040000b1781984 */ /* 0x0006680000000c00 */
[----:B------:R3:W1:Y:S04]  /*6590*/  @P1 LDS.128 R128, [R176+0x400] ;  /* 0x00040000b0801984 */ /* 0x0006680000000c00 */
[----:B------:R3:W1:Y:S04]  /*65a0*/  @P1 LDS.128 R136, [R175+0x400] ;  /* 0x00040000af881984 */ /* 0x0006680000000c00 */
[----:B------:R3:W1:Y:S02]  /*65b0*/  @P1 LDS.128 R144, [R174+0x400] ;  /* 0x00040000ae901984 */ /* 0x0006640000000c00 */
.L_x_114:
[----:B------:R-:W-:Y:S05]  /*65c0*/  BSYNC B1 ;  /* 0x0000000000017941 */ /* 0x000fea0003800000 */
.L_x_113:
[----:B-1----:R-:W-:Y:S04]  /*65d0*/  SHF.R.U32.HI R3, RZ, 0x15, R80 ;  /* 0x00000015ff037819 */ /* 0x002fe80000011650 */
[----:B------:R-:W-:Y:S01]  /*65e0*/  LOP3.LUT P1, RZ, R3, 0x3, R162, 0x48, !PT ;  /* 0x0000000303ff7812 */ /* 0x000fe200078248a2 */
[----:B------:R-:W-:Y:S01]  /*65f0*/  @!UPT UIADD3 URZ, UPT, UPT, URZ, URZ, URZ ;  /* 0x000000fffffff290 */ /* 0x000fe2000fffe0ff */
[----:B----4-:R-:W-:Y:S11]  /*6600*/  @P0 BRA `(.L_x_118) ;  /* 0x0000000000080947 */ /* 0x010ff60003800000 */
[----:B------:R-:W1:Y:S02]  /*6610*/  SYNCS.PHASECHK.TRANS64.TRYWAIT P0, [R183+URZ+0x110], R0 ;  /* 0x00011000b70075a7 */ /* 0x000e6400080011ff */
[----:B-1----:R-:W-:Y:S05]  /*6620*/  @!P0 BRA `(.L_x_119) ;  /* 0x0000005c00948947 */ /* 0x002fea0003800000 */
.L_x_118:
[----:B------:R-:W-:Y:S05]  /*6630*/  @!P1 BRA `(.L_x_120) ;  /* 0x0000000000409947 */ /* 0x000fea0003800000 */
[----:B------:R-:W4:Y:S01]  /*6640*/  LDCU.64 UR8, c[0x4][0x70] ;  /* 0x01000e00ff0877ac */ /* 0x000f220008000a00 */
[----:B------:R-:W-:Y:S01]  /*6650*/  MOV R3, 0x0 ;  /* 0x0000000000037802 */ /* 0x000fe20000000f00 */
[----:B------:R-:W-:Y:S02]  /*6660*/  HFMA2 R12, -RZ, RZ, 0, 5.9604644775390625e-08 ;  /* 0x00000001ff0c7431 */ /* 0x000fe400000001ff */
[----:B------:R-:W-:Y:S02]  /*6670*/  IMAD.MOV.U32 R8, RZ, RZ, 0x192 ;  /* 0x00000192ff087424 */ /* 0x000fe400078e00ff */
[----:B------:R-:W-:Y:S01]  /*6680*/  IMAD.MOV.U32 R13, RZ, RZ, RZ ;  /* 0x000000ffff0d7224 */ /* 0x000fe200078e00ff */
[----:B------:R-:W5:Y:S01]  /*6690*/  LDCU.64 UR6, c[0x4][0x78] ;  /* 0x01000f00ff0677ac */ /* 0x000f620008000a00 */
[----:B------:R-:W1:Y:S01]  /*66a0*/  LDC.64 R2, c[0x4][R3] ;  /* 0x0100000003027b82 */ /* 0x000e620000000a00 */
[----:B------:R-:W2:Y:S01]  /*66b0*/  LDCU.64 UR4, c[0x4][0x10] ;  /* 0x01000200ff0477ac */ /* 0x000ea20008000a00 */
[----:B----4-:R-:W-:Y:S01]  /*66c0*/  MOV R5, UR9 ;  /* 0x0000000900057c02 */ /* 0x010fe20008000f00 */
[----:B------:R-:W-:Y:S01]  /*66d0*/  IMAD.U32 R4, RZ, RZ, UR8 ;  /* 0x00000008ff047e24 */ /* 0x000fe2000f8e00ff */
[----:B-----5:R-:W-:Y:S01]  /*66e0*/  MOV R7, UR7 ;  /* 0x0000000700077c02 */ /* 0x020fe20008000f00 */
[----:B------:R-:W-:Y:S01]  /*66f0*/  IMAD.U32 R6, RZ, RZ, UR6 ;  /* 0x00000006ff067e24 */ /* 0x000fe2000f8e00ff */
[----:B--2---:R-:W-:Y:S01]  /*6700*/  MOV R11, UR5 ;  /* 0x00000005000b7c02 */ /* 0x004fe20008000f00 */
[----:B------:R-:W-:Y:S02]  /*6710*/  IMAD.U32 R10, RZ, RZ, UR4 ;  /* 0x00000004ff0a7e24 */ /* 0x000fe4000f8e00ff */
[----:B------:R-:W-:Y:S07]  /*6720*/  LEPC R20, `(.L_x_120) ;  /* 0x000000001014794e */ /* 0x000fee0000000000 */
[----:B-1-3--:R-:W-:Y:S05]  /*6730*/  CALL.ABS.NOINC R2 ;  /* 0x0000000002007343 */ /* 0x00afea0003c00000 */
.L_x_120:
[----:B------:R-:W-:Y:S01]  /*6740*/  SHF.L.U32 R82, R88, 0x10, RZ ;  /* 0x0000001058527819 */ /* 0x000fe200000006ff */
[----:B------:R-:W-:Y:S05]  /*6750*/  WARPSYNC.ALL ;  /* 0x0000000000007948 */ /* 0x000fea0003800000 */
[----:B------:R-:W-:Y:S01]  /*6760*/  R2UR UR4, R80 ;  /* 0x00000000500472ca */ /* 0x000fe200000e0000 */
[----:B------:R-:W-:Y:S01]  /*6770*/  BSSY.RECONVERGENT B0, `(.L_x_121) ;  /* 0x00000fc000007945 */ /* 0x000fe20003800200 */
[----:B------:R-:W-:Y:S02]  /*6780*/  LOP3.LUT R83, R88, 0xffff0000, RZ, 0xc0, !PT ;  /* 0xffff000058537812 */ /* 0x000fe400078ec0ff */
[----:B------:R-:W-:Y:S02]  /*6790*/  LOP3.LUT R84, R89, 0xffff0000, RZ, 0xc0, !PT ;  /* 0xffff000059547812 */ /* 0x000fe400078ec0ff */
[C---:B------:R-:W-:Y:S02]  /*67a0*/  SHF.L.U32 R85, R107.reuse, 0x10, RZ ;  /* 0x000000106b557819 */ /* 0x040fe400000006ff */
[----:B------:R-:W-:Y:S02]  /*67b0*/  LOP3.LUT R86, R107, 0xffff0000, RZ, 0xc0, !PT ;  /* 0xffff00006b567812 */ /* 0x000fe400078ec0ff */
[----:B------:R-:W-:Y:S03]  /*67c0*/  ISETP.NE.AND P0, PT, R170, RZ, PT ;  /* 0x000000ffaa00720c */ /* 0x000fe60003f05270 */
[----:B------:R-:W1:Y:S02]  /*67d0*/  LDTM.x64 R4, tmem[UR4] ;  /* 0x00000004000479ee */ /* 0x000e640008340000 */
[C---:B-12---:R-:W-:Y:S01]  /*67e0*/  FMUL R0, R78.reuse, R4 ;  /* 0x000000044e007220 */ /* 0x046fe20000400000 */
[C---:B------:R-:W-:Y:S01]  /*67f0*/  FMUL R2, R78.reuse, R5 ;  /* 0x000000054e027220 */ /* 0x040fe20000400000 */
[C---:B------:R-:W-:Y:S01]  /*6800*/  FMUL R3, R78.reuse, R6 ;  /* 0x000000064e037220 */ /* 0x040fe20000400000 */
[----:B------:R-:W-:Y:S01]  /*6810*/  FMUL R7, R78, R7 ;  /* 0x000000074e077220 */ /* 0x000fe20000400000 */
[----:B------:R-:W-:Y:S01]  /*6820*/  FFMA R0, R81, R82, R0 ;  /* 0x0000005251007223 */ /* 0x000fe20000000000 */
[----:B------:R-:W-:Y:S01]  /*6830*/  SHF.L.U32 R82, R89, 0x10, RZ ;  /* 0x0000001059527819 */ /* 0x000fe200000006ff */
[C---:B------:R-:W-:Y:S01]  /*6840*/  FFMA R2, R81.reuse, R83, R2 ;  /* 0x0000005351027223 */ /* 0x040fe20000000002 */
[----:B------:R-:W-:Y:S01]  /*6850*/  SHF.L.U32 R83, R90, 0x10, RZ ;  /* 0x000000105a537819 */ /* 0x000fe200000006ff */
[C---:B------:R-:W-:Y:S01]  /*6860*/  FMUL R4, R78.reuse, R8 ;  /* 0x000000084e047220 */ /* 0x040fe20000400000 */
[----:B------:R-:W-:Y:S01]  /*6870*/  FMUL R5, R78, R9 ;  /* 0x000000094e057220 */ /* 0x000fe20000400000 */
[C---:B------:R-:W-:Y:S01]  /*6880*/  FFMA R3, R81.reuse, R82, R3 ;  /* 0x0000005251037223 */ /* 0x040fe20000000003 */
[----:B------:R-:W-:Y:S01]  /*6890*/  LOP3.LUT R82, R90, 0xffff0000, RZ, 0xc0, !PT ;  /* 0xffff00005a527812 */ /* 0x000fe200078ec0ff */
[----:B------:R-:W-:Y:S01]  /*68a0*/  FFMA R7, R81, R84, R7 ;  /* 0x0000005451077223 */ /* 0x000fe20000000007 */
[----:B------:R-:W-:Y:S01]  /*68b0*/  LOP3.LUT R84, R91, 0xffff0000, RZ, 0xc0, !PT ;  /* 0xffff00005b547812 */ /* 0x000fe200078ec0ff */
[----:B------:R-:W-:Y:S01]  /*68c0*/  FFMA R4, R81, R83, R4 ;  /* 0x0000005351047223 */ /* 0x000fe20000000004 */
[----:B------:R-:W-:Y:S01]  /*68d0*/  SHF.L.U32 R83, R91, 0x10, RZ ;  /* 0x000000105b537819 */ /* 0x000fe200000006ff */
[----:B------:R-:W-:Y:S01]  /*68e0*/  FMUL R6, R78, R10 ;  /* 0x0000000a4e067220 */ /* 0x000fe20000400000 */
[----:B------:R-:W-:Y:S01]  /*68f0*/  F2FP.BF16.F32.PACK_AB R92, R2, R0 ;  /* 0x00000000025c723e */ /* 0x000fe200000010ff */
[----:B------:R-:W-:Y:S01]  /*6900*/  FMUL R11, R78, R11 ;  /* 0x0000000b4e0b7220 */ /* 0x000fe20000400000 */
[----:B------:R-:W-:Y:S01]  /*6910*/  F2FP.BF16.F32.PACK_AB R93, R7, R3 ;  /* 0x00000003075d723e */ /* 0x000fe200000010ff */
[C---:B------:R-:W-:Y:S01]  /*6920*/  FFMA R5, R81.reuse, R82, R5 ;  /* 0x0000005251057223 */ /* 0x040fe20000000005 */
[----:B------:R-:W-:Y:S01]  /*6930*/  SHF.L.U32 R82, R96, 0x10, RZ ;  /* 0x0000001060527819 */ /* 0x000fe200000006ff */
[----:B------:R-:W-:Y:S01]  /*6940*/  FFMA R6, R81, R83, R6 ;  /* 0x0000005351067223 */ /* 0x000fe20000000006 */
[----:B------:R-:W-:Y:S01]  /*6950*/  SHF.L.U32 R83, R98, 0x10, RZ ;  /* 0x0000001062537819 */ /* 0x000fe200000006ff */
[----:B------:R-:W-:Y:S01]  /*6960*/  FMUL R8, R78, R12 ;  /* 0x0000000c4e087220 */ /* 0x000fe20000400000 */
[----:B------:R-:W-:Y:S01]  /*6970*/  F2FP.BF16.F32.PACK_AB R94, R5, R4 ;  /* 0x00000004055e723e */ /* 0x000fe200000010ff */
[C---:B------:R-:W-:Y:S01]  /*6980*/  FFMA R11, R81.reuse, R84, R11 ;  /* 0x00000054510b7223 */ /* 0x040fe2000000000b */
[----:B------:R-:W-:Y:S01]  /*6990*/  LOP3.LUT R84, R96, 0xffff0000, RZ, 0xc0, !PT ;  /* 0xffff000060547812 */ /* 0x000fe200078ec0ff */
[C---:B------:R-:W-:Y:S01]  /*69a0*/  FMUL R9, R78.reuse, R13 ;  /* 0x0000000d4e097220 */ /* 0x040fe20000400000 */
[----:B------:R-:W-:Y:S01]  /*69b0*/  FFMA R8, R81, R82, R8 ;  /* 0x0000005251087223 */ /* 0x000fe20000000008 */
[----:B------:R-:W-:Y:S01]  /*69c0*/  SHF.L.U32 R82, R97, 0x10, RZ ;  /* 0x0000001061527819 */ /* 0x000fe200000006ff */
[C---:B------:R-:W-:Y:S01]  /*69d0*/  FMUL R10, R78.reuse, R14 ;  /* 0x0000000e4e0a7220 */ /* 0x040fe20000400000 */
[----:B------:R-:W-:Y:S01]  /*69e0*/  F2FP.BF16.F32.PACK_AB R95, R11, R6 ;  /* 0x000000060b5f723e */ /* 0x000fe200000010ff */
[----:B------:R-:W-:Y:S01]  /*69f0*/  FFMA R9, R81, R84, R9 ;  /* 0x0000005451097223 */ /* 0x000fe20000000009 */
[----:B------:R-:W-:Y:S01]  /*6a00*/  LOP3.LUT R84, R97, 0xffff0000, RZ, 0xc0, !PT ;  /* 0xffff000061547812 */ /* 0x000fe200078ec0ff */
[----:B------:R-:W-:Y:S01]  /*6a10*/  FMUL R15, R78, R15 ;  /* 0x0000000f4e0f7220 */ /* 0x000fe20000400000 */
[----:B------:R-:W-:Y:S01]  /*6a20*/  FFMA R10, R81, R82, R10 ;  /* 0x00000052510a7223 */ /* 0x000fe2000000000a */
[----:B------:R-:W-:Y:S01]  /*6a30*/  LOP3.LUT R82, R98, 0xffff0000, RZ, 0xc0, !PT ;  /* 0xffff000062527812 */ /* 0x000fe200078ec0ff */
[C---:B------:R-:W-:Y:S01]  /*6a40*/  FMUL R12, R78.reuse, R16 ;  /* 0x000000104e0c7220 */ /* 0x040fe20000400000 */
[----:B------:R-:W-:Y:S01]  /*6a50*/  F2FP.BF16.F32.PACK_AB R116, R9, R8 ;  /* 0x000000080974723e */ /* 0x000fe200000010ff */
[----:B------:R-:W-:Y:S01]  /*6a60*/  FMUL R13, R78, R17 ;  /* 0x000000114e0d7220 */ /* 0x000fe20000400000 */
[----:B------:R-:W-:Y:S01]  /*6a70*/  FFMA R15, R81, R84, R15 ;  /* 0x00000054510f7223 */ /* 0x000fe2000000000f */
[----:B------:R-:W-:Y:S01]  /*6a80*/  LOP3.LUT R84, R99, 0xffff0000, RZ, 0xc0, !PT ;  /* 0xffff000063547812 */ /* 0x000fe200078ec0ff */
[----:B------:R-:W-:Y:S01]  /*6a90*/  FFMA R12, R81, R83, R12 ;  /* 0x00000053510c7223 */ /* 0x000fe2000000000c */
[----:B------:R-:W-:Y:S01]  /*6aa0*/  SHF.L.U32 R83, R99, 0x10, RZ ;  /* 0x0000001063537819 */ /* 0x000fe200000006ff */
[----:B------:R-:W-:Y:S01]  /*6ab0*/  FFMA R13, R81, R82, R13 ;  /* 0x00000052510d7223 */ /* 0x000fe2000000000d */
[----:B------:R-:W-:Y:S01]  /*6ac0*/  SHF.L.U32 R82, R104, 0x10, RZ ;  /* 0x0000001068527819 */ /* 0x000fe200000006ff */
[C---:B------:R-:W-:Y:S01]  /*6ad0*/  FMUL R14, R78.reuse, R18 ;  /* 0x000000124e0e7220 */ /* 0x040fe20000400000 */
[----:B------:R-:W-:Y:S01]  /*6ae0*/  F2FP.BF16.F32.PACK_AB R117, R15, R10 ;  /* 0x0000000a0f75723e */ /* 0x000fe200000010ff */
[C---:B------:R-:W-:Y:S01]  /*6af0*/  FMUL R19, R78.reuse, R19 ;  /* 0x000000134e137220 */ /* 0x040fe20000400000 */
[----:B------:R-:W-:Y:S01]  /*6b00*/  F2FP.BF16.F32.PACK_AB R118, R13, R12 ;  /* 0x0000000c0d76723e */ /* 0x000fe200000010ff */
[----:B------:R-:W-:Y:S01]  /*6b10*/  FMUL R16, R78, R20 ;  /* 0x000000144e107220 */ /* 0x000fe20000400000 */
[C---:B------:R-:W-:Y:S01]  /*6b20*/  FFMA R14, R81.reuse, R83, R14 ;  /* 0x00000053510e7223 */ /* 0x040fe2000000000e */
[----:B------:R-:W-:Y:S01]  /*6b30*/  SHF.L.U32 R83, R106, 0x10, RZ ;  /* 0x000000106a537819 */ /* 0x000fe200000006ff */
[C---:B------:R-:W-:Y:S01]  /*6b40*/  FFMA R19, R81.reuse, R84, R19 ;  /* 0x0000005451137223 */ /* 0x040fe20000000013 */
[----:B------:R-:W-:Y:S01]  /*6b50*/  LOP3.LUT R84, R104, 0xffff0000, RZ, 0xc0, !PT ;  /* 0xffff000068547812 */ /* 0x000fe200078ec0ff */
[----:B------:R-:W-:Y:S01]  /*6b60*/  FFMA R16, R81, R82, R16 ;  /* 0x0000005251107223 */ /* 0x000fe20000000010 */
[----:B------:R-:W-:Y:S01]  /*6b70*/  SHF.L.U32 R82, R105, 0x10, RZ ;  /* 0x0000001069527819 */ /* 0x000fe200000006ff */
[C---:B------:R-:W-:Y:S01]  /*6b80*/  FMUL R17, R78.reuse, R21 ;  /* 0x000000154e117220 */ /* 0x040fe20000400000 */
[----:B------:R-:W-:Y:S01]  /*6b90*/  F2FP.BF16.F32.PACK_AB R119, R19, R14 ;  /* 0x0000000e1377723e */ /* 0x000fe200000010ff */
[C---:B------:R-:W-:Y:S01]  /*6ba0*/  FMUL R18, R78.reuse, R22 ;  /* 0x000000164e127220 */ /* 0x040fe20000400000 */
[----:B------:R-:W-:Y:S01]  /*6bb0*/  FMUL R23, R78, R23 ;  /* 0x000000174e177220 */ /* 0x000fe20000400000 */
[C---:B------:R-:W-:Y:S01]  /*6bc0*/  FFMA R17, R81.reuse, R84, R17 ;  /* 0x0000005451117223 */ /* 0x040fe20000000011 */
[----:B------:R-:W-:Y:S01]  /*6bd0*/  LOP3.LUT R84, R106, 0xffff0000, RZ, 0xc0, !PT ;  /* 0xffff00006a547812 */ /* 0x000fe200078ec0ff */
[----:B------:R-:W-:Y:S01]  /*6be0*/  FFMA R18, R81, R82, R18 ;  /* 0x0000005251127223 */ /* 0x000fe20000000012 */
[----:B------:R-:W-:Y:S01]  /*6bf0*/  LOP3.LUT R82, R105, 0xffff0000, RZ, 0xc0, !PT ;  /* 0xffff000069527812 */ /* 0x000fe200078ec0ff */
[C---:B------:R-:W-:Y:S01]  /*6c00*/  FMUL R20, R78.reuse, R24 ;  /* 0x000000184e147220 */ /* 0x040fe20000400000 */
[----:B------:R-:W-:Y:S01]  /*6c10*/  F2FP.BF16.F32.PACK_AB R124, R17, R16 ;  /* 0x00000010117c723e */ /* 0x000fe200000010ff */
[C---:B------:R-:W-:Y:S01]  /*6c20*/  FMUL R21, R78.reuse, R25 ;  /* 0x000000194e157220 */ /* 0x040fe20000400000 */
[----:B------:R-:W-:Y:S01]  /*6c30*/  FMUL R22, R78, R26 ;  /* 0x0000001a4e167220 */ /* 0x000fe20000400000 */
[C---:B------:R-:W-:Y:S01]  /*6c40*/  FFMA R23, R81.reuse, R82, R23 ;  /* 0x0000005251177223 */ /* 0x040fe20000000017 */
[----:B------:R-:W-:Y:S01]  /*6c50*/  SHF.L.U32 R82, R112, 0x10, RZ ;  /* 0x0000001070527819 */ /* 0x000fe200000006ff */
[C---:B------:R-:W-:Y:S01]  /*6c60*/  FMUL R27, R78.reuse, R27 ;  /* 0x0000001b4e1b7220 */ /* 0x040fe20000400000 */
[----:B------:R-:W-:Y:S01]  /*6c70*/  FFMA R20, R81, R83, R20 ;  /* 0x0000005351147223 */ /* 0x000fe20000000014 */
[----:B------:R-:W-:Y:S01]  /*6c80*/  SHF.L.U32 R83, R113, 0x10, RZ ;  /* 0x0000001071537819 */ /* 0x000fe200000006ff */
[----:B------:R-:W-:Y:S01]  /*6c90*/  FMUL R24, R78, R28 ;  /* 0x0000001c4e187220 */ /* 0x000fe20000400000 */
[----:B------:R-:W-:Y:S01]  /*6ca0*/  F2FP.BF16.F32.PACK_AB R125, R23, R18 ;  /* 0x00000012177d723e */ /* 0x000fe200000010ff */
[C---:B------:R-:W-:Y:S01]  /*6cb0*/  FFMA R21, R81.reuse, R84, R21 ;  /* 0x0000005451157223 */ /* 0x040fe20000000015 */
[----:B------:R-:W-:Y:S01]  /*6cc0*/  LOP3.LUT R84, R112, 0xffff0000, RZ, 0xc0, !PT ;  /* 0xffff000070547812 */ /* 0x000fe200078ec0ff */
[----:B------:R-:W-:Y:S01]  /*6cd0*/  FFMA R22, R81, R85, R22 ;  /* 0x0000005551167223 */ /* 0x000fe20000000016 */
[----:B------:R-:W-:Y:S01]  /*6ce0*/  SHF.L.U32 R85, R115, 0x10, RZ ;  /* 0x0000001073557819 */ /* 0x000fe200000006ff */
[----:B------:R-:W-:Y:S01]  /*6cf0*/  FFMA R27, R81, R86, R27 ;  /* 0x00000056511b7223 */ /* 0x000fe2000000001b */
[----:B------:R-:W-:Y:S01]  /*6d00*/  F2FP.BF16.F32.PACK_AB R126, R21, R20 ;  /* 0x00000014157e723e */ /* 0x000fe200000010ff */
[----:B------:R-:W-:Y:S01]  /*6d10*/  FFMA R24, R81, R82, R24 ;  /* 0x0000005251187223 */ /* 0x000fe20000000018 */
[----:B------:R-:W-:Y:S01]  /*6d20*/  LOP3.LUT R82, R113, 0xffff0000, RZ, 0xc0, !PT ;  /* 0xffff000071527812 */ /* 0x000fe200078ec0ff */
[C---:B------:R-:W-:Y:S01]  /*6d30*/  FMUL R25, R78.reuse, R29 ;  /* 0x0000001d4e197220 */ /* 0x040fe20000400000 */
[----:B------:R-:W-:Y:S01]  /*6d40*/  F2FP.BF16.F32.PACK_AB R127, R27, R22 ;  /* 0x000000161b7f723e */ /* 0x000fe200000010ff */
[C---:B------:R-:W-:Y:S01]  /*6d50*/  FMUL R26, R78.reuse, R30 ;  /* 0x0000001e4e1a7220 */ /* 0x040fe20000400000 */
[----:B------:R-:W-:Y:S01]  /*6d60*/  LOP3.LUT R86, R147, 0xffff0000, RZ, 0xc0, !PT ;  /* 0xffff000093567812 */ /* 0x000fe200078ec0ff */
[----:B------:R-:W-:Y:S01]  /*6d70*/  FMUL R31, R78, R31 ;  /* 0x0000001f4e1f7220 */ /* 0x000fe20000400000 */
[----:B------:R-:W-:Y:S01]  /*6d80*/  FFMA R25, R81, R84, R25 ;  /* 0x0000005451197223 */ /* 0x000fe20000000019 */
[----:B------:R-:W-:Y:S01]  /*6d90*/  LOP3.LUT R84, R115, 0xffff0000, RZ, 0xc0, !PT ;  /* 0xffff000073547812 */ /* 0x000fe200078ec0ff */
[C---:B------:R-:W-:Y:S01]  /*6da0*/  FFMA R26, R81.reuse, R83, R26 ;  /* 0x00000053511a7223 */ /* 0x040fe2000000001a */
[C---:B------:R-:W-:Y:S01]  /*6db0*/  SHF.L.U32 R83, R114.reuse, 0x10, RZ ;  /* 0x0000001072537819 */ /* 0x040fe200000006ff */
[C---:B------:R-:W-:Y:S01]  /*6dc0*/  FFMA R31, R81.reuse, R82, R31 ;  /* 0x00000052511f7223 */ /* 0x040fe2000000001f */
[----:B------:R-:W-:Y:S01]  /*6dd0*/  LOP3.LUT R82, R114, 0xffff0000, RZ, 0xc0, !PT ;  /* 0xffff000072527812 */ /* 0x000fe200078ec0ff */
[C---:B------:R-:W-:Y:S01]  /*6de0*/  FMUL R28, R78.reuse, R32 ;  /* 0x000000204e1c7220 */ /* 0x040fe20000400000 */
[C---:B------:R-:W-:Y:S01]  /*6df0*/  FMUL R29, R78.reuse, R33 ;  /* 0x000000214e1d7220 */ /* 0x040fe20000400000 */
[C---:B------:R-:W-:Y:S01]  /*6e00*/  FMUL R30, R78.reuse, R34 ;  /* 0x000000224e1e7220 */ /* 0x040fe20000400000 */
[----:B------:R-:W-:Y:S01]  /*6e10*/  FMUL R35, R78, R35 ;  /* 0x000000234e237220 */ /* 0x000fe20000400000 */
[----:B------:R-:W-:Y:S01]  /*6e20*/  FFMA R28, R81, R83, R28 ;  /* 0x00000053511c7223 */ /* 0x000fe2000000001c */
[----:B------:R-:W-:Y:S01]  /*6e30*/  SHF.L.U32 R83, R121, 0x10, RZ ;  /* 0x0000001079537819 */ /* 0x000fe200000006ff */
[C---:B------:R-:W-:Y:S01]  /*6e40*/  FFMA R29, R81.reuse, R82, R29 ;  /* 0x00000052511d7223 */ /* 0x040fe2000000001d */
[C---:B------:R-:W-:Y:S01]  /*6e50*/  SHF.L.U32 R82, R120.reuse, 0x10, RZ ;  /* 0x0000001078527819 */ /* 0x040fe200000006ff */
[----:B------:R-:W-:Y:S01]  /*6e60*/  FFMA R30, R81, R85, R30 ;  /* 0x00000055511e7223 */ /* 0x000fe2000000001e */
[----:B------:R-:W-:Y:S01]  /*6e70*/  SHF.L.U32 R85, R123, 0x10, RZ ;  /* 0x000000107b557819 */ /* 0x000fe200000006ff */
[C---:B------:R-:W-:Y:S01]  /*6e80*/  FFMA R35, R81.reuse, R84, R35 ;  /* 0x0000005451237223 */ /* 0x040fe20000000023 */
[----:B------:R-:W-:Y:S01]  /*6e90*/  LOP3.LUT R84, R120, 0xffff0000, RZ, 0xc0, !PT ;  /* 0xffff000078547812 */ /* 0x000fe200078ec0ff */
[C---:B------:R-:W-:Y:S01]  /*6ea0*/  FMUL R32, R78.reuse, R36 ;  /* 0x000000244e207220 */ /* 0x040fe20000400000 */
[C---:B------:R-:W-:Y:S01]  /*6eb0*/  FMUL R33, R78.reuse, R37 ;  /* 0x000000254e217220 */ /* 0x040fe20000400000 */
[----:B------:R-:W-:Y:S01]  /*6ec0*/  FMUL R34, R78, R38 ;  /* 0x000000264e227220 */ /* 0x000fe20000400000 */
[----:B------:R1:W-:Y:S01]  /*6ed0*/  STS.128 [R182+UR48+0x400], R92 ;  /* 0x0004005cb6007988 */ /* 0x0003e20008000c30 */
[----:B------:R-:W-:Y:S01]  /*6ee0*/  FFMA R32, R81, R82, R32 ;  /* 0x0000005251207223 */ /* 0x000fe20000000020 */
[----:B------:R-:W-:Y:S01]  /*6ef0*/  LOP3.LUT R82, R121, 0xffff0000, RZ, 0xc0, !PT ;  /* 0xffff000079527812 */ /* 0x000fe200078ec0ff */
[C---:B------:R-:W-:Y:S01]  /*6f00*/  FFMA R33, R81.reuse, R84, R33 ;  /* 0x0000005451217223 */ /* 0x040fe20000000021 */
[----:B------:R-:W-:Y:S01]  /*6f10*/  LOP3.LUT R84, R122, 0xffff0000, RZ, 0xc0, !PT ;  /* 0xffff00007a547812 */ /* 0x000fe200078ec0ff */
[----:B------:R-:W-:Y:S01]  /*6f20*/  FMUL R39, R78, R39 ;  /* 0x000000274e277220 */ /* 0x000fe20000400000 */
[C---:B------:R-:W-:Y:S01]  /*6f30*/  FFMA R34, R81.reuse, R83, R34 ;  /* 0x0000005351227223 */ /* 0x040fe20000000022 */
[----:B------:R-:W-:Y:S01]  /*6f40*/  SHF.L.U32 R83, R122, 0x10, RZ ;  /* 0x000000107a537819 */ /* 0x000fe200000006ff */
[C---:B------:R-:W-:Y:S01]  /*6f50*/  FMUL R36, R78.reuse, R40 ;  /* 0x000000284e247220 */ /* 0x040fe20000400000 */
[----:B------:R-:W-:Y:S01]  /*6f60*/  FFMA R39, R81, R82, R39 ;  /* 0x0000005251277223 */ /* 0x000fe20000000027 */
[----:B------:R-:W-:Y:S01]  /*6f70*/  LOP3.LUT R82, R123, 0xffff0000, RZ, 0xc0, !PT ;  /* 0xffff00007b527812 */ /* 0x000fe200078ec0ff */
[C---:B------:R-:W-:Y:S01]  /*6f80*/  FMUL R37, R78.reuse, R41 ;  /* 0x000000294e257220 */ /* 0x040fe20000400000 */
[C---:B------:R-:W-:Y:S01]  /*6f90*/  FMUL R38, R78.reuse, R42 ;  /* 0x0000002a4e267220 */ /* 0x040fe20000400000 */
[----:B------:R-:W-:Y:S01]  /*6fa0*/  FMUL R43, R78, R43 ;  /* 0x0000002b4e2b7220 */ /* 0x000fe20000400000 */
[C---:B------:R-:W-:Y:S01]  /*6fb0*/  FFMA R36, R81.reuse, R83, R36 ;  /* 0x0000005351247223 */ /* 0x040fe20000000024 */
[C---:B------:R-:W-:Y:S01]  /*6fc0*/  SHF.L.U32 R83, R128.reuse, 0x10, RZ ;  /* 0x0000001080537819 */ /* 0x040fe200000006ff */
[----:B------:R2:W-:Y:S01]  /*6fd0*/  STS.128 [R181+0x400], R116 ;  /* 0x00040074b5007388 */ /* 0x0005e20000000c00 */
[----:B------:R-:W-:Y:S01]  /*6fe0*/  FFMA R37, R81, R84, R37 ;  /* 0x0000005451257223 */ /* 0x000fe20000000025 */
[----:B------:R-:W-:Y:S01]  /*6ff0*/  LOP3.LUT R84, R129, 0xffff0000, RZ, 0xc0, !PT ;  /* 0xffff000081547812 */ /* 0x000fe200078ec0ff */
[----:B------:R-:W-:Y:S01]  /*7000*/  FFMA R38, R81, R85, R38 ;  /* 0x0000005551267223 */ /* 0x000fe20000000026 */
[----:B------:R-:W-:Y:S01]  /*7010*/  SHF.L.U32 R85, R129, 0x10, RZ ;  /* 0x0000001081557819 */ /* 0x000fe200000006ff */
        /* <DEDUP_REMOVED lines=8> */
[----:B------:R4:W-:Y:S01]  /*70a0*/  STS.128 [R180+0x400], R124 ;  /* 0x0004007cb4007388 */ /* 0x0009e20000000c00 */
[C---:B------:R-:W-:Y:S01]  /*70b0*/  FFMA R41, R81.reuse, R82, R41 ;  /* 0x0000005251297223 */ /* 0x040fe20000000029 */
[C---:B------:R-:W-:Y:S01]  /*70c0*/  SHF.L.U32 R82, R130.reuse, 0x10, RZ ;  /* 0x0000001082527819 */ /* 0x040fe200000006ff */
[----:B------:R-:W-:Y:S01]  /*70d0*/  FFMA R42, R81, R85, R42 ;  /* 0x00000055512a7223 */ /* 0x000fe2000000002a */
[----:B------:R-:W-:Y:S01]  /*70e0*/  SHF.L.U32 R85, R137, 0x10, RZ ;  /* 0x0000001089557819 */ /* 0x000fe200000006ff */
[----:B------:R-:W-:Y:S01]  /*70f0*/  FFMA R47, R81, R84, R47 ;  /* 0x00000054512f7223 */ /* 0x000fe2000000002f */
[----:B------:R-:W-:Y:S01]  /*7100*/  LOP3.LUT R84, R130, 0xffff0000, RZ, 0xc0, !PT ;  /* 0xffff000082547812 */ /* 0x000fe200078ec0ff */
[C---:B------:R-:W-:Y:S01]  /*7110*/  FMUL R44, R78.reuse, R48 ;  /* 0x000000304e2c7220 */ /* 0x040fe20000400000 */
[----:B-1----:R-:W-:Y:S01]  /*7120*/  F2FP.BF16.F32.PACK_AB R92, R25, R24 ;  /* 0x00000018195c723e */ /* 0x002fe200000010ff */
[C---:B------:R-:W-:Y:S01]  /*7130*/  FMUL R45, R78.reuse, R49 ;  /* 0x000000314e2d7220 */ /* 0x040fe20000400000 */
[----:B------:R-:W-:Y:S01]  /*7140*/  F2FP.BF16.F32.PACK_AB R93, R31, R26 ;  /* 0x0000001a1f5d723e */ /* 0x000fe200000010ff */
[----:B------:R-:W-:Y:S01]  /*7150*/  FMUL R46, R78, R50 ;  /* 0x000000324e2e7220 */ /* 0x000fe20000400000 */
[----:B------:R-:W-:Y:S01]  /*7160*/  F2FP.BF16.F32.PACK_AB R94, R29, R28 ;  /* 0x0000001c1d5e723e */ /* 0x000fe200000010ff */
[----:B------:R-:W-:Y:S01]  /*7170*/  FFMA R44, R81, R82, R44 ;  /* 0x00000052512c7223 */ /* 0x000fe2000000002c */
[----:B------:R-:W-:Y:S01]  /*7180*/  LOP3.LUT R82, R131, 0xffff0000, RZ, 0xc0, !PT ;  /* 0xffff000083527812 */ /* 0x000fe200078ec0ff */
[----:B------:R-:W-:Y:S01]  /*7190*/  FFMA R45, R81, R84, R45 ;  /* 0x00000054512d7223 */ /* 0x000fe2000000002d */
[----:B------:R-:W-:Y:S01]  /*71a0*/  LOP3.LUT R84, R136, 0xffff0000, RZ, 0xc0, !PT ;  /* 0xffff000088547812 */ /* 0x000fe200078ec0ff */
[----:B------:R-:W-:Y:S01]  /*71b0*/  FMUL R51, R78, R51 ;  /* 0x000000334e337220 */ /* 0x000fe20000400000 */
[----:B------:R-:W-:Y:S01]  /*71c0*/  F2FP.BF16.F32.PACK_AB R95, R35, R30 ;  /* 0x0000001e235f723e */ /* 0x000fe200000010ff */
[----:B------:R-:W-:Y:S01]  /*71d0*/  FFMA R46, R81, R83, R46 ;  /* 0x00000053512e7223 */ /* 0x000fe2000000002e */
[----:B------:R-:W-:Y:S01]  /*71e0*/  SHF.L.U32 R83, R136, 0x10, RZ ;  /* 0x0000001088537819 */ /* 0x000fe200000006ff */
[C---:B------:R-:W-:Y:S01]  /*71f0*/  FMUL R48, R78.reuse, R52 ;  /* 0x000000344e307220 */ /* 0x040fe20000400000 */
[----:B--2---:R-:W-:Y:S01]  /*7200*/  F2FP.BF16.F32.PACK_AB R116, R33, R32 ;  /* 0x000000202174723e */ /* 0x004fe200000010ff */
[----:B------:R-:W-:Y:S01]  /*7210*/  FFMA R51, R81, R82, R51 ;  /* 0x0000005251337223 */ /* 0x000fe20000000033 */
[----:B------:R-:W-:Y:S01]  /*7220*/  LOP3.LUT R82, R137, 0xffff0000, RZ, 0xc0, !PT ;  /* 0xffff000089527812 */ /* 0x000fe200078ec0ff */
[----:B------:R1:W-:Y:S01]  /*7230*/  STS.128 [R178+0x400], R92 ;  /* 0x0004005cb2007388 */ /* 0x0003e20000000c00 */
[----:B------:R-:W-:Y:S01]  /*7240*/  F2FP.BF16.F32.PACK_AB R117, R39, R34 ;  /* 0x000000222775723e */ /* 0x000fe200000010ff */
[C---:B------:R-:W-:Y:S01]  /*7250*/  FMUL R49, R78.reuse, R53 ;  /* 0x000000354e317220 */ /* 0x040fe20000400000 */
[----:B------:R-:W-:Y:S01]  /*7260*/  F2FP.BF16.F32.PACK_AB R118, R37, R36 ;  /* 0x000000242576723e */ /* 0x000fe200000010ff */
[C---:B------:R-:W-:Y:S01]  /*7270*/  FMUL R50, R78.reuse, R54 ;  /* 0x000000364e327220 */ /* 0x040fe20000400000 */
[----:B------:R-:W-:Y:S01]  /*7280*/  F2FP.BF16.F32.PACK_AB R119, R43, R38 ;  /* 0x000000262b77723e */ /* 0x000fe200000010ff */
[----:B------:R-:W-:Y:S01]  /*7290*/  FMUL R55, R78, R55 ;  /* 0x000000374e377220 */ /* 0x000fe20000400000 */
[----:B----4-:R-:W-:Y:S01]  /*72a0*/  F2FP.BF16.F32.PACK_AB R124, R41, R40 ;  /* 0x00000028297c723e */ /* 0x010fe200000010ff */
[C---:B------:R-:W-:Y:S01]  /*72b0*/  FFMA R48, R81.reuse, R83, R48 ;  /* 0x0000005351307223 */ /* 0x040fe20000000030 */
[C---:B------:R-:W-:Y:S01]  /*72c0*/  FFMA R49, R81.reuse, R84, R49 ;  /* 0x0000005451317223 */ /* 0x040fe20000000031 */
[----:B------:R1:W-:Y:S01]  /*72d0*/  STS.128 [R177+0x400], R116 ;  /* 0x00040074b1007388 */ /* 0x0003e20000000c00 */
[C---:B------:R-:W-:Y:S01]  /*72e0*/  SHF.L.U32 R83, R138.reuse, 0x10, RZ ;  /* 0x000000108a537819 */ /* 0x040fe200000006ff */
[----:B------:R-:W-:Y:S01]  /*72f0*/  FFMA R50, R81, R85, R50 ;  /* 0x0000005551327223 */ /* 0x000fe20000000032 */
[----:B------:R-:W-:Y:S01]  /*7300*/  SHF.L.U32 R85, R139, 0x10, RZ ;  /* 0x000000108b557819 */ /* 0x000fe200000006ff */
[----:B------:R-:W-:Y:S01]  /*7310*/  FFMA R55, R81, R82, R55 ;  /* 0x0000005251377223 */ /* 0x000fe20000000037 */
[----:B------:R-:W-:Y:S01]  /*7320*/  LOP3.LUT R82, R138, 0xffff0000, RZ, 0xc0, !PT ;  /* 0xffff00008a527812 */ /* 0x000fe200078ec0ff */
[C---:B------:R-:W-:Y:S01]  /*7330*/  FMUL R52, R78.reuse, R56 ;  /* 0x000000384e347220 */ /* 0x040fe20000400000 */
[----:B------:R-:W-:Y:S01]  /*7340*/  LOP3.LUT R84, R139, 0xffff0000, RZ, 0xc0, !PT ;  /* 0xffff00008b547812 */ /* 0x000fe200078ec0ff */
[C---:B------:R-:W-:Y:S01]  /*7350*/  FMUL R53, R78.reuse, R57 ;  /* 0x000000394e357220 */ /* 0x040fe20000400000 */
[C---:B------:R-:W-:Y:S01]  /*7360*/  FMUL R54, R78.reuse, R58 ;  /* 0x0000003a4e367220 */ /* 0x040fe20000400000 */
[----:B------:R-:W-:Y:S01]  /*7370*/  FMUL R59, R78, R59 ;  /* 0x0000003b4e3b7220 */ /* 0x000fe20000400000 */
[C---:B------:R-:W-:Y:S01]  /*7380*/  FFMA R52, R81.reuse, R83, R52 ;  /* 0x0000005351347223 */ /* 0x040fe20000000034 */
[C---:B------:R-:W-:Y:S01]  /*7390*/  FFMA R53, R81.reuse, R82, R53 ;  /* 0x0000005251357223 */ /* 0x040fe20000000035 */
[C---:B------:R-:W-:Y:S01]  /*73a0*/  FFMA R54, R81.reuse, R85, R54 ;  /* 0x0000005551367223 */ /* 0x040fe20000000036 */
[----:B------:R-:W-:Y:S01]  /*73b0*/  FFMA R59, R81, R84, R59 ;  /* 0x00000054513b7223 */ /* 0x000fe2000000003b */
[----:B------:R-:W-:Y:S01]  /*73c0*/  SHF.L.U32 R82, R144, 0x10, RZ ;  /* 0x0000001090527819 */ /* 0x000fe200000006ff */
[----:B------:R-:W-:Y:S01]  /*73d0*/  FMUL R56, R78, R60 ;  /* 0x0000003c4e387220 */ /* 0x000fe20000400000 */
[----:B------:R-:W-:Y:S01]  /*73e0*/  LOP3.LUT R84, R144, 0xffff0000, RZ, 0xc0, !PT ;  /* 0xffff000090547812 */ /* 0x000fe200078ec0ff */
[C---:B------:R-:W-:Y:S01]  /*73f0*/  FMUL R57, R78.reuse, R61 ;  /* 0x0000003d4e397220 */ /* 0x040fe20000400000 */
[----:B------:R-:W-:Y:S01]  /*7400*/  SHF.L.U32 R83, R145, 0x10, RZ ;  /* 0x0000001091537819 */ /* 0x000fe200000006ff */
[C---:B------:R-:W-:Y:S01]  /*7410*/  FMUL R58, R78.reuse, R62 ;  /* 0x0000003e4e3a7220 */ /* 0x040fe20000400000 */
[----:B------:R-:W-:Y:S01]  /*7420*/  F2FP.BF16.F32.PACK_AB R125, R47, R42 ;  /* 0x0000002a2f7d723e */ /* 0x000fe200000010ff */
[----:B------:R-:W-:Y:S01]  /*7430*/  FFMA R56, R81, R82, R56 ;  /* 0x0000005251387223 */ /* 0x000fe20000000038 */
[----:B------:R-:W-:Y:S01]  /*7440*/  F2FP.BF16.F32.PACK_AB R126, R45, R44 ;  /* 0x0000002c2d7e723e */ /* 0x000fe200000010ff */
[----:B------:R-:W-:Y:S01]  /*7450*/  FFMA R57, R81, R84, R57 ;  /* 0x0000005451397223 */ /* 0x000fe20000000039 */
[----:B------:R-:W-:Y:S01]  /*7460*/  F2FP.BF16.F32.PACK_AB R127, R51, R46 ;  /* 0x0000002e337f723e */ /* 0x000fe200000010ff */
[----:B------:R-:W-:Y:S01]  /*7470*/  FFMA R58, R81, R83, R58 ;  /* 0x00000053513a7223 */ /* 0x000fe2000000003a */
[----:B------:R-:W-:Y:S01]  /*7480*/  LOP3.LUT R82, R145, 0xffff0000, RZ, 0xc0, !PT ;  /* 0xffff000091527812 */ /* 0x000fe200078ec0ff */
[----:B------:R-:W-:Y:S01]  /*7490*/  FMUL R63, R78, R63 ;  /* 0x0000003f4e3f7220 */ /* 0x000fe20000400000 */
[----:B------:R-:W-:Y:S01]  /*74a0*/  SHF.L.U32 R83, R146, 0x10, RZ ;  /* 0x0000001092537819 */ /* 0x000fe200000006ff */
[----:B------:R1:W-:Y:S01]  /*74b0*/  STS.128 [R176+0x400], R124 ;  /* 0x0004007cb0007388 */ /* 0x0003e20000000c00 */
[----:B------:R-:W-:Y:S01]  /*74c0*/  FMUL R60, R78, R64 ;  /* 0x000000404e3c7220 */ /* 0x000fe20000400000 */
[----:B------:R-:W-:Y:S01]  /*74d0*/  LOP3.LUT R84, R146, 0xffff0000, RZ, 0xc0, !PT ;  /* 0xffff000092547812 */ /* 0x000fe200078ec0ff */
[C---:B------:R-:W-:Y:S01]  /*74e0*/  FMUL R61, R78.reuse, R65 ;  /* 0x000000414e3d7220 */ /* 0x040fe20000400000 */
[----:B------:R-:W-:Y:S01]  /*74f0*/  SHF.L.U32 R85, R147, 0x10, RZ ;  /* 0x0000001093557819 */ /* 0x000fe200000006ff */
[C---:B------:R-:W-:Y:S01]  /*7500*/  FMUL R62, R78.reuse, R66 ;  /* 0x000000424e3e7220 */ /* 0x040fe20000400000 */
[----:B------:R-:W-:Y:S01]  /*7510*/  FFMA R63, R81, R82, R63 ;  /* 0x00000052513f7223 */ /* 0x000fe2000000003f */
[----:B------:R-:W-:Y:S01]  /*7520*/  FMUL R67, R78, R67 ;  /* 0x000000434e437220 */ /* 0x000fe20000400000 */
[----:B------:R-:W-:Y:S01]  /*7530*/  F2FP.BF16.F32.PACK_AB R132, R49, R48 ;  /* 0x000000303184723e */ /* 0x000fe200000010ff */
[----:B------:R-:W-:Y:S01]  /*7540*/  FFMA R60, R81, R83, R60 ;  /* 0x00000053513c7223 */ /* 0x000fe2000000003c */
[----:B------:R-:W-:Y:S01]  /*7550*/  F2FP.BF16.F32.PACK_AB R133, R55, R50 ;  /* 0x000000323785723e */ /* 0x000fe200000010ff */
[----:B------:R-:W-:Y:S01]  /*7560*/  FFMA R61, R81, R84, R61 ;  /* 0x00000054513d7223 */ /* 0x000fe2000000003d */
[----:B------:R-:W-:Y:S01]  /*7570*/  F2FP.BF16.F32.PACK_AB R134, R53, R52 ;  /* 0x000000343586723e */ /* 0x000fe200000010ff */
[----:B------:R-:W-:Y:S01]  /*7580*/  FFMA R62, R81, R85, R62 ;  /* 0x00000055513e7223 */ /* 0x000fe2000000003e */
[----:B------:R-:W-:Y:S01]  /*7590*/  F2FP.BF16.F32.PACK_AB R135, R59, R54 ;  /* 0x000000363b87723e */ /* 0x000fe200000010ff */
[----:B------:R-:W-:Y:S01]  /*75a0*/  FFMA R67, R81, R86, R67 ;  /* 0x0000005651437223 */ /* 0x000fe20000000043 */
[----:B------:R-:W-:Y:S02]  /*75b0*/  F2FP.BF16.F32.PACK_AB R140, R57, R56 ;  /* 0x00000038398c723e */ /* 0x000fe400000010ff */
[----:B------:R-:W-:Y:S01]  /*75c0*/  F2FP.BF16.F32.PACK_AB R141, R63, R58 ;  /* 0x0000003a3f8d723e */ /* 0x000fe200000010ff */
[----:B------:R1:W-:Y:S01]  /*75d0*/  STS.128 [R175+0x400], R132 ;  /* 0x00040084af007388 */ /* 0x0003e20000000c00 */
[----:B------:R-:W-:Y:S02]  /*75e0*/  F2FP.BF16.F32.PACK_AB R142, R61, R60 ;  /* 0x0000003c3d8e723e */ /* 0x000fe400000010ff */
[----:B------:R-:W-:Y:S05]  /*75f0*/  F2FP.BF16.F32.PACK_AB R143, R67, R62 ;  /* 0x0000003e438f723e */ /* 0x000fea00000010ff */
[----:B------:R1:W-:Y:S01]  /*7600*/  STS.128 [R174+0x400], R140 ;  /* 0x0004008cae007388 */ /* 0x0003e20000000c00 */
[----:B------:R-:W-:Y:S01]  /*7610*/  @!PT LDS RZ, [RZ] ;  /* 0x00000000fffff984 */ /* 0x000fe20000000800 */
[----:B------:R-:W-:Y:S01]  /*7620*/  @!PT LDS RZ, [RZ] ;  /* 0x00000000fffff984 */ /* 0x000fe20000000800 */
[----:B------:R-:W-:Y:S01]  /*7630*/  @!PT LDS RZ, [RZ] ;  /* 0x00000000fffff984 */ /* 0x000fe20000000800 */
[----:B------:R-:W-:Y:S01]  /*7640*/  @!PT LDS RZ, [RZ] ;  /* 0x00000000fffff984 */ /* 0x000fe20000000800 */
[----:B------:R2:W-:Y:S07]  /*7650*/  MEMBAR.ALL.CTA ;  /* 0x0000000000007992 */ /* 0x0005ee0000008000 */
[----:B--2---:R-:W2:Y:S02]  /*7660*/  FENCE.VIEW.ASYNC.S ;  /* 0x00000000000073c6 */ /* 0x004ea40000000000 */
[----:B--2---:R-:W-:Y:S06]  /*7670*/  BAR.SYNC.DEFER_BLOCKING 0x1, 0x80 ;  /* 0x0042000000007b1d */ /* 0x004fec0000010000 */
[----:B------:R-:W-:Y:S05]  /*7680*/  @P0 BRA `(.L_x_122) ;  /* 0x0000000000280947 */ /* 0x000fea0003800000 */
[----:B------:R-:W-:Y:S02]  /*7690*/  UIADD3 UR4, UPT, UPT, UR48, 0x400, URZ ;  /* 0x0000040030047890 */ /* 0x000fe4000fffe0ff */
[----:B------:R-:W-:Y:S01]  /*76a0*/  UIADD3 UR6, UP0, UPT, UR52, 0x680, URZ ;  /* 0x0000068034067890 */ /* 0x000fe2000ff1e0ff */
[----:B------:R-:W-:Y:S03]  /*76b0*/  UMOV UR43, UR36 ;  /* 0x00000024002b7c82 */ /* 0x000fe60008000000 */
[----:B------:R-:W-:Y:S01]  /*76c0*/  MOV R163, UR4 ;  /* 0x0000000400a37c02 */ /* 0x000fe20008000f00 */
[----:B------:R-:W-:Y:S03]  /*76d0*/  UIADD3.X UR7, UPT, UPT, URZ, UR53, URZ, UP0, !UPT ;  /* 0x00000035ff077290 */ /* 0x000fe600087fe4ff */
[----:B------:R-:W-:Y:S11]  /*76e0*/  R2UR UR40, R163 ;  /* 0x00000000a32872ca */ /* 0x000ff600000e0000 */
[----:B------:R-:W-:Y:S02]  /*76f0*/  @!UPT UIADD3 URZ, UPT, UPT, URZ, URZ, URZ ;  /* 0x000000fffffff290 */ /* 0x000fe4000fffe0ff */
[----:B------:R2:W-:Y:S01]  /*7700*/  UTMASTG.3D [UR40], [UR6] ;  /* 0x00000028060073b5 */ /* 0x0005e20008010000 */
[----:B------:R0:W-:Y:S01]  /*7710*/  UTMACMDFLUSH ;  /* 0x00000000000079b7 */ /* 0x0001e20000000000 */
[----:B--2---:R-:W-:Y:S04]  /*7720*/  DEPBAR.LE SB0, 0x1 ;  /* 0x000080400000791a */ /* 0x004fe80000000000 */
.L_x_122:
[----:B------:R-:W-:Y:S05]  /*7730*/  BSYNC.RECONVERGENT B0 ;  /* 0x0000000000007941 */ /* 0x000fea0003800200 */
.L_x_121:
[----:B------:R-:W-:Y:S01]  /*7740*/  BAR.SYNC.DEFER_BLOCKING 0x1, 0x80 ;  /* 0x0042000000007b1d */ /* 0x000fe20000010000 */
[----:B------:R-:W-:Y:S01]  /*7750*/  ISETP.NE.AND P1, PT, R179, RZ, PT ;  /* 0x000000ffb300720c */ /* 0x000fe20003f25270 */
[----:B------:R-:W-:Y:S01]  /*7760*/  UISETP.NE.AND UP0, UPT, UR49, URZ, UPT ;  /* 0x000000ff3100728c */ /* 0x000fe2000bf05270 */
[----:B------:R-:W-:Y:S11]  /*7770*/  LEA R3, R87, UR48, 0x3 ;  /* 0x0000003057037c11 */ /* 0x000ff6000f8e18ff */
[----:B------:R-:W-:Y:S01]  /*7780*/  @P1 SHF.L.U32 R2, R167, 0x1f, RZ ;  /* 0x0000001fa7021819 */ /* 0x000fe200000006ff */
[----:B------:R-:W-:Y:S06]  /*7790*/  BRA.U !UP0, `(.L_x_123) ;  /* 0x0000000108247547 */ /* 0x000fec000b800000 */
[----:B------:R-:W-:Y:S01]  /*77a0*/  IMAD.U32 R5, RZ, RZ, UR51 ;  /* 0x00000033ff057e24 */ /* 0x000fe2000f8e00ff */
[----:B------:R-:W-:Y:S01]  /*77b0*/  MOV R0, UR37 ;  /* 0x0000002500007c02 */ /* 0x000fe20008000f00 */
[----:B------:R-:W-:Y:S03]  /*77c0*/  UIADD3 UR51, UPT, UPT, UR51, 0x1, URZ ;  /* 0x0000000133337890 */ /* 0x000fe6000fffe0ff */
[----:B------:R-:W-:Y:S01]  /*77d0*/  @P1 LEA R5, R5, UR48, 0x3 ;  /* 0x0000003005051c11 */ /* 0x000fe2000f8e18ff */
[----:B------:R-:W-:Y:S04]  /*77e0*/  UISETP.NE.AND UP0, UPT, UR51, 0x4, UPT ;  /* 0x000000043300788c */ /* 0x000fe8000bf05270 */
[----:B------:R-:W-:Y:S01]  /*77f0*/  @P1 VIADD R5, R5, 0xc0 ;  /* 0x000000c005051836 */ /* 0x000fe20000000000 */
[----:B------:R-:W-:Y:S04]  /*7800*/  USEL UR51, UR51, URZ, UP0 ;  /* 0x000000ff33337287 */ /* 0x000fe80008000000 */
[----:B------:R-:W-:Y:S04]  /*7810*/  @P1 PRMT R0, R0, 0x654, R5 ;  /* 0x0000065400001816 */ /* 0x000fe80000000005 */
[----:B------:R2:W-:Y:S04]  /*7820*/  @P1 SYNCS.ARRIVE.TRANS64.RED.A1T0 RZ, [R0+URZ], RZ ;  /* 0x000000ff00ff19a7 */ /* 0x0005e800081004ff */
.L_x_123:
[----:B------:R-:W4:Y:S01]  /*7830*/  @P1 SYNCS.PHASECHK.TRANS64.TRYWAIT P0, [R3+URZ+0xa0], R2 ;  /* 0x0000a002030015a7 */ /* 0x000f2200080011ff */
[----:B------:R-:W-:Y:S01]  /*7840*/  BSSY B1, `(.L_x_124) ;  /* 0x000001f000017945 */ /* 0x000fe20003800000 */
[----:B----4-:R-:W-:Y:S03]  /*7850*/  @P1 SEL R101, RZ, 0x1, !P0 ;  /* 0x00000001ff651807 */ /* 0x010fe60004000000 */
[----:B------:R-:W-:Y:S05]  /*7860*/  @!P1 BRA `(.L_x_125) ;  /* 0x0000000000709947 */ /* 0x000fea0003800000 */
[----:B------:R-:W-:Y:S01]  /*7870*/  ISETP.NE.AND P1, PT, R103, RZ, PT ;  /* 0x000000ff6700720c */ /* 0x000fe20003f25270 */
[----:B------:R-:W-:Y:S01]  /*7880*/  BSSY B0, `(.L_x_126) ;  /* 0x000000b000007945 */ /* 0x000fe20003800000 */
[----:B------:R-:W-:Y:S11]  /*7890*/  ISETP.NE.AND P0, PT, R101, RZ, PT ;  /* 0x000000ff6500720c */ /* 0x000ff60003f05270 */
[----:B------:R-:W-:Y:S05]  /*78a0*/  @P1 IMAD R4, R87, 0x4000, R182 ;  /* 0x0000400057041824 */ /* 0x000fea00078e02b6 */
[----:B------:R-:W-:Y:S04]  /*78b0*/  @P1 IADD3 R9, PT, PT, R4, UR48, RZ ;  /* 0x0000003004091c10 */ /* 0x000fe8000fffe0ff */
[----:B------:R-:W-:Y:S01]  /*78c0*/  @P1 IADD3 R7, PT, PT, R102, R9, RZ ;  /* 0x0000000966071210 */ /* 0x000fe20007ffe0ff */
[--C-:B------:R-:W-:Y:S02]  /*78d0*/  @P1 IMAD.IADD R5, R100, 0x1, R9.reuse ;  /* 0x0000000164051824 */ /* 0x100fe400078e0209 */
[----:B------:R-:W-:Y:S01]  /*78e0*/  @P1 IMAD.IADD R2, R108, 0x1, R9 ;  /* 0x000000016c021824 */ /* 0x000fe200078e0209 */
[----:B------:R-:W-:Y:S06]  /*78f0*/  @P0 BRA `(.L_x_127) ;  /* 0x00000000000c0947 */ /* 0x000fec0003800000 */
[----:B--2---:R-:W-:Y:S04]  /*7900*/  SHF.L.U32 R0, R167, 0x1f, RZ ;  /* 0x0000001fa7007819 */ /* 0x004fe800000006ff */
[----:B------:R-:W2:Y:S02]  /*7910*/  SYNCS.PHASECHK.TRANS64.TRYWAIT P0, [R3+URZ+0xa0], R0 ;  /* 0x0000a000030075a7 */ /* 0x000ea400080011ff */
[----:B--2---:R-:W-:Y:S05]  /*7920*/  @!P0 BRA `(.L_x_128) ;  /* 0x0000004800e88947 */ /* 0x004fea0003800000 */
.L_x_127:
[----:B------:R-:W-:Y:S05]  /*7930*/  BSYNC B0 ;  /* 0x0000000000007941 */ /* 0x000fea0003800000 */
.L_x_126:
[----:B------:R-:W-:Y:S01]  /*7940*/  ISETP.NE.AND P0, PT, R103, RZ, PT ;  /* 0x000000ff6700720c */ /* 0x000fe20003f05270 */
[----:B------:R-:W-:Y:S11]  /*7950*/  VIADD R87, R87, 0x1 ;  /* 0x0000000157577836 */ /* 0x000ff60000000000 */
[----:B------:R-:W-:Y:S01]  /*7960*/  @!UPT UIADD3 URZ, UPT, UPT, URZ, URZ, URZ ;  /* 0x000000fffffff290 */ /* 0x000fe2000fffe0ff */
[----:B------:R4:W1:Y:S01]  /*7970*/  @P0 LDS.128 R88, [R4+UR48+0x400] ;  /* 0x0004003004580984 */ /* 0x0008620008000c00 */
[--C-:B--2---:R-:W-:Y:S01]  /*7980*/  @P0 IMAD.IADD R3, R102, 0x1, R5.reuse ;  /* 0x0000000166030824 */ /* 0x104fe200078e0205 */
[C---:B------:R-:W-:Y:S01]  /*7990*/  @P0 IADD3 R0, PT, PT, R108.reuse, R7, RZ ;  /* 0x000000076c000210 */ /* 0x040fe20007ffe0ff */
[C---:B------:R-:W-:Y:S01]  /*79a0*/  @P0 IMAD.IADD R6, R108.reuse, 0x1, R5 ;  /* 0x000000016c060824 */ /* 0x040fe200078e0205 */
[----:B------:R4:W2:Y:S02]  /*79b0*/  @P0 LDS.128 R96, [R2+0x400] ;  /* 0x0004000002600984 */ /* 0x0008a40000000c00 */
[----:B------:R-:W-:Y:S02]  /*79c0*/  @P0 IADD3 R8, PT, PT, R108, R3, RZ ;  /* 0x000000036c080210 */ /* 0x000fe40007ffe0ff */
[----:B------:R4:W1:Y:S04]  /*79d0*/  @P0 LDS.128 R104, [R7+0x400] ;  /* 0x0004000007680984 */ /* 0x0008680000000c00 */
[----:B------:R4:W1:Y:S04]  /*79e0*/  @P0 LDS.128 R112, [R0+0x400] ;  /* 0x0004000000700984 */ /* 0x0008680000000c00 */
[----:B------:R4:W1:Y:S04]  /*79f0*/  @P0 LDS.128 R120, [R5+0x400] ;  /* 0x0004000005780984 */ /* 0x0008680000000c00 */
[----:B------:R4:W1:Y:S04]  /*7a00*/  @P0 LDS.128 R128, [R6+0x400] ;  /* 0x0004000006800984 */ /* 0x0008680000000c00 */
[----:B------:R4:W1:Y:S04]  /*7a10*/  @P0 LDS.128 R136, [R3+0x400] ;  /* 0x0004000003880984 */ /* 0x0008680000000c00 */
[----:B------:R4:W1:Y:S02]  /*7a20*/  @P0 LDS.128 R144, [R8+0x400] ;  /* 0x0004000008900984 */ /* 0x0008640000000c00 */
.L_x_125:
[----:B------:R-:W-:Y:S05]  /*7a30*/  BSYNC B1 ;  /* 0x0000000000017941 */ /* 0x000fea0003800000 */
.L_x_124:
[----:B----4-:R-:W-:Y:S05]  /*7a40*/  VIADD R3, R80, 0x40 ;  /* 0x0000004050037836 */ /* 0x010fea0000000000 */
[----:B------:R-:W-:Y:S04]  /*7a50*/  SHF.R.U32.HI R3, RZ, 0x15, R3 ;  /* 0x00000015ff037819 */ /* 0x000fe80000011603 */
[----:B------:R-:W-:Y:S11]  /*7a60*/  LOP3.LUT P0, RZ, R3, 0x3, R162, 0x48, !PT ;  /* 0x0000000303ff7812 */ /* 0x000ff600078048a2 */
[----:B------:R-:W-:Y:S02]  /*7a70*/  @!UPT UIADD3 URZ, UPT, UPT, URZ, URZ, URZ ;  /* 0x000000fffffff290 */ /* 0x000fe4000fffe0ff */
        /* <DEDUP_REMOVED lines=17> */
.L_x_129:
[----:B------:R-:W-:Y:S01]  /*7b90*/  ISETP.NE.AND P6, PT, R179, RZ, PT ;  /* 0x000000ffb300720c */ /* 0x000fe20003fc5270 */
[----:B------:R-:W-:Y:S05]  /*7ba0*/  WARPSYNC.ALL ;  /* 0x0000000000007948 */ /* 0x000fea0003800000 */
[----:B------:R-:W-:Y:S01]  /*7bb0*/  R2UR UR4, R80 ;  /* 0x00000000500472ca */ /* 0x000fe200000e0000 */
[----:B------:R-:W-:Y:S01]  /*7bc0*/  BSSY.RECONVERGENT B0, `(.L_x_130) ;  /* 0x0000103000007945 */ /* 0x000fe20003800200 */
[----:B--2---:R-:W-:Y:S02]  /*7bd0*/  MOV R0, UR51 ;  /* 0x0000003300007c02 */ /* 0x004fe40008000f00 */
[----:B------:R-:W-:Y:S02]  /*7be0*/  MOV R85, UR37 ;  /* 0x0000002500557c02 */ /* 0x000fe40008000f00 */
[----:B-1----:R-:W-:Y:S02]  /*7bf0*/  SHF.L.U32 R82, R88, 0x10, RZ ;  /* 0x0000001058527819 */ /* 0x002fe400000006ff */
[----:B------:R-:W-:Y:S02]  /*7c00*/  @P6 LEA R0, R0, UR48, 0x3 ;  /* 0x0000003000006c11 */ /* 0x000fe4000f8e18ff */
[----:B------:R-:W-:Y:S02]  /*7c10*/  LOP3.LUT R83, R88, 0xffff0000, RZ, 0xc0, !PT ;  /* 0xffff000058537812 */ /* 0x000fe400078ec0ff */
[----:B------:R-:W-:Y:S01]  /*7c20*/  @P6 IADD3 R0, PT, PT, R0, 0xc0, RZ ;  /* 0x000000c000006810 */ /* 0x000fe20007ffe0ff */
[----:B------:R-:W1:Y:S01]  /*7c30*/  LDTM.x64 R4, tmem[UR4+0x40] ;  /* 0x00004004000479ee */ /* 0x000e620008340000 */
[----:B------:R-:W-:Y:S02]  /*7c40*/  SHF.L.U32 R84, R89, 0x10, RZ ;  /* 0x0000001059547819 */ /* 0x000fe400000006ff */
[----:B------:R-:W-:Y:S02]  /*7c50*/  @P6 PRMT R85, R85, 0x654, R0 ;  /* 0x0000065455556816 */ /* 0x000fe40000000000 */
[----:B------:R-:W-:Y:S02]  /*7c60*/  LOP3.LUT R86, R89, 0xffff0000, RZ, 0xc0, !PT ;  /* 0xffff000059567812 */ /* 0x000fe400078ec0ff */
[----:B------:R-:W-:Y:S01]  /*7c70*/  ISETP.NE.AND P0, PT, R170, RZ, PT ;  /* 0x000000ffaa00720c */ /* 0x000fe20003f05270 */
[C---:B-1----:R-:W-:Y:S01]  /*7c80*/  FMUL R0, R78.reuse, R4 ;  /* 0x000000044e007220 */ /* 0x042fe20000400000 */
[C---:B------:R-:W-:Y:S01]  /*7c90*/  FMUL R2, R78.reuse, R5 ;  /* 0x000000054e027220 */ /* 0x040fe20000400000 */
[C---:B------:R-:W-:Y:S01]  /*7ca0*/  FMUL R3, R78.reuse, R6 ;  /* 0x000000064e037220 */ /* 0x040fe20000400000 */
[----:B------:R-:W-:Y:S01]  /*7cb0*/  FMUL R7, R78, R7 ;  /* 0x000000074e077220 */ /* 0x000fe20000400000 */
[C---:B------:R-:W-:Y:S01]  /*7cc0*/  FFMA R0, R81.reuse, R82, R0 ;  /* 0x0000005251007223 */ /* 0x040fe20000000000 */
[C---:B------:R-:W-:Y:S01]  /*7cd0*/  LOP3.LUT R82, R90.reuse, 0xffff0000, RZ, 0xc0, !PT ;  /* 0xffff00005a527812 */ /* 0x040fe200078ec0ff */
[C---:B------:R-:W-:Y:S01]  /*7ce0*/  FFMA R2, R81.reuse, R83, R2 ;  /* 0x0000005351027223 */ /* 0x040fe20000000002 */
[----:B------:R-:W-:Y:S01]  /*7cf0*/  SHF.L.U32 R83, R90, 0x10, RZ ;  /* 0x000000105a537819 */ /* 0x000fe200000006ff */
[C---:B------:R-:W-:Y:S01]  /*7d00*/  FFMA R3, R81.reuse, R84, R3 ;  /* 0x0000005451037223 */ /* 0x040fe20000000003 */
[----:B------:R-:W-:Y:S01]  /*7d10*/  FMUL R4, R78, R8 ;  /* 0x000000084e047220 */ /* 0x000fe20000400000 */
[----:B------:R-:W-:Y:S01]  /*7d20*/  FFMA R7, R81, R86, R7 ;  /* 0x0000005651077223 */ /* 0x000fe20000000007 */
[----:B------:R-:W-:Y:S01]  /*7d30*/  F2FP.BF16.F32.PACK_AB R92, R2, R0 ;  /* 0x00000000025c723e */ /* 0x000fe200000010ff */
[C---:B------:R-:W-:Y:S01]  /*7d40*/  FMUL R5, R78.reuse, R9 ;  /* 0x000000094e057220 */ /* 0x040fe20000400000 */
[----:B------:R-:W-:Y:S01]  /*7d50*/  LOP3.LUT R0, R91, 0xffff0000, RZ, 0xc0, !PT ;  /* 0xffff00005b007812 */ /* 0x000fe200078ec0ff */
[----:B------:R-:W-:Y:S01]  /*7d60*/  FFMA R4, R81, R83, R4 ;  /* 0x0000005351047223 */ /* 0x000fe20000000004 */
[----:B------:R-:W-:Y:S01]  /*7d70*/  SHF.L.U32 R83, R91, 0x10, RZ ;  /* 0x000000105b537819 */ /* 0x000fe200000006ff */
[----:B------:R-:W-:Y:S01]  /*7d80*/  FFMA R5, R81, R82, R5 ;  /* 0x0000005251057223 */ /* 0x000fe20000000005 */
[----:B------:R-:W-:Y:S01]  /*7d90*/  F2FP.BF16.F32.PACK_AB R93, R7, R3 ;  /* 0x00000003075d723e */ /* 0x000fe200000010ff */
[----:B------:R-:W-:Y:S01]  /*7da0*/  FMUL R6, R78, R10 ;  /* 0x0000000a4e067220 */ /* 0x000fe20000400000 */
[----:B------:R-:W-:Y:S01]  /*7db0*/  SHF.L.U32 R3, R96, 0x10, RZ ;  /* 0x0000001060037819 */ /* 0x000fe200000006ff */
[----:B------:R-:W-:Y:S01]  /*7dc0*/  FMUL R11, R78, R11 ;  /* 0x0000000b4e0b7220 */ /* 0x000fe20000400000 */
[----:B------:R-:W-:Y:S01]  /*7dd0*/  LOP3.LUT R2, R96, 0xffff0000, RZ, 0xc0, !PT ;  /* 0xffff000060027812 */ /* 0x000fe200078ec0ff */
[C---:B------:R-:W-:Y:S01]  /*7de0*/  FMUL R8, R78.reuse, R12 ;  /* 0x0000000c4e087220 */ /* 0x040fe20000400000 */
[----:B------:R-:W-:Y:S01]  /*7df0*/  LOP3.LUT R82, R107, 0xffff0000, RZ, 0xc0, !PT ;  /* 0xffff00006b527812 */ /* 0x000fe200078ec0ff */
[----:B------:R-:W-:Y:S01]  /*7e00*/  FMUL R9, R78, R13 ;  /* 0x0000000d4e097220 */ /* 0x000fe20000400000 */
[----:B------:R-:W-:Y:S01]  /*7e10*/  F2FP.BF16.F32.PACK_AB R94, R5, R4 ;  /* 0x00000004055e723e */ /* 0x000fe200000010ff */
[C---:B------:R-:W-:Y:S01]  /*7e20*/  FFMA R6, R81.reuse, R83, R6 ;  /* 0x0000005351067223 */ /* 0x040fe20000000006 */
[----:B------:R-:W-:Y:S01]  /*7e30*/  SHF.L.U32 R83, R104, 0x10, RZ ;  /* 0x0000001068537819 */ /* 0x000fe200000006ff */
[----:B------:R-:W-:Y:S01]  /*7e40*/  FFMA R11, R81, R0, R11 ;  /* 0x00000000510b7223 */ /* 0x000fe2000000000b */
[----:B------:R-:W-:Y:S01]  /*7e50*/  SHF.L.U32 R0, R97, 0x10, RZ ;  /* 0x0000001061007819 */ /* 0x000fe200000006ff */
[C---:B------:R-:W-:Y:S01]  /*7e60*/  FFMA R8, R81.reuse, R3, R8 ;  /* 0x0000000351087223 */ /* 0x040fe20000000008 */
[----:B------:R-:W-:Y:S01]  /*7e70*/  SHF.L.U32 R3, R98, 0x10, RZ ;  /* 0x0000001062037819 */ /* 0x000fe200000006ff */
[----:B------:R-:W-:Y:S01]  /*7e80*/  FFMA R9, R81, R2, R9 ;  /* 0x0000000251097223 */ /* 0x000fe20000000009 */
[----:B------:R-:W-:Y:S01]  /*7e90*/  LOP3.LUT R2, R97, 0xffff0000, RZ, 0xc0, !PT ;  /* 0xffff000061027812 */ /* 0x000fe200078ec0ff */
[C---:B------:R-:W-:Y:S01]  /*7ea0*/  FMUL R10, R78.reuse, R14 ;  /* 0x0000000e4e0a7220 */ /* 0x040fe20000400000 */
[----:B------:R-:W-:Y:S01]  /*7eb0*/  F2FP.BF16.F32.PACK_AB R95, R11, R6 ;  /* 0x000000060b5f723e */ /* 0x000fe200000010ff */
[C---:B------:R-:W-:Y:S01]  /*7ec0*/  FMUL R15, R78.reuse, R15 ;  /* 0x0000000f4e0f7220 */ /* 0x040fe20000400000 */
[----:B------:R-:W-:Y:S01]  /*7ed0*/  F2FP.BF16.F32.PACK_AB R116, R9, R8 ;  /* 0x000000080974723e */ /* 0x000fe200000010ff */
[----:B------:R-:W-:Y:S01]  /*7ee0*/  FMUL R12, R78, R16 ;  /* 0x000000104e0c7220 */ /* 0x000fe20000400000 */
[C---:B------:R-:W-:Y:S01]  /*7ef0*/  FFMA R10, R81.reuse, R0, R10 ;  /* 0x00000000510a7223 */ /* 0x040fe2000000000a */
[----:B------:R-:W-:Y:S01]  /*7f00*/  LOP3.LUT R0, R98, 0xffff0000, RZ, 0xc0, !PT ;  /* 0xffff000062007812 */ /* 0x000fe200078ec0ff */
[----:B------:R-:W-:Y:S01]  /*7f10*/  FFMA R15, R81, R2, R15 ;  /* 0x00000002510f7223 */ /* 0x000fe2000000000f */
        /* <DEDUP_REMOVED lines=9> */
[----:B------:R-:W-:Y:S01]  /*7fb0*/  FMUL R16, R78, R20 ;  /* 0x000000144e107220 */ /* 0x000fe20000400000 */
[----:B------:R-:W-:Y:S01]  /*7fc0*/  FFMA R14, R81, R3, R14 ;  /* 0x00000003510e7223 */ /* 0x000fe2000000000e */
[----:B------:R-:W-:Y:S01]  /*7fd0*/  SHF.L.U32 R3, R106, 0x10, RZ ;  /* 0x000000106a037819 */ /* 0x000fe200000006ff */
[C---:B------:R-:W-:Y:S01]  /*7fe0*/  FMUL R17, R78.reuse, R21 ;  /* 0x000000154e117220 */ /* 0x040fe20000400000 */
[----:B------:R-:W-:Y:S01]  /*7ff0*/  F2FP.BF16.F32.PACK_AB R118, R13, R12 ;  /* 0x0000000c0d76723e */ /* 0x000fe200000010ff */
[----:B------:R-:W-:Y:S01]  /*8000*/  FFMA R19, R81, R2, R19 ;  /* 0x0000000251137223 */ /* 0x000fe20000000013 */
[----:B------:R-:W-:Y:S01]  /*8010*/  SHF.L.U32 R2, R105, 0x10, RZ ;  /* 0x0000001069027819 */ /* 0x000fe200000006ff */
        /* <DEDUP_REMOVED lines=12> */
[C---:B------:R-:W-:Y:S01]  /*80e0*/  FFMA R23, R81.reuse, R0, R23 ;  /* 0x0000000051177223 */ /* 0x040fe20000000017 */
[----:B------:R-:W-:Y:S01]  /*80f0*/  SHF.L.U32 R0, R112, 0x10, RZ ;  /* 0x0000001070007819 */ /* 0x000fe200000006ff */
[C---:B------:R-:W-:Y:S01]  /*8100*/  FMUL R22, R78.reuse, R26 ;  /* 0x0000001a4e167220 */ /* 0x040fe20000400000 */
[----:B------:R-:W-:Y:S01]  /*8110*/  FMUL R27, R78, R27 ;  /* 0x0000001b4e1b7220 */ /* 0x000fe20000400000 */
        /* <DEDUP_REMOVED lines=9> */
[----:B------:R-:W-:Y:S01]  /*81b0*/  LOP3.LUT R82, R115, 0xffff0000, RZ, 0xc0, !PT ;  /* 0xffff000073527812 */ /* 0x000fe200078ec0ff */
[----:B------:R-:W-:Y:S01]  /*81c0*/  FFMA R24, R81, R0, R24 ;  /* 0x0000000051187223 */ /* 0x000fe20000000018 */
[----:B------:R-:W-:Y:S01]  /*81d0*/  SHF.L.U32 R0, R113, 0x10, RZ ;  /* 0x0000001071007819 */ /* 0x000fe200000006ff */
[C---:B------:R-:W-:Y:S01]  /*81e0*/  FMUL R25, R78.reuse, R29 ;  /* 0x0000001d4e197220 */ /* 0x040fe20000400000 */
[----:B------:R-:W-:Y:S01]  /*81f0*/  F2FP.BF16.F32.PACK_AB R126, R21, R20 ;  /* 0x00000014157e723e */ /* 0x000fe200000010ff */
[----:B------:R-:W-:Y:S01]  /*8200*/  FMUL R26, R78, R30 ;  /* 0x0000001e4e1a7220 */ /* 0x000fe20000400000 */
[----:B------:R-:W-:Y:S01]  /*8210*/  F2FP.BF16.F32.PACK_AB R127, R27, R22 ;  /* 0x000000161b7f723e */ /* 0x000fe200000010ff */
        /* <DEDUP_REMOVED lines=38> */
[----:B------:R1:W-:Y:S01]  /*8480*/  STS.128 [R182+UR48+0x4400], R92 ;  /* 0x0044005cb6007988 */ /* 0x0003e20008000c30 */
        /* <DEDUP_REMOVED lines=12> */
[----:B------:R2:W-:Y:S01]  /*8550*/  STS.128 [R181+0x4400], R116 ;  /* 0x00440074b5007388 */ /* 0x0005e20000000c00 */
        /* <DEDUP_REMOVED lines=12> */
[----:B------:R4:W-:Y:S01]  /*8620*/  STS.128 [R180+0x4400], R124 ;  /* 0x0044007cb4007388 */ /* 0x0009e20000000c00 */
[----:B------:R-:W-:Y:S01]  /*8630*/  FMUL R51, R78, R51 ;  /* 0x000000334e337220 */ /* 0x000fe20000400000 */
[C---:B------:R-:W-:Y:S01]  /*8640*/  FFMA R44, R81.reuse, R3, R44 ;  /* 0x00000003512c7223 */ /* 0x040fe2000000002c */
[C---:B------:R-:W-:Y:S01]  /*8650*/  SHF.L.U32 R3, R136.reuse, 0x10, RZ ;  /* 0x0000001088037819 */ /* 0x040fe200000006ff */
[----:B------:R-:W-:Y:S01]  /*8660*/  FFMA R45, R81, R2, R45 ;  /* 0x00000002512d7223 */ /* 0x000fe2000000002d */
[----:B------:R-:W-:Y:S01]  /*8670*/  LOP3.LUT R2, R137, 0xffff0000, RZ, 0xc0, !PT ;  /* 0xffff000089027812 */ /* 0x000fe200078ec0ff */
        /* <DEDUP_REMOVED lines=8> */
[C---:B------:R-:W-:Y:S01]  /*8700*/  FMUL R50, R78.reuse, R54 ;  /* 0x000000364e327220 */ /* 0x040fe20000400000 */
[----:B------:R-:W-:Y:S01]  /*8710*/  F2FP.BF16.F32.PACK_AB R94, R37, R36 ;  /* 0x00000024255e723e */ /* 0x000fe200000010ff */
[----:B------:R1:W-:Y:S01]  /*8720*/  STS.128 [R178+0x4400], R132 ;  /* 0x00440084b2007388 */ /* 0x0003e20000000c00 */
[----:B------:R-:W-:Y:S01]  /*8730*/  F2FP.BF16.F32.PACK_AB R95, R43, R38 ;  /* 0x000000262b5f723e */ /* 0x000fe200000010ff */
[----:B------:R-:W-:Y:S01]  /*8740*/  FMUL R55, R78, R55 ;  /* 0x000000374e377220 */ /* 0x000fe20000400000 */
[----:B--2---:R-:W-:Y:S01]  /*8750*/  F2FP.BF16.F32.PACK_AB R116, R41, R40 ;  /* 0x000000282974723e */ /* 0x004fe200000010ff */
[----:B------:R-:W-:Y:S01]  /*8760*/  FFMA R48, R81, R3, R48 ;  /* 0x0000000351307223 */ /* 0x000fe20000000030 */
[----:B------:R-:W-:Y:S01]  /*8770*/  SHF.L.U32 R3, R139, 0x10, RZ ;  /* 0x000000108b037819 */ /* 0x000fe200000006ff */
[----:B------:R-:W-:Y:S01]  /*8780*/  FFMA R49, R81, R0, R49 ;  /* 0x0000000051317223 */ /* 0x000fe20000000031 */
[C---:B------:R-:W-:Y:S01]  /*8790*/  SHF.L.U32 R0, R138.reuse, 0x10, RZ ;  /* 0x000000108a007819 */ /* 0x040fe200000006ff */
[----:B------:R2:W-:Y:S01]  /*87a0*/  STS.128 [R177+0x4400], R92 ;  /* 0x0044005cb1007388 */ /* 0x0005e20000000c00 */
[----:B------:R-:W-:Y:S01]  /*87b0*/  F2FP.BF16.F32.PACK_AB R117, R47, R42 ;  /* 0x0000002a2f75723e */ /* 0x000fe200000010ff */
[----:B------:R-:W-:Y:S01]  /*87c0*/  FFMA R50, R81, R83, R50 ;  /* 0x0000005351327223 */ /* 0x000fe20000000032 */
[----:B------:R-:W-:Y:S01]  /*87d0*/  SHF.L.U32 R83, R145, 0x10, RZ ;  /* 0x0000001091537819 */ /* 0x000fe200000006ff */
[----:B------:R-:W-:Y:S01]  /*87e0*/  FFMA R55, R81, R2, R55 ;  /* 0x0000000251377223 */ /* 0x000fe20000000037 */
[----:B------:R-:W-:Y:S01]  /*87f0*/  LOP3.LUT R2, R138, 0xffff0000, RZ, 0xc0, !PT ;  /* 0xffff00008a027812 */ /* 0x000fe200078ec0ff */
[C---:B------:R-:W-:Y:S01]  /*8800*/  FMUL R52, R78.reuse, R56 ;  /* 0x000000384e347220 */ /* 0x040fe20000400000 */
[----:B------:R-:W-:Y:S01]  /*8810*/  F2FP.BF16.F32.PACK_AB R118, R45, R44 ;  /* 0x0000002c2d76723e */ /* 0x000fe200000010ff */
[C---:B------:R-:W-:Y:S01]  /*8820*/  FMUL R53, R78.reuse, R57 ;  /* 0x000000394e357220 */ /* 0x040fe20000400000 */
[C---:B------:R-:W-:Y:S01]  /*8830*/  FMUL R54, R78.reuse, R58 ;  /* 0x0000003a4e367220 */ /* 0x040fe20000400000 */
[----:B------:R-:W-:Y:S01]  /*8840*/  FFMA R52, R81, R0, R52 ;  /* 0x0000000051347223 */ /* 0x000fe20000000034 */
[----:B------:R-:W-:Y:S01]  /*8850*/  LOP3.LUT R0, R139, 0xffff0000, RZ, 0xc0, !PT ;  /* 0xffff00008b007812 */ /* 0x000fe200078ec0ff */
[C---:B------:R-:W-:Y:S01]  /*8860*/  FFMA R53, R81.reuse, R2, R53 ;  /* 0x0000000251357223 */ /* 0x040fe20000000035 */
[----:B------:R-:W-:Y:S01]  /*8870*/  FFMA R54, R81, R3, R54 ;  /* 0x0000000351367223 */ /* 0x000fe20000000036 */
[----:B------:R-:W-:Y:S01]  /*8880*/  FMUL R59, R78, R59 ;  /* 0x0000003b4e3b7220 */ /* 0x000fe20000400000 */
[----:B------:R-:W-:Y:S01]  /*8890*/  SHF.L.U32 R3, R144, 0x10, RZ ;  /* 0x0000001090037819 */ /* 0x000fe200000006ff */
[----:B------:R-:W-:Y:S01]  /*88a0*/  FMUL R56, R78, R60 ;  /* 0x0000003c4e387220 */ /* 0x000fe20000400000 */
[----:B------:R-:W-:Y:S01]  /*88b0*/  LOP3.LUT R2, R144, 0xffff0000, RZ, 0xc0, !PT ;  /* 0xffff000090027812 */ /* 0x000fe200078ec0ff */
[C---:B------:R-:W-:Y:S01]  /*88c0*/  FMUL R57, R78.reuse, R61 ;  /* 0x0000003d4e397220 */ /* 0x040fe20000400000 */
[----:B------:R-:W-:Y:S01]  /*88d0*/  F2FP.BF16.F32.PACK_AB R119, R51, R46 ;  /* 0x0000002e3377723e */ /* 0x000fe200000010ff */
[C---:B------:R-:W-:Y:S01]  /*88e0*/  FMUL R58, R78.reuse, R62 ;  /* 0x0000003e4e3a7220 */ /* 0x040fe20000400000 */
[C---:B------:R-:W-:Y:S01]  /*88f0*/  FFMA R59, R81.reuse, R0, R59 ;  /* 0x00000000513b7223 */ /* 0x040fe2000000003b */
[----:B------:R-:W-:Y:S01]  /*8900*/  FFMA R56, R81, R3, R56 ;  /* 0x0000000351387223 */ /* 0x000fe20000000038 */
[----:B------:R-:W-:Y:S01]  /*8910*/  LOP3.LUT R0, R145, 0xffff0000, RZ, 0xc0, !PT ;  /* 0xffff000091007812 */ /* 0x000fe200078ec0ff */
[----:B------:R2:W-:Y:S01]  /*8920*/  STS.128 [R176+0x4400], R116 ;  /* 0x00440074b0007388 */ /* 0x0005e20000000c00 */
[C---:B------:R-:W-:Y:S01]  /*8930*/  FFMA R57, R81.reuse, R2, R57 ;  /* 0x0000000251397223 */ /* 0x040fe20000000039 */
[----:B------:R-:W-:Y:S01]  /*8940*/  FMUL R63, R78, R63 ;  /* 0x0000003f4e3f7220 */ /* 0x000fe20000400000 */
[----:B------:R-:W-:Y:S01]  /*8950*/  SHF.L.U32 R3, R146, 0x10, RZ ;  /* 0x0000001092037819 */ /* 0x000fe200000006ff */
[----:B------:R-:W-:Y:S01]  /*8960*/  FFMA R58, R81, R83, R58 ;  /* 0x00000053513a7223 */ /* 0x000fe2000000003a */
[----:B------:R-:W-:Y:S01]  /*8970*/  FMUL R60, R78, R64 ;  /* 0x000000404e3c7220 */ /* 0x000fe20000400000 */
[----:B------:R-:W-:Y:S01]  /*8980*/  LOP3.LUT R2, R146, 0xffff0000, RZ, 0xc0, !PT ;  /* 0xffff000092027812 */ /* 0x000fe200078ec0ff */
[C---:B------:R-:W-:Y:S01]  /*8990*/  FMUL R61, R78.reuse, R65 ;  /* 0x000000414e3d7220 */ /* 0x040fe20000400000 */
[----:B------:R-:W-:Y:S01]  /*89a0*/  SHF.L.U32 R83, R147, 0x10, RZ ;  /* 0x0000001093537819 */ /* 0x000fe200000006ff */
[C---:B------:R-:W-:Y:S01]  /*89b0*/  FMUL R62, R78.reuse, R66 ;  /* 0x000000424e3e7220 */ /* 0x040fe20000400000 */
[----:B------:R-:W-:Y:S01]  /*89c0*/  FFMA R63, R81, R0, R63 ;  /* 0x00000000513f7223 */ /* 0x000fe2000000003f */
[----:B------:R-:W-:Y:S01]  /*89d0*/  FMUL R67, R78, R67 ;  /* 0x000000434e437220 */ /* 0x000fe20000400000 */
[----:B----4-:R-:W-:Y:S01]  /*89e0*/  F2FP.BF16.F32.PACK_AB R124, R49, R48 ;  /* 0x00000030317c723e */ /* 0x010fe200000010ff */
[----:B------:R-:W-:Y:S01]  /*89f0*/  FFMA R60, R81, R3, R60 ;  /* 0x00000003513c7223 */ /* 0x000fe2000000003c */
[----:B------:R-:W-:Y:S01]  /*8a00*/  F2FP.BF16.F32.PACK_AB R125, R55, R50 ;  /* 0x00000032377d723e */ /* 0x000fe200000010ff */
[----:B------:R-:W-:Y:S01]  /*8a10*/  FFMA R61, R81, R2, R61 ;  /* 0x00000002513d7223 */ /* 0x000fe2000000003d */
[----:B------:R-:W-:Y:S01]  /*8a20*/  F2FP.BF16.F32.PACK_AB R126, R53, R52 ;  /* 0x00000034357e723e */ /* 0x000fe200000010ff */
[----:B------:R-:W-:Y:S01]  /*8a30*/  FFMA R62, R81, R83, R62 ;  /* 0x00000053513e7223 */ /* 0x000fe2000000003e */
[----:B------:R-:W-:Y:S01]  /*8a40*/  F2FP.BF16.F32.PACK_AB R127, R59, R54 ;  /* 0x000000363b7f723e */ /* 0x000fe200000010ff */
[----:B------:R-:W-:Y:S01]  /*8a50*/  FFMA R67, R81, R82, R67 ;  /* 0x0000005251437223 */ /* 0x000fe20000000043 */
[----:B-1----:R-:W-:Y:S02]  /*8a60*/  F2FP.BF16.F32.PACK_AB R132, R57, R56 ;  /* 0x000000383984723e */ /* 0x002fe400000010ff */
[----:B------:R-:W-:Y:S01]  /*8a70*/  F2FP.BF16.F32.PACK_AB R133, R63, R58 ;  /* 0x0000003a3f85723e */ /* 0x000fe200000010ff */
[----:B------:R2:W-:Y:S01]  /*8a80*/  STS.128 [R175+0x4400], R124 ;  /* 0x0044007caf007388 */ /* 0x0005e20000000c00 */
[----:B------:R-:W-:Y:S02]  /*8a90*/  F2FP.BF16.F32.PACK_AB R134, R61, R60 ;  /* 0x0000003c3d86723e */ /* 0x000fe400000010ff */
[----:B------:R-:W-:Y:S02]  /*8aa0*/  F2FP.BF16.F32.PACK_AB R135, R67, R62 ;  /* 0x0000003e4387723e */ /* 0x000fe400000010ff */
[----:B------:R-:W-:Y:S02]  /*8ab0*/  LEA R0, R87, UR48, 0x3 ;  /* 0x0000003057007c11 */ /* 0x000fe4000f8e18ff */
[----:B------:R-:W-:Y:S01]  /*8ac0*/  @P6 SHF.L.U32 R3, R167, 0x1f, RZ ;  /* 0x0000001fa7036819 */ /* 0x000fe200000006ff */
[----:B------:R2:W-:Y:S01]  /*8ad0*/  STS.128 [R174+0x4400], R132 ;  /* 0x00440084ae007388 */ /* 0x0005e20000000c00 */
[----:B------:R-:W-:Y:S01]  /*8ae0*/  @!PT LDS RZ, [RZ] ;  /* 0x00000000fffff984 */ /* 0x000fe20000000800 */
[----:B------:R-:W-:Y:S01]  /*8af0*/  @!PT LDS RZ, [RZ] ;  /* 0x00000000fffff984 */ /* 0x000fe20000000800 */
[----:B------:R-:W-:Y:S01]  /*8b00*/  @!PT LDS RZ, [RZ] ;  /* 0x00000000fffff984 */ /* 0x000fe20000000800 */
[----:B------:R-:W-:Y:S01]  /*8b10*/  @!PT LDS RZ, [RZ] ;  /* 0x00000000fffff984 */ /* 0x000fe20000000800 */
[----:B------:R1:W-:Y:S07]  /*8b20*/  MEMBAR.ALL.CTA ;  /* 0x0000000000007992 */ /* 0x0003ee0000008000 */
[----:B-1----:R-:W1:Y:S02]  /*8b30*/  FENCE.VIEW.ASYNC.S ;  /* 0x00000000000073c6 */ /* 0x002e640000000000 */
[----:B-1----:R-:W-:Y:S06]  /*8b40*/  BAR.SYNC.DEFER_BLOCKING 0x1, 0x80 ;  /* 0x0042000000007b1d */ /* 0x002fec0000010000 */
[----:B------:R-:W-:Y:S05]  /*8b50*/  @P0 BRA `(.L_x_131) ;  /* 0x0000000000240947 */ /* 0x000fea0003800000 */
[----:B------:R-:W-:Y:S02]  /*8b60*/  UIADD3 UR8, UP0, UPT, UR52, 0x680, URZ ;  /* 0x0000068034087890 */ /* 0x000fe4000ff1e0ff */
[----:B------:R-:W-:Y:S02]  /*8b70*/  UIADD3 UR5, UPT, UPT, UR41, 0x40, URZ ;  /* 0x0000004029057890 */ /* 0x000fe4000fffe0ff */
[----:B------:R-:W-:Y:S02]  /*8b80*/  UIADD3 UR4, UPT, UPT, UR48, 0x4400, URZ ;  /* 0x0000440030047890 */ /* 0x000fe4000fffe0ff */
[----:B------:R-:W-:Y:S01]  /*8b90*/  UIADD3.X UR9, UPT, UPT, URZ, UR53, URZ, UP0, !UPT ;  /* 0x00000035ff097290 */ /* 0x000fe200087fe4ff */
[----:B------:R-:W-:Y:S01]  /*8ba0*/  UMOV UR6, UR42 ;  /* 0x0000002a00067c82 */ /* 0x000fe20008000000 */
[----:B------:R-:W-:Y:S07]  /*8bb0*/  UMOV UR7, UR36 ;  /* 0x0000002400077c82 */ /* 0x000fee0008000000 */
[----:B------:R1:W-:Y:S01]  /*8bc0*/  UTMASTG.3D [UR4], [UR8] ;  /* 0x00000004080073b5 */ /* 0x0003e20008010000 */
[----:B------:R0:W-:Y:S01]  /*8bd0*/  UTMACMDFLUSH ;  /* 0x00000000000079b7 */ /* 0x0001e20000000000 */
[----:B-1----:R-:W-:Y:S04]  /*8be0*/  DEPBAR.LE SB0, 0x1 ;  /* 0x000080400000791a */ /* 0x002fe80000000000 */
.L_x_131:
[----:B------:R-:W-:Y:S05]  /*8bf0*/  BSYNC.RECONVERGENT B0 ;  /* 0x0000000000007941 */ /* 0x000fea0003800200 */
.L_x_130:
[----:B------:R-:W-:Y:S01]  /*8c00*/  BAR.SYNC.DEFER_BLOCKING 0x1, 0x80 ;  /* 0x0042000000007b1d */ /* 0x000fe20000010000 */
[----:B------:R-:W-:Y:S04]  /*8c10*/  UIADD3 UR40, UPT, UPT, UR51, 0x1, URZ ;  /* 0x0000000133287890 */ /* 0x000fe8000fffe0ff */
[----:B------:R-:W-:Y:S04]  /*8c20*/  UISETP.NE.AND UP0, UPT, UR40, 0x4, UPT ;  /* 0x000000042800788c */ /* 0x000fe8000bf05270 */
[----:B------:R-:W-:Y:S01]  /*8c30*/  USEL UR40, UR40, URZ, UP0 ;  /* 0x000000ff28287287 */ /* 0x000fe20008000000 */
[----:B------:R1:W-:Y:S01]  /*8c40*/  @P6 SYNCS.ARRIVE.TRANS64.RED.A1T0 RZ, [R85+URZ], RZ ;  /* 0x000000ff55ff69a7 */ /* 0x0003e200081004ff */
[----:B------:R-:W-:Y:S01]  /*8c50*/  BSSY B1, `(.L_x_132) ;  /* 0x0000020000017945 */ /* 0x000fe20003800000 */
[----:B------:R-:W4:Y:S02]  /*8c60*/  @P6 SYNCS.PHASECHK.TRANS64.TRYWAIT P0, [R0+URZ+0xa0], R3 ;  /* 0x0000a003000065a7 */ /* 0x000f2400080011ff */
[----:B----4-:R-:W-:Y:S01]  /*8c70*/  @P6 SEL R101, RZ, 0x1, !P0 ;  /* 0x00000001ff656807 */ /* 0x010fe20004000000 */
[----:B-1----:R-:W-:Y:S06]  /*8c80*/  @!P6 BRA `(.L_x_133) ;  /* 0x000000000070e947 */ /* 0x002fec0003800000 */
        /* <DEDUP_REMOVED lines=9> */
[----:B------:R-:W-:Y:S04]  /*8d20*/  SHF.L.U32 R7, R167, 0x1f, RZ ;  /* 0x0000001fa7077819 */ /* 0x000fe800000006ff */
[----:B------:R-:W1:Y:S02]  /*8d30*/  SYNCS.PHASECHK.TRANS64.TRYWAIT P0, [R0+URZ+0xa0], R7 ;  /* 0x0000a007000075a7 */ /* 0x000e6400080011ff */
[----:B-1----:R-:W-:Y:S05]  /*8d40*/  @!P0 BRA `(.L_x_136) ;  /* 0x0000003400f48947 */ /* 0x002fea0003800000 */
.L_x_135:
[----:B------:R-:W-:Y:S05]  /*8d50*/  BSYNC B0 ;  /* 0x0000000000007941 */ /* 0x000fea0003800000 */
.L_x_134:
[----:B------:R-:W-:Y:S01]  /*8d60*/  ISETP.NE.AND P0, PT, R103, RZ, PT ;  /* 0x000000ff6700720c */ /* 0x000fe20003f05270 */
[----:B------:R-:W-:Y:S11]  /*8d70*/  VIADD R87, R87, 0x1 ;  /* 0x0000000157577836 */ /* 0x000ff60000000000 */
[----:B------:R-:W-:Y:S01]  /*8d80*/  @!UPT UIADD3 URZ, UPT, UPT, URZ, URZ, URZ ;  /* 0x000000fffffff290 */ /* 0x000fe2000fffe0ff */
[----:B------:R4:W2:Y:S01]  /*8d90*/  @P0 LDS.128 R88, [R4+UR48+0x400] ;  /* 0x0004003004580984 */ /* 0x0008a20008000c00 */
[--C-:B-1----:R-:W-:Y:S01]  /*8da0*/  @P0 IMAD.IADD R7, R102, 0x1, R3.reuse ;  /* 0x0000000166070824 */ /* 0x102fe200078e0203 */
[C---:B------:R-:W-:Y:S01]  /*8db0*/  @P0 IADD3 R0, PT, PT, R108.reuse, R5, RZ ;  /* 0x000000056c000210 */ /* 0x040fe20007ffe0ff */
[C---:B------:R-:W-:Y:S01]  /*8dc0*/  @P0 IMAD.IADD R6, R108.reuse, 0x1, R3 ;  /* 0x000000016c060824 */ /* 0x040fe200078e0203 */
[----:B------:R4:W1:Y:S02]  /*8dd0*/  @P0 LDS.128 R96, [R2+0x400] ;  /* 0x0004000002600984 */ /* 0x0008640000000c00 */
[----:B------:R-:W-:Y:S02]  /*8de0*/  @P0 IADD3 R8, PT, PT, R108, R7, RZ ;  /* 0x000000076c080210 */ /* 0x000fe40007ffe0ff */
[----:B------:R4:W1:Y:S04]  /*8df0*/  @P0 LDS.128 R104, [R5+0x400] ;  /* 0x0004000005680984 */ /* 0x0008680000000c00 */
[----:B------:R4:W1:Y:S04]  /*8e00*/  @P0 LDS.128 R112, [R0+0x400] ;  /* 0x0004000000700984 */ /* 0x0008680000000c00 */
[----:B------:R4:W1:Y:S04]  /*8e10*/  @P0 LDS.128 R120, [R3+0x400] ;  /* 0x0004000003780984 */ /* 0x0008680000000c00 */
[----:B------:R4:W1:Y:S04]  /*8e20*/  @P0 LDS.128 R128, [R6+0x400] ;  /* 0x0004000006800984 */ /* 0x0008680000000c00 */
[----:B------:R4:W1:Y:S04]  /*8e30*/  @P0 LDS.128 R136, [R7+0x400] ;  /* 0x0004000007880984 */ /* 0x0008680000000c00 */
[----:B------:R4:W1:Y:S02]  /*8e40*/  @P0 LDS.128 R144, [R8+0x400] ;  /* 0x0004000008900984 */ /* 0x0008640000000c00 */
.L_x_133:
[----:B------:R-:W-:Y:S05]  /*8e50*/  BSYNC B1 ;  /* 0x0000000000017941 */ /* 0x000fea0003800000 */
.L_x_132:
        /* <DEDUP_REMOVED lines=21> */
.L_x_137:
[----:B------:R-:W-:Y:S01]  /*8fb0*/  ISETP.NE.AND P6, PT, R179, RZ, PT ;  /* 0x000000ffb300720c */ /* 0x000fe20003fc5270 */
[----:B------:R-:W-:Y:S05]  /*8fc0*/  WARPSYNC.ALL ;  /* 0x0000000000007948 */ /* 0x000fea0003800000 */
[----:B------:R-:W-:Y:S01]  /*8fd0*/  R2UR UR4, R80 ;  /* 0x00000000500472ca */ /* 0x000fe200000e0000 */
[----:B------:R-:W-:Y:S01]  /*8fe0*/  BSSY.RECONVERGENT B0, `(.L_x_138) ;  /* 0x0000103000007945 */ /* 0x000fe20003800200 */
[----:B------:R-:W-:Y:S02]  /*8ff0*/  MOV R3, UR40 ;  /* 0x0000002800037c02 */ /* 0x000fe40008000f00 */
[----:B------:R-:W-:Y:S02]  /*9000*/  MOV R84, UR37 ;  /* 0x0000002500547c02 */ /* 0x000fe40008000f00 */
[C---:B--2---:R-:W-:Y:S02]  /*9010*/  SHF.L.U32 R82, R88.reuse, 0x10, RZ ;  /* 0x0000001058527819 */ /* 0x044fe400000006ff */
[----:B------:R-:W-:Y:S02]  /*9020*/  @P6 LEA R3, R3, UR48, 0x3 ;  /* 0x0000003003036c11 */ /* 0x000fe4000f8e18ff */
[----:B------:R-:W-:Y:S02]  /*9030*/  LOP3.LUT R83, R88, 0xffff0000, RZ, 0xc0, !PT ;  /* 0xffff000058537812 */ /* 0x000fe400078ec0ff */
[----:B------:R-:W-:Y:S01]  /*9040*/  @P6 IADD3 R3, PT, PT, R3, 0xc0, RZ ;  /* 0x000000c003036810 */ /* 0x000fe20007ffe0ff */
[----:B------:R-:W2:Y:S01]  /*9050*/  LDTM.x64 R4, tmem[UR4+0x80] ;  /* 0x00008004000479ee */ /* 0x000ea20008340000 */
[----:B------:R-:W-:Y:S02]  /*9060*/  ISETP.NE.AND P0, PT, R170, RZ, PT ;  /* 0x000000ffaa00720c */ /* 0x000fe40003f05270 */
[----:B------:R-:W-:Y:S01]  /*9070*/  @P6 PRMT R84, R84, 0x654, R3 ;  /* 0x0000065454546816 */ /* 0x000fe20000000003 */
[C---:B--2---:R-:W-:Y:S01]  /*9080*/  FMUL R0, R78.reuse, R4 ;  /* 0x000000044e007220 */ /* 0x044fe20000400000 */
[C---:B------:R-:W-:Y:S01]  /*9090*/  FMUL R3, R78.reuse, R6 ;  /* 0x000000064e037220 */ /* 0x040fe20000400000 */
        /* <DEDUP_REMOVED lines=38> */
[C---:B------:R-:W-:Y:S01]  /*9300*/  FFMA R0, R81.reuse, R82, R0 ;  /* 0x0000005251007223 */ /* 0x040fe20000000000 */
[----:B------:R-:W-:Y:S01]  /*9310*/  FFMA R2, R81, R83, R2 ;  /* 0x0000005351027223 */ /* 0x000fe20000000002 */
[C---:B------:R-:W-:Y:S01]  /*9320*/  FMUL R45, R78.reuse, R49 ;  /* 0x000000314e2d7220 */ /* 0x040fe20000400000 */
[C---:B------:R-:W-:Y:S01]  /*9330*/  FMUL R58, R78.reuse, R62 ;  /* 0x0000003e4e3a7220 */ /* 0x040fe20000400000 */
[C---:B------:R-:W-:Y:S01]  /*9340*/  FMUL R60, R78.reuse, R64 ;  /* 0x000000404e3c7220 */ /* 0x040fe20000400000 */
[C---:B------:R-:W-:Y:S01]  /*9350*/  SHF.L.U32 R64, R89.reuse, 0x10, RZ ;  /* 0x0000001059407819 */ /* 0x040fe200000006ff */
[----:B------:R-:W-:Y:S01]  /*9360*/  FMUL R49, R78, R53 ;  /* 0x000000354e317220 */ /* 0x000fe20000400000 */
[----:B------:R-:W-:Y:S01]  /*9370*/  F2FP.BF16.F32.PACK_AB R92, R2, R0 ;  /* 0x00000000025c723e */ /* 0x000fe200000010ff */
[C---:B------:R-:W-:Y:S01]  /*9380*/  FMUL R62, R78.reuse, R66 ;  /* 0x000000424e3e7220 */ /* 0x040fe20000400000 */
[----:B------:R-:W-:Y:S01]  /*9390*/  LOP3.LUT R66, R89, 0xffff0000, RZ, 0xc0, !PT ;  /* 0xffff000059427812 */ /* 0x000fe200078ec0ff */
[C---:B------:R-:W-:Y:S01]  /*93a0*/  FMUL R53, R78.reuse, R57 ;  /* 0x000000394e357220 */ /* 0x040fe20000400000 */
[----:B------:R-:W-:Y:S01]  /*93b0*/  LOP3.LUT R0, R91, 0xffff0000, RZ, 0xc0, !PT ;  /* 0xffff00005b007812 */ /* 0x000fe200078ec0ff */
[----:B------:R-:W-:Y:S01]  /*93c0*/  FMUL R7, R78, R7 ;  /* 0x000000074e077220 */ /* 0x000fe20000400000 */
[----:B-1----:R-:W-:Y:S01]  /*93d0*/  LOP3.LUT R2, R96, 0xffff0000, RZ, 0xc0, !PT ;  /* 0xffff000060027812 */ /* 0x002fe200078ec0ff */
[C---:B------:R-:W-:Y:S01]  /*93e0*/  FMUL R57, R78.reuse, R61 ;  /* 0x0000003d4e397220 */ /* 0x040fe20000400000 */
[----:B------:R-:W-:Y:S01]  /*93f0*/  FMUL R61, R78, R65 ;  /* 0x000000414e3d7220 */ /* 0x000fe20000400000 */
[C---:B------:R-:W-:Y:S01]  /*9400*/  SHF.L.U32 R65, R90.reuse, 0x10, RZ ;  /* 0x000000105a417819 */ /* 0x040fe200000006ff */
[C---:B------:R-:W-:Y:S01]  /*9410*/  FFMA R3, R81.reuse, R64, R3 ;  /* 0x0000004051037223 */ /* 0x040fe20000000003 */
[----:B------:R-:W-:Y:S01]  /*9420*/  LOP3.LUT R64, R90, 0xffff0000, RZ, 0xc0, !PT ;  /* 0xffff00005a407812 */ /* 0x000fe200078ec0ff */
[C---:B------:R-:W-:Y:S01]  /*9430*/  FFMA R7, R81.reuse, R66, R7 ;  /* 0x0000004251077223 */ /* 0x040fe20000000007 */
[C---:B------:R-:W-:Y:S01]  /*9440*/  FMUL R11, R78.reuse, R11 ;  /* 0x0000000b4e0b7220 */ /* 0x040fe20000400000 */
[----:B------:R-:W-:Y:S01]  /*9450*/  FFMA R4, R81, R65, R4 ;  /* 0x0000004151047223 */ /* 0x000fe20000000004 */
[----:B------:R-:W-:Y:S01]  /*9460*/  SHF.L.U32 R65, R91, 0x10, RZ ;  /* 0x000000105b417819 */ /* 0x000fe200000006ff */
[----:B------:R-:W-:Y:S01]  /*9470*/  FFMA R5, R81, R64, R5 ;  /* 0x0000004051057223 */ /* 0x000fe20000000005 */
[----:B------:R-:W-:Y:S01]  /*9480*/  F2FP.BF16.F32.PACK_AB R93, R7, R3 ;  /* 0x00000003075d723e */ /* 0x000fe200000010ff */
[----:B------:R-:W-:Y:S01]  /*9490*/  FMUL R15, R78, R15 ;  /* 0x0000000f4e0f7220 */ /* 0x000fe20000400000 */
[----:B------:R-:W-:Y:S01]  /*94a0*/  SHF.L.U32 R3, R96, 0x10, RZ ;  /* 0x0000001060037819 */ /* 0x000fe200000006ff */
[----:B------:R-:W-:Y:S01]  /*94b0*/  FFMA R6, R81, R65, R6 ;  /* 0x0000004151067223 */ /* 0x000fe20000000006 */
[----:B------:R-:W-:Y:S01]  /*94c0*/  F2FP.BF16.F32.PACK_AB R94, R5, R4 ;  /* 0x00000004055e723e */ /* 0x000fe200000010ff */
[----:B------:R-:W-:Y:S01]  /*94d0*/  FFMA R11, R81, R0, R11 ;  /* 0x00000000510b7223 */ /* 0x000fe2000000000b */
[----:B------:R-:W-:Y:S01]  /*94e0*/  SHF.L.U32 R0, R97, 0x10, RZ ;  /* 0x0000001061007819 */ /* 0x000fe200000006ff */
[C---:B------:R-:W-:Y:S01]  /*94f0*/  FFMA R8, R81.reuse, R3, R8 ;  /* 0x0000000351087223 */ /* 0x040fe20000000008 */
[C---:B------:R-:W-:Y:S01]  /*9500*/  SHF.L.U32 R3, R98.reuse, 0x10, RZ ;  /* 0x0000001062037819 */ /* 0x040fe200000006ff */
[----:B------:R-:W-:Y:S01]  /*9510*/  FFMA R9, R81, R2, R9 ;  /* 0x0000000251097223 */ /* 0x000fe20000000009 */
[----:B------:R-:W-:Y:S01]  /*9520*/  LOP3.LUT R2, R97, 0xffff0000, RZ, 0xc0, !PT ;  /* 0xffff000061027812 */ /* 0x000fe200078ec0ff */
[C---:B------:R-:W-:Y:S01]  /*9530*/  FFMA R10, R81.reuse, R0, R10 ;  /* 0x00000000510a7223 */ /* 0x040fe2000000000a */
[----:B------:R-:W-:Y:S01]  /*9540*/  LOP3.LUT R0, R98, 0xffff0000, RZ, 0xc0, !PT ;  /* 0xffff000062007812 */ /* 0x000fe200078ec0ff */
[----:B------:R-:W-:Y:S01]  /*9550*/  FMUL R19, R78, R19 ;  /* 0x000000134e137220 */ /* 0x000fe20000400000 */
[C---:B------:R-:W-:Y:S01]  /*9560*/  SHF.L.U32 R5, R104.reuse, 0x10, RZ ;  /* 0x0000001068057819 */ /* 0x040fe200000006ff */
[----:B------:R-:W-:Y:S01]  /*9570*/  FFMA R15, R81, R2, R15 ;  /* 0x00000002510f7223 */ /* 0x000fe2000000000f */
[----:B------:R-:W-:Y:S01]  /*9580*/  LOP3.LUT R2, R99, 0xffff0000, RZ, 0xc0, !PT ;  /* 0xffff000063027812 */ /* 0x000fe200078ec0ff */
[----:B------:R-:W-:Y:S01]  /*9590*/  FFMA R12, R81, R3, R12 ;  /* 0x00000003510c7223 */ /* 0x000fe2000000000c */
[----:B------:R-:W-:Y:S01]  /*95a0*/  SHF.L.U32 R3, R99, 0x10, RZ ;  /* 0x0000001063037819 */ /* 0x000fe200000006ff */
[----:B------:R-:W-:Y:S01]  /*95b0*/  FFMA R13, R81, R0, R13 ;  /* 0x00000000510d7223 */ /* 0x000fe2000000000d */
[----:B------:R-:W-:Y:S01]  /*95c0*/  LOP3.LUT R0, R104, 0xffff0000, RZ, 0xc0, !PT ;  /* 0xffff000068007812 */ /* 0x000fe200078ec0ff */
[----:B------:R-:W-:Y:S01]  /*95d0*/  FMUL R23, R78, R23 ;  /* 0x000000174e177220 */ /* 0x000fe20000400000 */
[----:B------:R-:W-:Y:S01]  /*95e0*/  LOP3.LUT R4, R107, 0xffff0000, RZ, 0xc0, !PT ;  /* 0xffff00006b047812 */ /* 0x000fe200078ec0ff */
[C---:B------:R-:W-:Y:S01]  /*95f0*/  FFMA R14, R81.reuse, R3, R14 ;  /* 0x00000003510e7223 */ /* 0x040fe2000000000e */
[C---:B------:R-:W-:Y:S01]  /*9600*/  SHF.L.U32 R3, R106.reuse, 0x10, RZ ;  /* 0x000000106a037819 */ /* 0x040fe200000006ff */
[----:B------:R-:W-:Y:S01]  /*9610*/  FFMA R19, R81, R2, R19 ;  /* 0x0000000251137223 */ /* 0x000fe20000000013 */
[----:B------:R-:W-:Y:S01]  /*9620*/  SHF.L.U32 R2, R105, 0x10, RZ ;  /* 0x0000001069027819 */ /* 0x000fe200000006ff */
[----:B------:R-:W-:Y:S01]  /*9630*/  FFMA R16, R81, R5, R16 ;  /* 0x0000000551107223 */ /* 0x000fe20000000010 */
[----:B------:R-:W-:Y:S01]  /*9640*/  SHF.L.U32 R5, R107, 0x10, RZ ;  /* 0x000000106b057819 */ /* 0x000fe200000006ff */
[----:B------:R-:W-:Y:S01]  /*9650*/  FFMA R17, R81, R0, R17 ;  /* 0x0000000051117223 */ /* 0x000fe20000000011 */
[----:B------:R-:W-:Y:S01]  /*9660*/  LOP3.LUT R0, R105, 0xffff0000, RZ, 0xc0, !PT ;  /* 0xffff000069007812 */ /* 0x000fe200078ec0ff */
[----:B------:R-:W-:Y:S01]  /*9670*/  FFMA R18, R81, R2, R18 ;  /* 0x0000000251127223 */ /* 0x000fe20000000012 */
[----:B------:R-:W-:Y:S01]  /*9680*/  LOP3.LUT R2, R106, 0xffff0000, RZ, 0xc0, !PT ;  /* 0xffff00006a027812 */ /* 0x000fe200078ec0ff */
[----:B------:R-:W-:Y:S01]  /*9690*/  FMUL R27, R78, R27 ;  /* 0x0000001b4e1b7220 */ /* 0x000fe20000400000 */
[----:B------:R-:W-:Y:S01]  /*96a0*/  F2FP.BF16.F32.PACK_AB R95, R11, R6 ;  /* 0x000000060b5f723e */ /* 0x000fe200000010ff */
[C---:B------:R-:W-:Y:S01]  /*96b0*/  FFMA R23, R81.reuse, R0, R23 ;  /* 0x0000000051177223 */ /* 0x040fe20000000017 */
[----:B------:R-:W-:Y:S01]  /*96c0*/  SHF.L.U32 R0, R112, 0x10, RZ ;  /* 0x0000001070007819 */ /* 0x000fe200000006ff */
[C---:B------:R-:W-:Y:S01]  /*96d0*/  FFMA R20, R81.reuse, R3, R20 ;  /* 0x0000000351147223 */ /* 0x040fe20000000014 */
[----:B------:R-:W-:Y:S01]  /*96e0*/  SHF.L.U32 R3, R114, 0x10, RZ ;  /* 0x0000001072037819 */ /* 0x000fe200000006ff */
        /* <DEDUP_REMOVED lines=8> */
[----:B------:R-:W-:Y:S01]  /*9770*/  FFMA R25, R81, R2, R25 ;  /* 0x0000000251197223 */ /* 0x000fe20000000019 */
[----:B------:R-:W-:Y:S01]  /*9780*/  LOP3.LUT R2, R114, 0xffff0000, RZ, 0xc0, !PT ;  /* 0xffff000072027812 */ /* 0x000fe200078ec0ff */
[C---:B------:R-:W-:Y:S01]  /*9790*/  FMUL R31, R78.reuse, R31 ;  /* 0x0000001f4e1f7220 */ /* 0x040fe20000400000 */
[----:B------:R-:W-:Y:S01]  /*97a0*/  F2FP.BF16.F32.PACK_AB R8, R9, R8 ;  /* 0x000000080908723e */ /* 0x000fe200000010ff */
[----:B------:R-:W-:Y:S01]  /*97b0*/  FFMA R26, R81, R0, R26 ;  /* 0x00000000511a7223 */ /* 0x000fe2000000001a */
[----:B------:R-:W-:Y:S01]  /*97c0*/  LOP3.LUT R0, R113, 0xffff0000, RZ, 0xc0, !PT ;  /* 0xffff000071007812 */ /* 0x000fe200078ec0ff */
[C---:B------:R-:W-:Y:S01]  /*97d0*/  FMUL R35, R78.reuse, R35 ;  /* 0x000000234e237220 */ /* 0x040fe20000400000 */
[----:B------:R-:W-:Y:S01]  /*97e0*/  F2FP.BF16.F32.PACK_AB R9, R15, R10 ;  /* 0x0000000a0f09723e */ /* 0x000fe200000010ff */
[----:B------:R-:W-:Y:S01]  /*97f0*/  FMUL R39, R78, R39 ;  /* 0x000000274e277220 */ /* 0x000fe20000400000 */
[----:B------:R-:W-:Y:S01]  /*9800*/  F2FP.BF16.F32.PACK_AB R10, R13, R12 ;  /* 0x0000000c0d0a723e */ /* 0x000fe200000010ff */
[C---:B------:R-:W-:Y:S01]  /*9810*/  FFMA R31, R81.reuse, R0, R31 ;  /* 0x00000000511f7223 */ /* 0x040fe2000000001f */
[C---:B------:R-:W-:Y:S01]  /*9820*/  SHF.L.U32 R0, R120.reuse, 0x10, RZ ;  /* 0x0000001078007819 */ /* 0x040fe200000006ff */
[----:B------:R-:W-:Y:S01]  /*9830*/  FFMA R28, R81, R3, R28 ;  /* 0x00000003511c7223 */ /* 0x000fe2000000001c */
[----:B------:R-:W-:Y:S01]  /*9840*/  SHF.L.U32 R3, R121, 0x10, RZ ;  /* 0x0000001079037819 */ /* 0x000fe200000006ff */
        /* <DEDUP_REMOVED lines=8> */
[----:B------:R-:W-:Y:S01]  /*98d0*/  FFMA R33, R81, R2, R33 ;  /* 0x0000000251217223 */ /* 0x000fe20000000021 */
[----:B------:R-:W-:Y:S01]  /*98e0*/  LOP3.LUT R2, R123, 0xffff0000, RZ, 0xc0, !PT ;  /* 0xffff00007b027812 */ /* 0x000fe200078ec0ff */
[C---:B------:R-:W-:Y:S01]  /*98f0*/  FFMA R34, R81.reuse, R3, R34 ;  /* 0x0000000351227223 */ /* 0x040fe20000000022 */
[C---:B------:R-:W-:Y:S01]  /*9900*/  SHF.L.U32 R3, R122.reuse, 0x10, RZ ;  /* 0x000000107a037819 */ /* 0x040fe200000006ff */
[----:B------:R-:W-:Y:S01]  /*9910*/  FFMA R39, R81, R0, R39 ;  /* 0x0000000051277223 */ /* 0x000fe20000000027 */
[----:B------:R-:W-:Y:S01]  /*9920*/  LOP3.LUT R0, R122, 0xffff0000, RZ, 0xc0, !PT ;  /* 0xffff00007a007812 */ /* 0x000fe200078ec0ff */
[----:B------:R-:W-:Y:S01]  /*9930*/  FMUL R43, R78, R43 ;  /* 0x0000002b4e2b7220 */ /* 0x000fe20000400000 */
[----:B------:R-:W-:Y:S01]  /*9940*/  F2FP.BF16.F32.PACK_AB R16, R17, R16 ;  /* 0x000000101110723e */ /* 0x000fe200000010ff */
[----:B------:R-:W-:Y:S01]  /*9950*/  FFMA R36, R81, R3, R36 ;  /* 0x0000000351247223 */ /* 0x000fe20000000024 */
[----:B------:R-:W-:Y:S01]  /*9960*/  SHF.L.U32 R3, R129, 0x10, RZ ;  /* 0x0000001081037819 */ /* 0x000fe200000006ff */
[C---:B------:R-:W-:Y:S01]  /*9970*/  FFMA R37, R81.reuse, R0, R37 ;  /* 0x0000000051257223 */ /* 0x040fe20000000025 */
[C---:B------:R-:W-:Y:S01]  /*9980*/  SHF.L.U32 R0, R128.reuse, 0x10, RZ ;  /* 0x0000001080007819 */ /* 0x040fe200000006ff */
[----:B------:R-:W-:Y:S01]  /*9990*/  FFMA R38, R81, R5, R38 ;  /* 0x0000000551267223 */ /* 0x000fe20000000026 */
[----:B------:R-:W-:Y:S01]  /*99a0*/  F2FP.BF16.F32.PACK_AB R17, R23, R18 ;  /* 0x000000121711723e */ /* 0x000fe200000010ff */
[----:B------:R1:W-:Y:S01]  /*99b0*/  STS.128 [R182+UR48+0x8400], R92 ;  /* 0x0084005cb6007988 */ /* 0x0003e20008000c30 */
[----:B------:R-:W-:Y:S01]  /*99c0*/  SHF.L.U32 R5, R131, 0x10, RZ ;  /* 0x0000001083057819 */ /* 0x000fe200000006ff */
[C---:B------:R-:W-:Y:S01]  /*99d0*/  FFMA R43, R81.reuse, R2, R43 ;  /* 0x00000002512b7223 */ /* 0x040fe2000000002b */
[----:B------:R-:W-:Y:S01]  /*99e0*/  LOP3.LUT R2, R128, 0xffff0000, RZ, 0xc0, !PT ;  /* 0xffff000080027812 */ /* 0x000fe200078ec0ff */
[----:B------:R-:W-:Y:S01]  /*99f0*/  FFMA R40, R81, R0, R40 ;  /* 0x0000000051287223 */ /* 0x000fe20000000028 */
[----:B------:R-:W-:Y:S01]  /*9a00*/  LOP3.LUT R0, R129, 0xffff0000, RZ, 0xc0, !PT ;  /* 0xffff000081007812 */ /* 0x000fe200078ec0ff */
[----:B------:R-:W-:Y:S01]  /*9a10*/  FMUL R47, R78, R47 ;  /* 0x0000002f4e2f7220 */ /* 0x000fe20000400000 */
[----:B------:R-:W-:Y:S01]  /*9a20*/  F2FP.BF16.F32.PACK_AB R18, R21, R20 ;  /* 0x000000141512723e */ /* 0x000fe200000010ff */
[C---:B------:R-:W-:Y:S01]  /*9a30*/  FFMA R41, R81.reuse, R2, R41 ;  /* 0x0000000251297223 */ /* 0x040fe20000000029 */
[C---:B------:R-:W-:Y:S01]  /*9a40*/  LOP3.LUT R2, R130.reuse, 0xffff0000, RZ, 0xc0, !PT ;  /* 0xffff000082027812 */ /* 0x040fe200078ec0ff */
[----:B------:R-:W-:Y:S01]  /*9a50*/  FFMA R42, R81, R3, R42 ;  /* 0x00000003512a7223 */ /* 0x000fe2000000002a */
[----:B------:R-:W-:Y:S01]  /*9a60*/  SHF.L.U32 R3, R130, 0x10, RZ ;  /* 0x0000001082037819 */ /* 0x000fe200000006ff */
[----:B------:R1:W-:Y:S01]  /*9a70*/  STS.128 [R181+0x8400], R8 ;  /* 0x00840008b5007388 */ /* 0x0003e20000000c00 */
[----:B------:R-:W-:Y:S01]  /*9a80*/  F2FP.BF16.F32.PACK_AB R19, R27, R22 ;  /* 0x000000161b13723e */ /* 0x000fe200000010ff */
[----:B------:R-:W-:Y:S01]  /*9a90*/  FFMA R47, R81, R0, R47 ;  /* 0x00000000512f7223 */ /* 0x000fe2000000002f */
[----:B------:R-:W-:Y:S01]  /*9aa0*/  LOP3.LUT R0, R131, 0xffff0000, RZ, 0xc0, !PT ;  /* 0xffff000083007812 */ /* 0x000fe200078ec0ff */
[----:B------:R-:W-:Y:S01]  /*9ab0*/  FMUL R51, R78, R51 ;  /* 0x000000334e337220 */ /* 0x000fe20000400000 */
[----:B------:R-:W-:Y:S01]  /*9ac0*/  F2FP.BF16.F32.PACK_AB R24, R25, R24 ;  /* 0x000000181918723e */ /* 0x000fe200000010ff */
[C---:B------:R-:W-:Y:S01]  /*9ad0*/  FFMA R44, R81.reuse, R3, R44 ;  /* 0x00000003512c7223 */ /* 0x040fe2000000002c */
[C---:B------:R-:W-:Y:S01]  /*9ae0*/  SHF.L.U32 R3, R136.reuse, 0x10, RZ ;  /* 0x0000001088037819 */ /* 0x040fe200000006ff */
[----:B------:R-:W-:Y:S01]  /*9af0*/  FFMA R45, R81, R2, R45 ;  /* 0x00000002512d7223 */ /* 0x000fe2000000002d */
[----:B------:R-:W-:Y:S01]  /*9b00*/  F2FP.BF16.F32.PACK_AB R25, R31, R26 ;  /* 0x0000001a1f19723e */ /* 0x000fe200000010ff */
[----:B------:R-:W-:Y:S01]  /*9b10*/  FFMA R46, R81, R5, R46 ;  /* 0x00000005512e7223 */ /* 0x000fe2000000002e */
[----:B------:R-:W-:Y:S01]  /*9b20*/  SHF.L.U32 R5, R137, 0x10, RZ ;  /* 0x0000001089057819 */ /* 0x000fe200000006ff */
[----:B------:R1:W-:Y:S01]  /*9b30*/  STS.128 [R180+0x8400], R16 ;  /* 0x00840010b4007388 */ /* 0x0003e20000000c00 */
[----:B------:R-:W-:Y:S01]  /*9b40*/  F2FP.BF16.F32.PACK_AB R26, R29, R28 ;  /* 0x0000001c1d1a723e */ /* 0x000fe200000010ff */
[C---:B------:R-:W-:Y:S01]  /*9b50*/  FFMA R51, R81.reuse, R0, R51 ;  /* 0x0000000051337223 */ /* 0x040fe20000000033 */
[----:B------:R-:W-:Y:S01]  /*9b60*/  LOP3.LUT R0, R136, 0xffff0000, RZ, 0xc0, !PT ;  /* 0xffff000088007812 */ /* 0x000fe200078ec0ff */
[----:B------:R-:W-:Y:S01]  /*9b70*/  FFMA R48, R81, R3, R48 ;  /* 0x0000000351307223 */ /* 0x000fe20000000030 */
[----:B------:R-:W-:Y:S01]  /*9b80*/  F2FP.BF16.F32.PACK_AB R27, R35, R30 ;  /* 0x0000001e231b723e */ /* 0x000fe200000010ff */
[----:B------:R-:W-:Y:S01]  /*9b90*/  FMUL R55, R78, R55 ;  /* 0x000000374e377220 */ /* 0x000fe20000400000 */
[----:B------:R-:W-:Y:S01]  /*9ba0*/  LOP3.LUT R2, R137, 0xffff0000, RZ, 0xc0, !PT ;  /* 0xffff000089027812 */ /* 0x000fe200078ec0ff */
[C---:B------:R-:W-:Y:S01]  /*9bb0*/  FFMA R49, R81.reuse, R0, R49 ;  /* 0x0000000051317223 */ /* 0x040fe20000000031 */
[C---:B------:R-:W-:Y:S01]  /*9bc0*/  SHF.L.U32 R0, R138.reuse, 0x10, RZ ;  /* 0x000000108a007819 */ /* 0x040fe200000006ff */
[----:B------:R-:W-:Y:S01]  /*9bd0*/  FFMA R50, R81, R5, R50 ;  /* 0x0000000551327223 */ /* 0x000fe20000000032 */
[----:B------:R-:W-:Y:S01]  /*9be0*/  F2FP.BF16.F32.PACK_AB R32, R33, R32 ;  /* 0x000000202120723e */ /* 0x000fe200000010ff */
[----:B------:R1:W-:Y:S01]  /*9bf0*/  STS.128 [R178+0x8400], R24 ;  /* 0x00840018b2007388 */ /* 0x0003e20000000c00 */
[----:B------:R-:W-:Y:S01]  /*9c00*/  F2FP.BF16.F32.PACK_AB R33, R39, R34 ;  /* 0x000000222721723e */ /* 0x000fe200000010ff */
[C---:B------:R-:W-:Y:S01]  /*9c10*/  FFMA R55, R81.reuse, R2, R55 ;  /* 0x0000000251377223 */ /* 0x040fe20000000037 */
[----:B------:R-:W-:Y:S01]  /*9c20*/  LOP3.LUT R2, R138, 0xffff0000, RZ, 0xc0, !PT ;  /* 0xffff00008a027812 */ /* 0x000fe200078ec0ff */
[----:B------:R-:W-:Y:S01]  /*9c30*/  FFMA R52, R81, R0, R52 ;  /* 0x0000000051347223 */ /* 0x000fe20000000034 */
[----:B------:R-:W-:Y:S01]  /*9c40*/  SHF.L.U32 R3, R139, 0x10, RZ ;  /* 0x000000108b037819 */ /* 0x000fe200000006ff */
[C---:B------:R-:W-:Y:S01]  /*9c50*/  FMUL R59, R78.reuse, R59 ;  /* 0x0000003b4e3b7220 */ /* 0x040fe20000400000 */
[----:B------:R-:W-:Y:S01]  /*9c60*/  F2FP.BF16.F32.PACK_AB R34, R37, R36 ;  /* 0x000000242522723e */ /* 0x000fe200000010ff */
[----:B------:R-:W-:Y:S01]  /*9c70*/  FFMA R53, R81, R2, R53 ;  /* 0x0000000251357223 */ /* 0x000fe20000000035 */
[----:B------:R-:W-:Y:S01]  /*9c80*/  F2FP.BF16.F32.PACK_AB R35, R43, R38 ;  /* 0x000000262b23723e */ /* 0x000fe200000010ff */
[----:B------:R-:W-:Y:S01]  /*9c90*/  FFMA R54, R81, R3, R54 ;  /* 0x0000000351367223 */ /* 0x000fe20000000036 */
[----:B------:R-:W-:Y:S01]  /*9ca0*/  LOP3.LUT R0, R139, 0xffff0000, RZ, 0xc0, !PT ;  /* 0xffff00008b007812 */ /* 0x000fe200078ec0ff */
[----:B------:R-:W-:Y:S01]  /*9cb0*/  FMUL R63, R78, R63 ;  /* 0x0000003f4e3f7220 */ /* 0x000fe20000400000 */
[----:B------:R-:W-:Y:S01]  /*9cc0*/  F2FP.BF16.F32.PACK_AB R40, R41, R40 ;  /* 0x000000282928723e */ /* 0x000fe200000010ff */
[----:B------:R1:W-:Y:S01]  /*9cd0*/  STS.128 [R177+0x8400], R32 ;  /* 0x00840020b1007388 */ /* 0x0003e20000000c00 */
[C---:B------:R-:W-:Y:S01]  /*9ce0*/  SHF.L.U32 R3, R144.reuse, 0x10, RZ ;  /* 0x0000001090037819 */ /* 0x040fe200000006ff */
[----:B------:R-:W-:Y:S01]  /*9cf0*/  FFMA R59, R81, R0, R59 ;  /* 0x00000000513b7223 */ /* 0x000fe2000000003b */
[----:B------:R-:W-:Y:S01]  /*9d00*/  LOP3.LUT R2, R144, 0xffff0000, RZ, 0xc0, !PT ;  /* 0xffff000090027812 */ /* 0x000fe200078ec0ff */
[----:B------:R-:W-:Y:S01]  /*9d10*/  FMUL R67, R78, R67 ;  /* 0x000000434e437220 */ /* 0x000fe20000400000 */
[----:B------:R-:W-:Y:S01]  /*9d20*/  F2FP.BF16.F32.PACK_AB R41, R47, R42 ;  /* 0x0000002a2f29723e */ /* 0x000fe200000010ff */
[----:B------:R-:W-:Y:S01]  /*9d30*/  FFMA R56, R81, R3, R56 ;  /* 0x0000000351387223 */ /* 0x000fe20000000038 */
[----:B------:R-:W-:Y:S01]  /*9d40*/  SHF.L.U32 R5, R145, 0x10, RZ ;  /* 0x0000001091057819 */ /* 0x000fe200000006ff */
[----:B------:R-:W-:Y:S01]  /*9d50*/  FFMA R57, R81, R2, R57 ;  /* 0x0000000251397223 */ /* 0x000fe20000000039 */
[----:B------:R-:W-:Y:S02]  /*9d60*/  F2FP.BF16.F32.PACK_AB R42, R45, R44 ;  /* 0x0000002c2d2a723e */ /* 0x000fe400000010ff */
[----:B------:R-:W-:Y:S01]  /*9d70*/  F2FP.BF16.F32.PACK_AB R43, R51, R46 ;  /* 0x0000002e332b723e */ /* 0x000fe200000010ff */
[----:B------:R-:W-:Y:S01]  /*9d80*/  FFMA R58, R81, R5, R58 ;  /* 0x00000005513a7223 */ /* 0x000fe2000000003a */
[----:B------:R-:W-:Y:S02]  /*9d90*/  LOP3.LUT R0, R145, 0xffff0000, RZ, 0xc0, !PT ;  /* 0xffff000091007812 */ /* 0x000fe400078ec0ff */
[C---:B------:R-:W-:Y:S01]  /*9da0*/  SHF.L.U32 R3, R146.reuse, 0x10, RZ ;  /* 0x0000001092037819 */ /* 0x040fe200000006ff */
[----:B------:R1:W-:Y:S01]  /*9db0*/  STS.128 [R176+0x8400], R40 ;  /* 0x00840028b0007388 */ /* 0x0003e20000000c00 */
        /* <DEDUP_REMOVED lines=8> */
[----:B------:R-:W-:Y:S02]  /*9e40*/  F2FP.BF16.F32.PACK_AB R49, R55, R50 ;  /* 0x000000323731723e */ /* 0x000fe400000010ff */
[----:B------:R-:W-:Y:S01]  /*9e50*/  F2FP.BF16.F32.PACK_AB R50, R53, R52 ;  /* 0x000000343532723e */ /* 0x000fe200000010ff */
[----:B------:R-:W-:Y:S01]  /*9e60*/  FFMA R67, R81, R4, R67 ;  /* 0x0000000451437223 */ /* 0x000fe20000000043 */
[----:B------:R-:W-:Y:S02]  /*9e70*/  F2FP.BF16.F32.PACK_AB R51, R59, R54 ;  /* 0x000000363b33723e */ /* 0x000fe400000010ff */
[----:B------:R-:W-:Y:S02]  /*9e80*/  F2FP.BF16.F32.PACK_AB R56, R57, R56 ;  /* 0x000000383938723e */ /* 0x000fe400000010ff */
        /* <DEDUP_REMOVED lines=23> */
[----:B--2---:R-:W-:Y:S04]  /*a000*/  DEPBAR.LE SB0, 0x1 ;  /* 0x000080400000791a */ /* 0x004fe80000000000 */
.L_x_139:
[----:B------:R-:W-:Y:S05]  /*a010*/  BSYNC.RECONVERGENT B0 ;  /* 0x0000000000007941 */ /* 0x000fea0003800200 */
.L_x_138:
        /* <DEDUP_REMOVED lines=8> */
[----:B--2---:R-:W-:Y:S06]  /*a0a0*/  @!P6 BRA `(.L_x_141) ;  /* 0x00000000006ce947 */ /* 0x004fec0003800000 */
[----:B------:R-:W-:Y:S01]  /*a0b0*/  ISETP.NE.AND P1, PT, R103, RZ, PT ;  /* 0x000000ff6700720c */ /* 0x000fe20003f25270 */
[----:B------:R-:W-:Y:S01]  /*a0c0*/  BSSY B0, `(.L_x_142) ;  /* 0x000000b000007945 */ /* 0x000fe20003800000 */
[----:B------:R-:W-:Y:S11]  /*a0d0*/  ISETP.NE.AND P0, PT, R101, RZ, PT ;  /* 0x000000ff6500720c */ /* 0x000ff60003f05270 */
[----:B------:R-:W-:Y:S05]  /*a0e0*/  @P1 IMAD R87, R87, 0x4000, R182 ;  /* 0x0000400057571824 */ /* 0x000fea00078e02b6 */
[----:B-1----:R-:W-:Y:S04]  /*a0f0*/  @P1 IADD3 R9, PT, PT, R87, UR48, RZ ;  /* 0x0000003057091c10 */ /* 0x002fe8000fffe0ff */
[----:B------:R-:W-:Y:S01]  /*a100*/  @P1 IADD3 R7, PT, PT, R102, R9, RZ ;  /* 0x0000000966071210 */ /* 0x000fe20007ffe0ff */
[--C-:B------:R-:W-:Y:S02]  /*a110*/  @P1 IMAD.IADD R5, R100, 0x1, R9.reuse ;  /* 0x0000000164051824 */ /* 0x100fe400078e0209 */
[----:B------:R-:W-:Y:S01]  /*a120*/  @P1 IMAD.IADD R2, R108, 0x1, R9 ;  /* 0x000000016c021824 */ /* 0x000fe200078e0209 */
[----:B------:R-:W-:Y:S06]  /*a130*/  @P0 BRA `(.L_x_143) ;  /* 0x00000000000c0947 */ /* 0x000fec0003800000 */
[----:B------:R-:W-:Y:S04]  /*a140*/  SHF.L.U32 R0, R167, 0x1f, RZ ;  /* 0x0000001fa7007819 */ /* 0x000fe800000006ff */
[----:B------:R-:W1:Y:S02]  /*a150*/  SYNCS.PHASECHK.TRANS64.TRYWAIT P0, [R3+URZ+0xa0], R0 ;  /* 0x0000a000030075a7 */ /* 0x000e6400080011ff */
[----:B-1----:R-:W-:Y:S05]  /*a160*/  @!P0 BRA `(.L_x_144) ;  /* 0x0000002400008947 */ /* 0x002fea0003800000 */
.L_x_143:
[----:B------:R-:W-:Y:S05]  /*a170*/  BSYNC B0 ;  /* 0x0000000000007941 */ /* 0x000fea0003800000 */
.L_x_142:
[----:B------:R-:W-:Y:S11]  /*a180*/  ISETP.NE.AND P0, PT, R103, RZ, PT ;  /* 0x000000ff6700720c */ /* 0x000ff60003f05270 */
[----:B------:R-:W-:Y:S02]  /*a190*/  @!UPT UIADD3 URZ, UPT, UPT, URZ, URZ, URZ ;  /* 0x000000fffffff290 */ /* 0x000fe4000fffe0ff */
[----:B------:R2:W4:Y:S01]  /*a1a0*/  @P0 LDS.128 R88, [R87+UR48+0x400] ;  /* 0x0004003057580984 */ /* 0x0005220008000c00 */
[----:B-1----:R-:W-:Y:S01]  /*a1b0*/  @P0 IMAD.IADD R3, R102, 0x1, R5 ;  /* 0x0000000166030824 */ /* 0x002fe200078e0205 */
        /* <DEDUP_REMOVED lines=10> */
.L_x_141:
[----:B------:R-:W-:Y:S05]  /*a260*/  BSYNC B1 ;  /* 0x0000000000017941 */ /* 0x000fea0003800000 */
.L_x_140:
[----:B--2---:R-:W-:Y:S05]  /*a270*/  VIADD R3, R80, 0xc0 ;  /* 0x000000c050037836 */ /* 0x004fea0000000000 */
[----:B------:R-:W-:Y:S04]  /*a280*/  SHF.R.U32.HI R3, RZ, 0x15, R3 ;  /* 0x00000015ff037819 */ /* 0x000fe80000011603 */
[----:B------:R-:W-:Y:S11]  /*a290*/  LOP3.LUT P0, RZ, R3, 0x3, R162, 0x48, !PT ;  /* 0x0000000303ff7812 */ /* 0x000ff600078048a2 */
[----:B------:R-:W-:Y:S02]  /*a2a0*/  @!UPT UIADD3 URZ, UPT, UPT, URZ, URZ, URZ ;  /* 0x000000fffffff290 */ /* 0x000fe4000fffe0ff */
[----:B------:R-:W-:Y:S05]  /*a2b0*/  @!P0 BRA `(.L_x_145) ;  /* 0x0000000000408947 */ /* 0x000fea0003800000 */
[----:B------:R-:W2:Y:S01]  /*a2c0*/  LDCU.64 UR8, c[0x4][0x70] ;  /* 0x01000e00ff0877ac */ /* 0x000ea20008000a00 */
[----:B------:R-:W-:Y:S01]  /*a2d0*/  MOV R3, 0x0 ;  /* 0x0000000000037802 */ /* 0x000fe20000000f00 */
[----:B------:R-:W-:Y:S02]  /*a2e0*/  HFMA2 R12, -RZ, RZ, 0, 5.9604644775390625e-08 ;  /* 0x00000001ff0c7431 */ /* 0x000fe400000001ff */
[----:B-1----:R-:W-:Y:S02]  /*a2f0*/  IMAD.MOV.U32 R8, RZ, RZ, 0x192 ;  /* 0x00000192ff087424 */ /* 0x002fe400078e00ff */
[----:B------:R-:W-:Y:S01]  /*a300*/  IMAD.MOV.U32 R13, RZ, RZ, RZ ;  /* 0x000000ffff0d7224 */ /* 0x000fe200078e00ff */
[----:B------:R-:W1:Y:S01]  /*a310*/  LDCU.64 UR6, c[0x4][0x78] ;  /* 0x01000f00ff0677ac */ /* 0x000e620008000a00 */
[----:B------:R-:W3:Y:S01]  /*a320*/  LDC.64 R2, c[0x4][R3] ;  /* 0x0100000003027b82 */ /* 0x000ee20000000a00 */
[----:B------:R-:W5:Y:S01]  /*a330*/  LDCU.64 UR4, c[0x4][0x10] ;  /* 0x01000200ff0477ac */ /* 0x000f620008000a00 */
[----:B--2---:R-:W-:Y:S01]  /*a340*/  MOV R5, UR9 ;  /* 0x0000000900057c02 */ /* 0x004fe20008000f00 */
[----:B------:R-:W-:Y:S01]  /*a350*/  IMAD.U32 R4, RZ, RZ, UR8 ;  /* 0x00000008ff047e24 */ /* 0x000fe2000f8e00ff */
[----:B-1----:R-:W-:Y:S01]  /*a360*/  MOV R7, UR7 ;  /* 0x0000000700077c02 */ /* 0x002fe20008000f00 */
[----:B------:R-:W-:Y:S01]  /*a370*/  IMAD.U32 R6, RZ, RZ, UR6 ;  /* 0x00000006ff067e24 */ /* 0x000fe2000f8e00ff */
[----:B-----5:R-:W-:Y:S01]  /*a380*/  MOV R11, UR5 ;  /* 0x00000005000b7c02 */ /* 0x020fe20008000f00 */
[----:B------:R-:W-:Y:S02]  /*a390*/  IMAD.U32 R10, RZ, RZ, UR4 ;  /* 0x00000004ff0a7e24 */ /* 0x000fe4000f8e00ff */
[----:B------:R-:W-:Y:S07]  /*a3a0*/  LEPC R20, `(.L_x_145) ;  /* 0x000000001014794e */ /* 0x000fee0000000000 */
[----:B---34-:R-:W-:Y:S05]  /*a3b0*/  CALL.ABS.NOINC R2 ;  /* 0x0000000002007343 */ /* 0x018fea0003c00000 */
.L_x_145:
[----:B------:R-:W-:Y:S01]  /*a3c0*/  ISETP.NE.AND P0, PT, R170, RZ, PT ;  /* 0x000000ffaa00720c */ /* 0x000fe20003f05270 */
[----:B------:R-:W-:Y:S05]  /*a3d0*/  WARPSYNC.ALL ;  /* 0x0000000000007948 */ /* 0x000fea0003800000 */
[----:B------:R-:W-:Y:S01]  /*a3e0*/  R2UR UR4, R80 ;  /* 0x00000000500472ca */ /* 0x000fe200000e0000 */
[----:B------:R-:W-:Y:S01]  /*a3f0*/  BSSY.RECONVERGENT B0, `(.L_x_146) ;  /* 0x00000ff000007945 */ /* 0x000fe20003800200 */
[C---:B----4-:R-:W-:Y:S02]  /*a400*/  SHF.L.U32 R82, R88.reuse, 0x10, RZ ;  /* 0x0000001058527819 */ /* 0x050fe400000006ff */
[----:B------:R-:W-:Y:S02]  /*a410*/  LOP3.LUT R84, R88, 0xffff0000, RZ, 0xc0, !PT ;  /* 0xffff000058547812 */ /* 0x000fe400078ec0ff */
[C---:B------:R-:W-:Y:S02]  /*a420*/  SHF.L.U32 R83, R89.reuse, 0x10, RZ ;  /* 0x0000001059537819 */ /* 0x040fe400000006ff */
[----:B------:R-:W-:Y:S02]  /*a430*/  LOP3.LUT R86, R89, 0xffff0000, RZ, 0xc0, !PT ;  /* 0xffff000059567812 */ /* 0x000fe400078ec0ff */
[C---:B------:R-:W-:Y:S02]  /*a440*/  SHF.L.U32 R85, R90.reuse, 0x10, RZ ;  /* 0x000000105a557819 */ /* 0x040fe400000006ff */
[----:B------:R-:W-:Y:S01]  /*a450*/  LOP3.LUT R88, R90, 0xffff0000, RZ, 0xc0, !PT ;  /* 0xffff00005a587812 */ /* 0x000fe200078ec0ff */
[----:B-1----:R-:W1:Y:S01]  /*a460*/  LDTM.x64 R4, tmem[UR4+0xc0] ;  /* 0x0000c004000479ee */ /* 0x002e620008340000 */
[C---:B------:R-:W-:Y:S01]  /*a470*/  SHF.L.U32 R87, R91.reuse, 0x10, RZ ;  /* 0x000000105b577819 */ /* 0x040fe200000006ff */
[----:B------:R-:W-:Y:S01]  /*a480*/  NOP ;  /* 0x0000000000007918 */ /* 0x000fe20000000000 */
[----:B------:R-:W-:Y:S02]  /*a490*/  LOP3.LUT R90, R91, 0xffff0000, RZ, 0xc0, !PT ;  /* 0xffff00005b5a7812 */ /* 0x000fe400078ec0ff */
[C---:B------:R-:W-:Y:S02]  /*a4a0*/  SHF.L.U32 R89, R96.reuse, 0x10, RZ ;  /* 0x0000001060597819 */ /* 0x040fe400000006ff */
[----:B------:R-:W-:Y:S02]  /*a4b0*/  LOP3.LUT R91, R96, 0xffff0000, RZ, 0xc0, !PT ;  /* 0xffff0000605b7812 */ /* 0x000fe400078ec0ff */
[C---:B------:R-:W-:Y:S02]  /*a4c0*/  SHF.L.U32 R92, R97.reuse, 0x10, RZ ;  /* 0x00000010615c7819 */ /* 0x040fe400000006ff */
[----:B------:R-:W-:Y:S02]  /*a4d0*/  LOP3.LUT R94, R97, 0xffff0000, RZ, 0xc0, !PT ;  /* 0xffff0000615e7812 */ /* 0x000fe400078ec0ff */
[C---:B------:R-:W-:Y:S02]  /*a4e0*/  SHF.L.U32 R93, R98.reuse, 0x10, RZ ;  /* 0x00000010625d7819 */ /* 0x040fe400000006ff */
[----:B------:R-:W-:Y:S02]  /*a4f0*/  LOP3.LUT R96, R98, 0xffff0000, RZ, 0xc0, !PT ;  /* 0xffff000062607812 */ /* 0x000fe400078ec0ff */
[----:B------:R-:W-:Y:S02]  /*a500*/  SHF.L.U32 R95, R99, 0x10, RZ ;  /* 0x00000010635f7819 */ /* 0x000fe400000006ff */
[----:B------:R-:W-:Y:S02]  /*a510*/  IADD3 R183, PT, PT, R183, 0x120, RZ ;  /* 0x00000120b7b77810 */ /* 0x000fe40007ffe0ff */
[----:B------:R-:W-:Y:S02]  /*a520*/  LOP3.LUT R98, R99, 0xffff0000, RZ, 0xc0, !PT ;  /* 0xffff000063627812 */ /* 0x000fe400078ec0ff */
[----:B------:R-:W-:Y:S01]  /*a530*/  SHF.L.U32 R97, R104, 0x10, RZ ;  /* 0x0000001068617819 */ /* 0x000fe200000006ff */
[----:B-1----:R-:W-:Y:S01]  /*a540*/  FMUL R4, R78, R4 ;  /* 0x000000044e047220 */ /* 0x002fe20000400000 */
[----:B------:R-:W-:Y:S01]  /*a550*/  LOP3.LUT R100, R104, 0xffff0000, RZ, 0xc0, !PT ;  /* 0xffff000068647812 */ /* 0x000fe200078ec0ff */
[C---:B------:R-:W-:Y:S01]  /*a560*/  FMUL R5, R78.reuse, R5 ;  /* 0x000000054e057220 */ /* 0x040fe20000400000 */
[----:B------:R-:W-:Y:S01]  /*a570*/  SHF.L.U32 R99, R105, 0x10, RZ ;  /* 0x0000001069637819 */ /* 0x000fe200000006ff */
[----:B------:R-:W-:Y:S01]  /*a580*/  FFMA R4, R81, R82, R4 ;  /* 0x0000005251047223 */ /* 0x000fe20000000004 */
[----:B------:R-:W-:Y:S01]  /*a590*/  LOP3.LUT R183, R183, 0xfefffff8, RZ, 0xc0, !PT ;  /* 0xfefffff8b7b77812 */ /* 0x000fe200078ec0ff */
[----:B------:R-:W-:Y:S01]  /*a5a0*/  FFMA R5, R81, R84, R5 ;  /* 0x0000005451057223 */ /* 0x000fe20000000005 */
[----:B------:R-:W-:Y:S01]  /*a5b0*/  LOP3.LUT R102, R105, 0xffff0000, RZ, 0xc0, !PT ;  /* 0xffff000069667812 */ /* 0x000fe200078ec0ff */
[----:B------:R-:W-:Y:S01]  /*a5c0*/  FMUL R6, R78, R6 ;  /* 0x000000064e067220 */ /* 0x000fe20000400000 */
[C---:B------:R-:W-:Y:S01]  /*a5d0*/  SHF.L.U32 R101, R106.reuse, 0x10, RZ ;  /* 0x000000106a657819 */ /* 0x040fe200000006ff */
[----:B------:R1:W-:Y:S01]  /*a5e0*/  SYNCS.ARRIVE.TRANS64.RED.A1T0 RZ, [R183+URZ], RZ ;  /* 0x000000ffb7ff79a7 */ /* 0x0003e200081004ff */
[----:B------:R-:W-:Y:S01]  /*a5f0*/  F2FP.BF16.F32.PACK_AB R4, R5, R4 ;  /* 0x000000040504723e */ /* 0x000fe200000010ff */
[----:B------:R-:W-:Y:S01]  /*a600*/  FFMA R6, R81, R83, R6 ;  /* 0x0000005351067223 */ /* 0x000fe20000000006 */
[----:B------:R-:W-:Y:S01]  /*a610*/  LOP3.LUT R104, R106, 0xffff0000, RZ, 0xc0, !PT ;  /* 0xffff00006a687812 */ /* 0x000fe200078ec0ff */
[C---:B------:R-:W-:Y:S01]  /*a620*/  FMUL R7, R78.reuse, R7 ;  /* 0x000000074e077220 */ /* 0x040fe20000400000 */
[C---:B------:R-:W-:Y:S01]  /*a630*/  SHF.L.U32 R103, R107.reuse, 0x10, RZ ;  /* 0x000000106b677819 */ /* 0x040fe200000006ff */
[----:B------:R-:W-:Y:S01]  /*a640*/  FMUL R8, R78, R8 ;  /* 0x000000084e087220 */ /* 0x000fe20000400000 */
[----:B------:R-:W-:Y:S01]  /*a650*/  LOP3.LUT R106, R107, 0xffff0000, RZ, 0xc0, !PT ;  /* 0xffff00006b6a7812 */ /* 0x000fe200078ec0ff */
[C---:B------:R-:W-:Y:S01]  /*a660*/  FFMA R7, R81.reuse, R86, R7 ;  /* 0x0000005651077223 */ /* 0x040fe20000000007 */
[C---:B------:R-:W-:Y:S01]  /*a670*/  SHF.L.U32 R105, R112.reuse, 0x10, RZ ;  /* 0x0000001070697819 */ /* 0x040fe200000006ff */
[----:B------:R-:W-:Y:S01]  /*a680*/  FFMA R8, R81, R85, R8 ;  /* 0x0000005551087223 */ /* 0x000fe20000000008 */
[----:B------:R-:W-:Y:S01]  /*a690*/  LOP3.LUT R108, R112, 0xffff0000, RZ, 0xc0, !PT ;  /* 0xffff0000706c7812 */ /* 0x000fe200078ec0ff */
[C---:B------:R-:W-:Y:S01]  /*a6a0*/  FMUL R9, R78.reuse, R9 ;  /* 0x000000094e097220 */ /* 0x040fe20000400000 */
[----:B------:R-:W-:Y:S01]  /*a6b0*/  F2FP.BF16.F32.PACK_AB R5, R7, R6 ;  /* 0x000000060705723e */ /* 0x000fe200000010ff */
[----:B------:R-:W-:Y:S01]  /*a6c0*/  FMUL R10, R78, R10 ;  /* 0x0000000a4e0a7220 */ /* 0x000fe20000400000 */
        /* <DEDUP_REMOVED lines=8> */
[----:B------:R-:W-:Y:S01]  /*a750*/  LOP3.LUT R112, R114, 0xffff0000, RZ, 0xc0, !PT ;  /* 0xffff000072707812 */ /* 0x000fe200078ec0ff */
[----:B------:R-:W-:Y:S01]  /*a760*/  FFMA R11, R81, R90, R11 ;  /* 0x0000005a510b7223 */ /* 0x000fe2000000000b */
[----:B------:R-:W-:Y:S01]  /*a770*/  SHF.L.U32 R111, R115, 0x10, RZ ;  /* 0x00000010736f7819 */ /* 0x000fe200000006ff */
[----:B------:R-:W-:Y:S01]  /*a780*/  FFMA R0, R81, R89, R0 ;  /* 0x0000005951007223 */ /* 0x000fe20000000000 */
[----:B------:R-:W-:Y:S01]  /*a790*/  LOP3.LUT R114, R115, 0xffff0000, RZ, 0xc0, !PT ;  /* 0xffff000073727812 */ /* 0x000fe200078ec0ff */
[C---:B------:R-:W-:Y:S01]  /*a7a0*/  FMUL R2, R78.reuse, R13 ;  /* 0x0000000d4e027220 */ /* 0x040fe20000400000 */
[----:B------:R-:W-:Y:S01]  /*a7b0*/  F2FP.BF16.F32.PACK_AB R7, R11, R10 ;  /* 0x0000000a0b07723e */ /* 0x000fe200000010ff */
[----:B------:R-:W-:Y:S01]  /*a7c0*/  FMUL R3, R78, R14 ;  /* 0x0000000e4e037220 */ /* 0x000fe20000400000 */
[----:B------:R-:W-:Y:S01]  /*a7d0*/  SHF.L.U32 R113, R120, 0x10, RZ ;  /* 0x0000001078717819 */ /* 0x000fe200000006ff */
[----:B------:R-:W-:Y:S01]  /*a7e0*/  FMUL R15, R78, R15 ;  /* 0x0000000f4e0f7220 */ /* 0x000fe20000400000 */
[----:B------:R-:W-:Y:S01]  /*a7f0*/  LOP3.LUT R116, R120, 0xffff0000, RZ, 0xc0, !PT ;  /* 0xffff000078747812 */ /* 0x000fe200078ec0ff */
[C---:B------:R-:W-:Y:S01]  /*a800*/  FMUL R12, R78.reuse, R16 ;  /* 0x000000104e0c7220 */ /* 0x040fe20000400000 */
[----:B------:R-:W-:Y:S01]  /*a810*/  SHF.L.U32 R115, R121, 0x10, RZ ;  /* 0x0000001079737819 */ /* 0x000fe200000006ff */
[----:B------:R-:W-:Y:S01]  /*a820*/  FFMA R2, R81, R91, R2 ;  /* 0x0000005b51027223 */ /* 0x000fe20000000002 */
[----:B------:R-:W-:Y:S01]  /*a830*/  LOP3.LUT R118, R121, 0xffff0000, RZ, 0xc0, !PT ;  /* 0xffff000079767812 */ /* 0x000fe200078ec0ff */
[----:B------:R-:W-:Y:S01]  /*a840*/  FMUL R13, R78, R17 ;  /* 0x000000114e0d7220 */ /* 0x000fe20000400000 */
[----:B------:R-:W-:Y:S01]  /*a850*/  SHF.L.U32 R117, R122, 0x10, RZ ;  /* 0x000000107a757819 */ /* 0x000fe200000006ff */
[C---:B------:R-:W-:Y:S01]  /*a860*/  FFMA R3, R81.reuse, R92, R3 ;  /* 0x0000005c51037223 */ /* 0x040fe20000000003 */
[----:B------:R-:W-:Y:S01]  /*a870*/  F2FP.BF16.F32.PACK_AB R8, R2, R0 ;  /* 0x000000000208723e */ /* 0x000fe200000010ff */
[----:B------:R-:W-:Y:S01]  /*a880*/  FMUL R14, R78, R18 ;  /* 0x000000124e0e7220 */ /* 0x000fe20000400000 */
[----:B------:R-:W-:Y:S01]  /*a890*/  LOP3.LUT R120, R122, 0xffff0000, RZ, 0xc0, !PT ;  /* 0xffff00007a787812 */ /* 0x000fe200078ec0ff */
[----:B------:R-:W-:Y:S01]  /*a8a0*/  FFMA R15, R81, R94, R15 ;  /* 0x0000005e510f7223 */ /* 0x000fe2000000000f */
[C---:B------:R-:W-:Y:S01]  /*a8b0*/  SHF.L.U32 R119, R123.reuse, 0x10, RZ ;  /* 0x000000107b777819 */ /* 0x040fe200000006ff */
[C---:B------:R-:W-:Y:S01]  /*a8c0*/  FMUL R19, R78.reuse, R19 ;  /* 0x000000134e137220 */ /* 0x040fe20000400000 */
[----:B------:R-:W-:Y:S01]  /*a8d0*/  LOP3.LUT R122, R123, 0xffff0000, RZ, 0xc0, !PT ;  /* 0xffff00007b7a7812 */ /* 0x000fe200078ec0ff */
[----:B------:R-:W-:Y:S01]  /*a8e0*/  FFMA R12, R81, R93, R12 ;  /* 0x0000005d510c7223 */ /* 0x000fe2000000000c */
[----:B------:R-:W-:Y:S01]  /*a8f0*/  F2FP.BF16.F32.PACK_AB R9, R15, R3 ;  /* 0x000000030f09723e */ /* 0x000fe200000010ff */
[----:B------:R-:W-:Y:S01]  /*a900*/  FMUL R16, R78, R20 ;  /* 0x000000144e107220 */ /* 0x000fe20000400000 */
[C---:B------:R-:W-:Y:S01]  /*a910*/  SHF.L.U32 R121, R128.reuse, 0x10, RZ ;  /* 0x0000001080797819 */ /* 0x040fe200000006ff */
[----:B------:R1:W-:Y:S01]  /*a920*/  STS.128 [R182+UR48+0xc400], R4 ;  /* 0x00c40004b6007988 */ /* 0x0003e20008000c30 */
[C---:B------:R-:W-:Y:S01]  /*a930*/  FFMA R13, R81.reuse, R96, R13 ;  /* 0x00000060510d7223 */ /* 0x040fe2000000000d */
[----:B------:R-:W-:Y:S01]  /*a940*/  LOP3.LUT R124, R128, 0xffff0000, RZ, 0xc0, !PT ;  /* 0xffff0000807c7812 */ /* 0x000fe200078ec0ff */
[C---:B------:R-:W-:Y:S01]  /*a950*/  FFMA R14, R81.reuse, R95, R14 ;  /* 0x0000005f510e7223 */ /* 0x040fe2000000000e */
[----:B------:R-:W-:Y:S01]  /*a960*/  FFMA R19, R81, R98, R19 ;  /* 0x0000006251137223 */ /* 0x000fe20000000013 */
[----:B------:R-:W-:Y:S01]  /*a970*/  SHF.L.U32 R123, R129, 0x10, RZ ;  /* 0x00000010817b7819 */ /* 0x000fe200000006ff */
[----:B------:R-:W-:Y:S01]  /*a980*/  FFMA R16, R81, R97, R16 ;  /* 0x0000006151107223 */ /* 0x000fe20000000010 */
[----:B------:R-:W-:Y:S01]  /*a990*/  F2FP.BF16.F32.PACK_AB R10, R13, R12 ;  /* 0x0000000c0d0a723e */ /* 0x000fe200000010ff */
[C---:B------:R-:W-:Y:S01]  /*a9a0*/  FMUL R17, R78.reuse, R21 ;  /* 0x000000154e117220 */ /* 0x040fe20000400000 */
[----:B------:R-:W-:Y:S01]  /*a9b0*/  F2FP.BF16.F32.PACK_AB R11, R19, R14 ;  /* 0x0000000e130b723e */ /* 0x000fe200000010ff */
[C---:B------:R-:W-:Y:S01]  /*a9c0*/  FMUL R18, R78.reuse, R22 ;  /* 0x000000164e127220 */ /* 0x040fe20000400000 */
[C---:B------:R-:W-:Y:S01]  /*a9d0*/  FMUL R23, R78.reuse, R23 ;  /* 0x000000174e177220 */ /* 0x040fe20000400000 */
[----:B------:R-:W-:Y:S01]  /*a9e0*/  FFMA R17, R81, R100, R17 ;  /* 0x0000006451117223 */ /* 0x000fe20000000011 */
[C---:B------:R-:W-:Y:S01]  /*a9f0*/  FMUL R20, R78.reuse, R24 ;  /* 0x000000184e147220 */ /* 0x040fe20000400000 */
[----:B------:R-:W-:Y:S01]  /*aa00*/  LOP3.LUT R126, R129, 0xffff0000, RZ, 0xc0, !PT ;  /* 0xffff0000817e7812 */ /* 0x000fe200078ec0ff */
[----:B------:R1:W-:Y:S01]  /*aa10*/  STS.128 [R181+0xc400], R8 ;  /* 0x00c40008b5007388 */ /* 0x0003e20000000c00 */
[----:B------:R-:W-:Y:S01]  /*aa20*/  FFMA R18, R81, R99, R18 ;  /* 0x0000006351127223 */ /* 0x000fe20000000012 */
[----:B------:R-:W-:Y:S01]  /*aa30*/  F2FP.BF16.F32.PACK_AB R16, R17, R16 ;  /* 0x000000101110723e */ /* 0x000fe200000010ff */
[C---:B------:R-:W-:Y:S01]  /*aa40*/  FFMA R23, R81.reuse, R102, R23 ;  /* 0x0000006651177223 */ /* 0x040fe20000000017 */
[----:B------:R-:W-:Y:S01]  /*aa50*/  FFMA R20, R81, R101, R20 ;  /* 0x0000006551147223 */ /* 0x000fe20000000014 */
[----:B------:R-:W-:Y:S01]  /*aa60*/  FMUL R21, R78, R25 ;  /* 0x000000194e157220 */ /* 0x000fe20000400000 */
[----:B------:R-:W-:Y:S01]  /*aa70*/  SHF.L.U32 R125, R130, 0x10, RZ ;  /* 0x00000010827d7819 */ /* 0x000fe200000006ff */
[C---:B------:R-:W-:Y:S01]  /*aa80*/  FMUL R22, R78.reuse, R26 ;  /* 0x0000001a4e167220 */ /* 0x040fe20000400000 */
[----:B------:R-:W-:Y:S01]  /*aa90*/  F2FP.BF16.F32.PACK_AB R17, R23, R18 ;  /* 0x000000121711723e */ /* 0x000fe200000010ff */
[C---:B------:R-:W-:Y:S01]  /*aaa0*/  FFMA R21, R81.reuse, R104, R21 ;  /* 0x0000006851157223 */ /* 0x040fe20000000015 */
[----:B------:R-:W-:Y:S01]  /*aab0*/  FMUL R27, R78, R27 ;  /* 0x0000001b4e1b7220 */ /* 0x000fe20000400000 */
[----:B------:R-:W-:Y:S01]  /*aac0*/  FFMA R22, R81, R103, R22 ;  /* 0x0000006751167223 */ /* 0x000fe20000000016 */
[----:B------:R-:W-:Y:S01]  /*aad0*/  LOP3.LUT R128, R130, 0xffff0000, RZ, 0xc0, !PT ;  /* 0xffff000082807812 */ /* 0x000fe200078ec0ff */
[C---:B------:R-:W-:Y:S01]  /*aae0*/  FMUL R24, R78.reuse, R28 ;  /* 0x0000001c4e187220 */ /* 0x040fe20000400000 */
[----:B------:R-:W-:Y:S01]  /*aaf0*/  F2FP.BF16.F32.PACK_AB R18, R21, R20 ;  /* 0x000000141512723e */ /* 0x000fe200000010ff */
[C---:B------:R-:W-:Y:S01]  /*ab00*/  FFMA R27, R81.reuse, R106, R27 ;  /* 0x0000006a511b7223 */ /* 0x040fe2000000001b */
[C---:B------:R-:W-:Y:S01]  /*ab10*/  FMUL R25, R78.reuse, R29 ;  /* 0x0000001d4e197220 */ /* 0x040fe20000400000 */
[----:B------:R-:W-:Y:S01]  /*ab20*/  FFMA R24, R81, R105, R24 ;  /* 0x0000006951187223 */ /* 0x000fe20000000018 */
[----:B------:R-:W-:Y:S01]  /*ab30*/  SHF.L.U32 R127, R131, 0x10, RZ ;  /* 0x00000010837f7819 */ /* 0x000fe200000006ff */
[C---:B------:R-:W-:Y:S01]  /*ab40*/  FMUL R26, R78.reuse, R30 ;  /* 0x0000001e4e1a7220 */ /* 0x040fe20000400000 */
[----:B------:R-:W-:Y:S01]  /*ab50*/  F2FP.BF16.F32.PACK_AB R19, R27, R22 ;  /* 0x000000161b13723e */ /* 0x000fe200000010ff */
[C---:B------:R-:W-:Y:S01]  /*ab60*/  FFMA R25, R81.reuse, R108, R25 ;  /* 0x0000006c51197223 */ /* 0x040fe20000000019 */
[C---:B------:R-:W-:Y:S01]  /*ab70*/  FMUL R31, R78.reuse, R31 ;  /* 0x0000001f4e1f7220 */ /* 0x040fe20000400000 */
[----:B------:R-:W-:Y:S01]  /*ab80*/  FFMA R26, R81, R107, R26 ;  /* 0x0000006b511a7223 */ /* 0x000fe2000000001a */
[----:B------:R-:W-:Y:S01]  /*ab90*/  LOP3.LUT R130, R131, 0xffff0000, RZ, 0xc0, !PT ;  /* 0xffff000083827812 */ /* 0x000fe200078ec0ff */
[----:B------:R1:W-:Y:S01]  /*aba0*/  STS.128 [R180+0xc400], R16 ;  /* 0x00c40010b4007388 */ /* 0x0003e20000000c00 */
[----:B------:R-:W-:Y:S01]  /*abb0*/  F2FP.BF16.F32.PACK_AB R24, R25, R24 ;  /* 0x000000181918723e */ /* 0x000fe200000010ff */
[C---:B------:R-:W-:Y:S01]  /*abc0*/  FFMA R31, R81.reuse, R110, R31 ;  /* 0x0000006e511f7223 */ /* 0x040fe2000000001f */
[C---:B------:R-:W-:Y:S01]  /*abd0*/  FMUL R28, R78.reuse, R32 ;  /* 0x000000204e1c7220 */ /* 0x040fe20000400000 */
[C---:B------:R-:W-:Y:S01]  /*abe0*/  FMUL R29, R78.reuse, R33 ;  /* 0x000000214e1d7220 */ /* 0x040fe20000400000 */
[----:B------:R-:W-:Y:S01]  /*abf0*/  FMUL R30, R78, R34 ;  /* 0x000000224e1e7220 */ /* 0x000fe20000400000 */
[----:B------:R-:W-:Y:S01]  /*ac00*/  SHF.L.U32 R129, R136, 0x10, RZ ;  /* 0x0000001088817819 */ /* 0x000fe200000006ff */
[----:B------:R-:W-:Y:S01]  /*ac10*/  FFMA R28, R81, R109, R28 ;  /* 0x0000006d511c7223 */ /* 0x000fe2000000001c */
[----:B------:R-:W-:Y:S01]  /*ac20*/  F2FP.BF16.F32.PACK_AB R25, R31, R26 ;  /* 0x0000001a1f19723e */ /* 0x000fe200000010ff */
[C---:B------:R-:W-:Y:S01]  /*ac30*/  FFMA R29, R81.reuse, R112, R29 ;  /* 0x00000070511d7223 */ /* 0x040fe2000000001d */
[----:B------:R-:W-:Y:S01]  /*ac40*/  FFMA R30, R81, R111, R30 ;  /* 0x0000006f511e7223 */ /* 0x000fe2000000001e */
[----:B------:R-:W-:Y:S01]  /*ac50*/  FMUL R35, R78, R35 ;  /* 0x000000234e237220 */ /* 0x000fe20000400000 */
        /* <DEDUP_REMOVED lines=34> */
[----:B------:R-:W-:Y:S01]  /*ae80*/  FFMA R41, R81, R124, R41 ;  /* 0x0000007c51297223 */ /* 0x000fe20000000029 */
[C---:B------:R-:W-:Y:S01]  /*ae90*/  FMUL R47, R78.reuse, R47 ;  /* 0x0000002f4e2f7220 */ /* 0x040fe20000400000 */
[C---:B------:R-:W-:Y:S01]  /*aea0*/  FMUL R44, R78.reuse, R48 ;  /* 0x000000304e2c7220 */ /* 0x040fe20000400000 */
[----:B------:R-:W-:Y:S01]  /*aeb0*/  FMUL R45, R78, R49 ;  /* 0x000000314e2d7220 */ /* 0x000fe20000400000 */
[----:B------:R1:W-:Y:S01]  /*aec0*/  STS.128 [R177+0xc400], R32 ;  /* 0x00c40020b1007388 */ /* 0x0003e20000000c00 */
[----:B------:R-:W-:Y:S01]  /*aed0*/  LOP3.LUT R138, R139, 0xffff0000, RZ, 0xc0, !PT ;  /* 0xffff00008b8a7812 */ /* 0x000fe200078ec0ff */
[----:B------:R-:W-:Y:S01]  /*aee0*/  FFMA R42, R81, R123, R42 ;  /* 0x0000007b512a7223 */ /* 0x000fe2000000002a */
[----:B------:R-:W-:Y:S01]  /*aef0*/  F2FP.BF16.F32.PACK_AB R40, R41, R40 ;  /* 0x000000282928723e */ /* 0x000fe200000010ff */
[C---:B------:R-:W-:Y:S01]  /*af00*/  FFMA R47, R81.reuse, R126, R47 ;  /* 0x0000007e512f7223 */ /* 0x040fe2000000002f */
[C---:B------:R-:W-:Y:S01]  /*af10*/  FFMA R44, R81.reuse, R125, R44 ;  /* 0x0000007d512c7223 */ /* 0x040fe2000000002c */
[----:B------:R-:W-:Y:S01]  /*af20*/  SHF.L.U32 R137, R144, 0x10, RZ ;  /* 0x0000001090897819 */ /* 0x000fe200000006ff */
[C---:B------:R-:W-:Y:S01]  /*af30*/  FFMA R45, R81.reuse, R128, R45 ;  /* 0x00000080512d7223 */ /* 0x040fe2000000002d */
[C---:B------:R-:W-:Y:S01]  /*af40*/  FMUL R46, R78.reuse, R50 ;  /* 0x000000324e2e7220 */ /* 0x040fe20000400000 */
[C---:B------:R-:W-:Y:S01]  /*af50*/  FMUL R51, R78.reuse, R51 ;  /* 0x000000334e337220 */ /* 0x040fe20000400000 */
[C---:B------:R-:W-:Y:S01]  /*af60*/  FMUL R48, R78.reuse, R52 ;  /* 0x000000344e307220 */ /* 0x040fe20000400000 */
[C---:B------:R-:W-:Y:S01]  /*af70*/  FMUL R49, R78.reuse, R53 ;  /* 0x000000354e317220 */ /* 0x040fe20000400000 */
[C---:B------:R-:W-:Y:S01]  /*af80*/  FFMA R46, R81.reuse, R127, R46 ;  /* 0x0000007f512e7223 */ /* 0x040fe2000000002e */
[C---:B------:R-:W-:Y:S01]  /*af90*/  FMUL R50, R78.reuse, R54 ;  /* 0x000000364e327220 */ /* 0x040fe20000400000 */
[C---:B------:R-:W-:Y:S01]  /*afa0*/  FFMA R51, R81.reuse, R130, R51 ;  /* 0x0000008251337223 */ /* 0x040fe20000000033 */
[C---:B------:R-:W-:Y:S01]  /*afb0*/  FMUL R55, R78.reuse, R55 ;  /* 0x000000374e377220 */ /* 0x040fe20000400000 */
[C---:B------:R-:W-:Y:S01]  /*afc0*/  FFMA R48, R81.reuse, R129, R48 ;  /* 0x0000008151307223 */ /* 0x040fe20000000030 */
[C---:B------:R-:W-:Y:S01]  /*afd0*/  FMUL R52, R78.reuse, R56 ;  /* 0x000000384e347220 */ /* 0x040fe20000400000 */
[C---:B------:R-:W-:Y:S01]  /*afe0*/  FFMA R49, R81.reuse, R132, R49 ;  /* 0x0000008451317223 */ /* 0x040fe20000000031 */
[C---:B------:R-:W-:Y:S01]  /*aff0*/  FMUL R53, R78.reuse, R57 ;  /* 0x000000394e357220 */ /* 0x040fe20000400000 */
[----:B------:R-:W-:Y:S01]  /*b000*/  FFMA R50, R81, R131, R50 ;  /* 0x0000008351327223 */ /* 0x000fe20000000032 */
[C---:B------:R-:W-:Y:S01]  /*b010*/  FMUL R54, R78.reuse, R58 ;  /* 0x0000003a4e367220 */ /* 0x040fe20000400000 */
[----:B------:R-:W-:Y:S01]  /*b020*/  F2FP.BF16.F32.PACK_AB R41, R47, R42 ;  /* 0x0000002a2f29723e */ /* 0x000fe200000010ff */
[----:B------:R-:W-:Y:S01]  /*b030*/  FFMA R55, R81, R134, R55 ;  /* 0x0000008651377223 */ /* 0x000fe20000000037 */
[C---:B------:R-:W-:Y:S01]  /*b040*/  FMUL R59, R78.reuse, R59 ;  /* 0x0000003b4e3b7220 */ /* 0x040fe20000400000 */
[----:B------:R-:W-:Y:S01]  /*b050*/  F2FP.BF16.F32.PACK_AB R42, R45, R44 ;  /* 0x0000002c2d2a723e */ /* 0x000fe200000010ff */
[----:B------:R-:W-:Y:S01]  /*b060*/  FFMA R52, R81, R133, R52 ;  /* 0x0000008551347223 */ /* 0x000fe20000000034 */
[----:B------:R-:W-:Y:S01]  /*b070*/  F2FP.BF16.F32.PACK_AB R43, R51, R46 ;  /* 0x0000002e332b723e */ /* 0x000fe200000010ff */
[----:B------:R-:W-:Y:S01]  /*b080*/  FMUL R56, R78, R60 ;  /* 0x0000003c4e387220 */ /* 0x000fe20000400000 */
[----:B------:R-:W-:Y:S01]  /*b090*/  LOP3.LUT R140, R144, 0xffff0000, RZ, 0xc0, !PT ;  /* 0xffff0000908c7812 */ /* 0x000fe200078ec0ff */
[----:B------:R-:W-:Y:S01]  /*b0a0*/  FFMA R53, R81, R136, R53 ;  /* 0x0000008851357223 */ /* 0x000fe20000000035 */
[----:B------:R-:W-:Y:S01]  /*b0b0*/  SHF.L.U32 R139, R145, 0x10, RZ ;  /* 0x00000010918b7819 */ /* 0x000fe200000006ff */
[----:B------:R1:W-:Y:S01]  /*b0c0*/  STS.128 [R176+0xc400], R40 ;  /* 0x00c40028b0007388 */ /* 0x0003e20000000c00 */
[C---:B------:R-:W-:Y:S01]  /*b0d0*/  FMUL R57, R78.reuse, R61 ;  /* 0x0000003d4e397220 */ /* 0x040fe20000400000 */
[----:B------:R-:W-:Y:S01]  /*b0e0*/  FFMA R54, R81, R135, R54 ;  /* 0x0000008751367223 */ /* 0x000fe20000000036 */
[----:B------:R-:W-:Y:S01]  /*b0f0*/  LOP3.LUT R142, R145, 0xffff0000, RZ, 0xc0, !PT ;  /* 0xffff0000918e7812 */ /* 0x000fe200078ec0ff */
[----:B------:R-:W-:Y:S01]  /*b100*/  FMUL R58, R78, R62 ;  /* 0x0000003e4e3a7220 */ /* 0x000fe20000400000 */
[C---:B------:R-:W-:Y:S01]  /*b110*/  FFMA R59, R81.reuse, R138, R59 ;  /* 0x0000008a513b7223 */ /* 0x040fe2000000003b */
[----:B------:R-:W-:Y:S01]  /*b120*/  SHF.L.U32 R141, R146, 0x10, RZ ;  /* 0x00000010928d7819 */ /* 0x000fe200000006ff */
[----:B------:R-:W-:Y:S01]  /*b130*/  FMUL R63, R78, R63 ;  /* 0x0000003f4e3f7220 */ /* 0x000fe20000400000 */
        /* <DEDUP_REMOVED lines=9> */
[C---:B------:R-:W-:Y:S01]  /*b1d0*/  FMUL R62, R78.reuse, R66 ;  /* 0x000000424e3e7220 */ /* 0x040fe20000400000 */
[----:B------:R-:W-:Y:S01]  /*b1e0*/  F2FP.BF16.F32.PACK_AB R49, R55, R50 ;  /* 0x000000323731723e */ /* 0x000fe200000010ff */
[----:B------:R-:W-:Y:S01]  /*b1f0*/  FFMA R63, R81, R142, R63 ;  /* 0x0000008e513f7223 */ /* 0x000fe2000000003f */
[----:B------:R-:W-:Y:S01]  /*b200*/  FMUL R67, R78, R67 ;  /* 0x000000434e437220 */ /* 0x000fe20000400000 */
[----:B------:R-:W-:Y:S01]  /*b210*/  F2FP.BF16.F32.PACK_AB R50, R53, R52 ;  /* 0x000000343532723e */ /* 0x000fe200000010ff */
[----:B------:R-:W-:Y:S01]  /*b220*/  FFMA R60, R81, R141, R60 ;  /* 0x0000008d513c7223 */ /* 0x000fe2000000003c */
[----:B------:R-:W-:Y:S01]  /*b230*/  F2FP.BF16.F32.PACK_AB R51, R59, R54 ;  /* 0x000000363b33723e */ /* 0x000fe200000010ff */
[C---:B------:R-:W-:Y:S01]  /*b240*/  FFMA R61, R81.reuse, R144, R61 ;  /* 0x00000090513d7223 */ /* 0x040fe2000000003d */
[C---:B------:R-:W-:Y:S01]  /*b250*/  FFMA R62, R81.reuse, R143, R62 ;  /* 0x0000008f513e7223 */ /* 0x040fe2000000003e */
[----:B------:R-:W-:Y:S01]  /*b260*/  FFMA R67, R81, R146, R67 ;  /* 0x0000009251437223 */ /* 0x000fe20000000043 */
[----:B------:R-:W-:Y:S01]  /*b270*/  F2FP.BF16.F32.PACK_AB R56, R57, R56 ;  /* 0x000000383938723e */ /* 0x000fe200000010ff */
[----:B------:R1:W-:Y:S01]  /*b280*/  STS.128 [R175+0xc400], R48 ;  /* 0x00c40030af007388 */ /* 0x0003e20000000c00 */
[----:B------:R-:W-:Y:S02]  /*b290*/  F2FP.BF16.F32.PACK_AB R57, R63, R58 ;  /* 0x0000003a3f39723e */ /* 0x000fe400000010ff */
        /* <DEDUP_REMOVED lines=20> */
.L_x_147:
[----:B------:R-:W-:Y:S05]  /*b3e0*/  BSYNC.RECONVERGENT B0 ;  /* 0x0000000000007941 */ /* 0x000fea0003800200 */
.L_x_146:
[----:B------:R-:W-:Y:S01]  /*b3f0*/  BAR.SYNC.DEFER_BLOCKING 0x1, 0x80 ;  /* 0x0042000000007b1d */ /* 0x000fe20000010000 */
[----:B------:R-:W-:Y:S01]  /*b400*/  UISETP.NE.AND UP0, UPT, UR49, -0x4, UPT ;  /* 0xfffffffc3100788c */ /* 0x000fe2000bf05270 */
[----:B------:R-:W-:Y:S08]  /*b410*/  IADD3 R76, PT, PT, R76, 0x1, RZ ;  /* 0x000000014c4c7810 */ /* 0x000ff00007ffe0ff */
[----:B------:R-:W-:Y:S05]  /*b420*/  BRA.U !UP0, `(.L_x_148) ;  /* 0x0000000108287547 */ /* 0x000fea000b800000 */
[----:B------:R-:W-:Y:S01]  /*b430*/  ISETP.NE.AND P0, PT, R179, RZ, PT ;  /* 0x000000ffb300720c */ /* 0x000fe20003f05270 */
[----:B------:R-:W-:Y:S01]  /*b440*/  IMAD.U32 R3, RZ, RZ, UR51 ;  /* 0x00000033ff037e24 */ /* 0x000fe2000f8e00ff */
[----:B------:R-:W-:Y:S01]  /*b450*/  UIADD3 UR51, UPT, UPT, UR51, 0x1, URZ ;  /* 0x0000000133337890 */ /* 0x000fe2000fffe0ff */
[----:B------:R-:W-:Y:S03]  /*b460*/  IMAD.U32 R0, RZ, RZ, UR37 ;  /* 0x00000025ff007e24 */ /* 0x000fe6000f8e00ff */
[----:B------:R-:W-:Y:S04]  /*b470*/  UISETP.NE.AND UP0, UPT, UR51, 0x4, UPT ;  /* 0x000000043300788c */ /* 0x000fe8000bf05270 */
[----:B------:R-:W-:Y:S03]  /*b480*/  USEL UR51, UR51, URZ, UP0 ;  /* 0x000000ff33337287 */ /* 0x000fe60008000000 */
[----:B------:R-:W-:Y:S05]  /*b490*/  @P0 LEA R3, R3, UR48, 0x3 ;  /* 0x0000003003030c11 */ /* 0x000fea000f8e18ff */
[----:B------:R-:W-:Y:S05]  /*b4a0*/  @P0 VIADD R3, R3, 0xc0 ;  /* 0x000000c003030836 */ /* 0x000fea0000000000 */
[----:B------:R-:W-:Y:S04]  /*b4b0*/  @P0 PRMT R0, R0, 0x654, R3 ;  /* 0x0000065400000816 */ /* 0x000fe80000000003 */
[----:B------:R2:W-:Y:S03]  /*b4c0*/  @P0 SYNCS.ARRIVE.TRANS64.RED.A1T0 RZ, [R0+URZ], RZ ;  /* 0x000000ff00ff09a7 */ /* 0x0005e600081004ff */
.L_x_148:
[----:B------:R-:W-:Y:S01]  /*b4d0*/  ISETP.NE.AND P2, PT, R171, RZ, PT ;  /* 0x000000ffab00720c */ /* 0x000fe20003f45270 */
[----:B------:R-:W-:Y:S01]  /*b4e0*/  UIADD3 UR49, UPT, UPT, UR49, 0x4, URZ ;  /* 0x0000000431317890 */ /* 0x000fe2000fffe0ff */
[----:B------:R-:W-:Y:S01]  /*b4f0*/  ISETP.NE.AND P0, PT, R173, 0x2, PT ;  /* 0x00000002ad00780c */ /* 0x000fe20003f05270 */
[----:B------:R-:W-:Y:S01]  /*b500*/  IMAD.IADD R20, R75, 0x1, R154 ;  /* 0x000000014b147824 */ /* 0x000fe200078e029a */
[----:B------:R-:W-:Y:S01]  /*b510*/  ISETP.NE.AND P1, PT, R76, 0x2, PT ;  /* 0x000000024c00780c */ /* 0x000fe20003f25270 */
[----:B------:R-:W-:Y:S01]  /*b520*/  IMAD.IADD R21, R77, 0x1, R156 ;  /* 0x000000014d157824 */ /* 0x000fe200078e029c */
[----:B--2---:R-:W-:Y:S02]  /*b530*/  SEL R0, RZ, 0x1, P0 ;  /* 0x00000001ff007807 */ /* 0x004fe40000000000 */
[----:B------:R-:W-:Y:S02]  /*b540*/  SEL R3, RZ, 0x1, P1 ;  /* 0x00000001ff037807 */ /* 0x000fe40000800000 */
[----:B------:R-:W-:Y:S02]  /*b550*/  LOP3.LUT R165, R165, R0, RZ, 0x3c, !PT ;  /* 0x00000000a5a57212 */ /* 0x000fe400078e3cff */
[----:B------:R-:W-:Y:S02]  /*b560*/  LOP3.LUT R166, R166, R3, RZ, 0x3c, !PT ;  /* 0x00000003a6a67212 */ /* 0x000fe400078e3cff */
[----:B------:R-:W-:Y:S02]  /*b570*/  @P2 R2UR UR36, R164 ;  /* 0x00000000a42422ca */ /* 0x000fe400000e0000 */
[----:B------:R-:W-:Y:S02]  /*b580*/  SEL R173, R173, RZ, P0 ;  /* 0x000000ffadad7207 */ /* 0x000fe40000000000 */
[----:B------:R-:W-:Y:S01]  /*b590*/  SEL R76, R76, RZ, P1 ;  /* 0x000000ff4c4c7207 */ /* 0x000fe20000800000 */
[----:B------:R-:W-:Y:S10]  /*b5a0*/  @P2 BRA `(.L_x_149) ;  /* 0xffffffa000282947 */ /* 0x000ff4000383ffff */
[----:B------:R-:W-:-:S09]  /*b5b0*/  UISETP.NE.AND UP0, UPT, UR50, URZ, UPT ;  /* 0x000000ff3200728c */ /* 0x000fd2000bf05270 */
[----:B------:R-:W-:Y:S05]  /*b5c0*/  BRA.U !UP0, `(.L_x_150) ;  /* 0x0000000108487547 */ /* 0x000fea000b800000 */
[----:B------:R-:W2:Y:S02]  /*b5d0*/  LDCU.64 UR4, c[0x0][0x890] ;  /* 0x00011200ff0477ac */ /* 0x000ea40008000a00 */
[----:B--2---:R-:W-:-:S04]  /*b5e0*/  UISETP.NE.U32.AND UP0, UPT, UR4, URZ, UPT ;  /* 0x000000ff0400728c */ /* 0x004fc8000bf05070 */
[----:B------:R-:W-:-:S09]  /*b5f0*/  UISETP.NE.AND.EX UP0, UPT, UR5, URZ, UPT, UP0 ;  /* 0x000000ff0500728c */ /* 0x000fd2000bf05300 */
[----:B------:R-:W-:Y:S05]  /*b600*/  BRA.U UP0, `(.L_x_151) ;  /* 0x00000001000c7547 */ /* 0x000fea000b800000 */
[----:B------:R-:W-:-:S13]  /*b610*/  FSETP.NEU.AND P0, PT, R81, RZ, PT ;  /* 0x000000ff5100720b */ /* 0x000fda0003f0d000 */
[----:B------:R-:W-:Y:S05]  /*b620*/  @!P0 EXIT ;  /* 0x000000000000894d */ /* 0x000fea0003800000 */
[----:B------:R-:W-:Y:S05]  /*b630*/  BRA `(.L_x_150) ;  /* 0x00000000002c7947 */ /* 0x000fea0003800000 */
.L_x_151:
[----:B------:R-:W-:Y:S01]  /*b640*/  ISETP.NE.AND P0, PT, R172, RZ, PT ;  /* 0x000000ffac00720c */ /* 0x000fe20003f05270 */
[----:B------:R-:W-:-:S12]  /*b650*/  BSSY.RECONVERGENT B0, `(.L_x_150) ;  /* 0x0000009000007945 */ /* 0x000fd80003800200 */
[----:B------:R-:W-:Y:S05]  /*b660*/  @P0 BRA `(.L_x_152) ;  /* 0x0000000000140947 */ /* 0x000fea0003800000 */
[----:B------:R-:W2:Y:S02]  /*b670*/  LDCU.64 UR4, c[0x0][0x888] ;  /* 0x00011100ff0477ac */ /* 0x000ea40008000a00 */
[----:B--2---:R-:W-:-:S04]  /*b680*/  ISETP.NE.U32.AND P0, PT, RZ, UR4, PT ;  /* 0x00000004ff007c0c */ /* 0x004fc8000bf05070 */
[----:B------:R-:W-:-:S13]  /*b690*/  ISETP.NE.AND.EX P0, PT, RZ, UR5, PT, P0 ;  /* 0x00000005ff007c0c */ /* 0x000fda000bf05300 */
[----:B------:R-:W-:Y:S05]  /*b6a0*/  @!P0 EXIT ;  /* 0x000000000000894d */ /* 0x000fea0003800000 */
[----:B------:R-:W-:Y:S05]  /*b6b0*/  BRA `(.L_x_153) ;  /* 0x0000000000087947 */ /* 0x000fea0003800000 */
.L_x_152:
[----:B------:R-:W-:-:S13]  /*b6c0*/  FSETP.NEU.AND P0, PT, R81, RZ, PT ;  /* 0x000000ff5100720b */ /* 0x000fda0003f0d000 */
[----:B------:R-:W-:Y:S05]  /*b6d0*/  @!P0 EXIT ;  /* 0x000000000000894d */ /* 0x000fea0003800000 */
.L_x_153:
[----:B------:R-:W-:Y:S05]  /*b6e0*/  BSYNC.RECONVERGENT B0 ;  /* 0x0000000000007941 */ /* 0x000fea0003800200 */
.L_x_150:
[----:B------:R-:W-:Y:S01]  /*b6f0*/  ULEA UR4, UR51, UR48, 0x3 ;  /* 0x0000003033047291 */ /* 0x000fe2000f8e18ff */
[----:B------:R-:W-:-:S04]  /*b700*/  DEPBAR.LE SB0, 0x0 ;  /* 0x000080000000791a */ /* 0x000fc80000000000 */
[----:B------:R-:W-:-:S04]  /*b710*/  UIADD3 UR4, UPT, UPT, UR4, 0xc0, URZ ;  /* 0x000000c004047890 */ /* 0x000fc8000fffe0ff */
[----:B------:R-:W-:-:S09]  /*b720*/  UPRMT UR4, UR37, 0x654, UR4 ;  /* 0x0000065425047896 */ /* 0x000fd20008000004 */
[----:B------:R-:W-:Y:S01]  /*b730*/  SYNCS.ARRIVE.TRANS64.RED.A1T0 RZ, [UR4], RZ ;  /* 0x000000ffffff79a7 */ /* 0x000fe20008100404 */
[----:B------:R-:W-:Y:S05]  /*b740*/  EXIT ;  /* 0x000000000000794d */ /* 0x000fea0003800000 */
.L_x_25:
[----:B--2---:R2:W4:Y:S02]  /*b750*/  SYNCS.PHASECHK.TRANS64.TRYWAIT P0, [R3+URZ+0x140], R2 ;  /* 0x00014002030075a7 */ /* 0x00452400080011ff */
[----:B----4-:R-:W-:Y:S05]  /*b760*/  @!P0 NANOSLEEP.SYNCS 0x989680 ;  /* 0x009896800000895d */ /* 0x010fea0003900000 */
[----:B------:R-:W4:Y:S02]  /*b770*/  @!P0 SYNCS.PHASECHK.TRANS64 P0, [R3+URZ+0x140], R2 ;  /* 0x00014002030085a7 */ /* 0x000f2400080010ff */
[----:B----4-:R-:W-:Y:S05]  /*b780*/  @!P0 BRA `(.L_x_25) ;  /* 0xfffffffc00f08947 */ /* 0x010fea000383ffff */
[----:B------:R-:W-:Y:S05]  /*b790*/  BRA `(.L_x_154) ;  /* 0xffffff6000487947 */ /* 0x000fea000383ffff */
.L_x_28:
[----:B-1----:R-:W-:-:S07]  /*b7a0*/  MOV R2, UR33 ;  /* 0x0000002100027c02 */ /* 0x002fce0008000f00 */
.L_x_155:
[----:B-1----:R1:W2:Y:S02]  /*b7b0*/  SYNCS.PHASECHK.TRANS64.TRYWAIT P0, [R2+URZ+0x50], R5 ;  /* 0x00005005020075a7 */ /* 0x0022a400080011ff */
[----:B--2---:R-:W-:Y:S05]  /*b7c0*/  @!P0 NANOSLEEP.SYNCS 0x989680 ;  /* 0x009896800000895d */ /* 0x004fea0003900000 */
[----:B------:R-:W2:Y:S02]  /*b7d0*/  @!P0 SYNCS.PHASECHK.TRANS64 P0, [R2+URZ+0x50], R5 ;  /* 0x00005005020085a7 */ /* 0x000ea400080010ff */
[----:B--2---:R-:W-:Y:S05]  /*b7e0*/  @!P0 BRA `(.L_x_155) ;  /* 0xfffffffc00f08947 */ /* 0x004fea000383ffff */
[----:B------:R-:W-:Y:S05]  /*b7f0*/  BRA `(.L_x_27) ;  /* 0xffffff6000ac7947 */ /* 0x000fea000383ffff */
.L_x_35:
[----:B-1----:R-:W-:-:S07]  /*b800*/  MOV R2, UR17 ;  /* 0x0000001100027c02 */ /* 0x002fce0008000f00 */
.L_x_156:
[----:B-1----:R1:W2:Y:S02]  /*b810*/  SYNCS.PHASECHK.TRANS64.TRYWAIT P0, [R2+URZ+0x50], R5 ;  /* 0x00005005020075a7 */ /* 0x0022a400080011ff */
[----:B--2---:R-:W-:Y:S05]  /*b820*/  @!P0 NANOSLEEP.SYNCS 0x989680 ;  /* 0x009896800000895d */ /* 0x004fea0003900000 */
[----:B------:R-:W2:Y:S02]  /*b830*/  @!P0 SYNCS.PHASECHK.TRANS64 P0, [R2+URZ+0x50], R5 ;  /* 0x00005005020085a7 */ /* 0x000ea400080010ff */
[----:B--2---:R-:W-:Y:S05]  /*b840*/  @!P0 BRA `(.L_x_156) ;  /* 0xfffffffc00f08947 */ /* 0x004fea000383ffff */
[----:B------:R-:W-:Y:S05]  /*b850*/  BRA `(.L_x_34) ;  /* 0xffffff6400647947 */ /* 0x000fea000383ffff */
.L_x_40:
[----:B-1----:R1:W2:Y:S02]  /*b860*/  SYNCS.PHASECHK.TRANS64.TRYWAIT P0, [R2+URZ+0xf0], R3 ;  /* 0x0000f003020075a7 */ /* 0x0022a400080011ff */
[----:B--2---:R-:W-:Y:S05]  /*b870*/  @!P0 NANOSLEEP.SYNCS 0x989680 ;  /* 0x009896800000895d */ /* 0x004fea0003900000 */
[----:B------:R-:W2:Y:S02]  /*b880*/  @!P0 SYNCS.PHASECHK.TRANS64 P0, [R2+URZ+0xf0], R3 ;  /* 0x0000f003020085a7 */ /* 0x000ea400080010ff */
[----:B--2---:R-:W-:Y:S05]  /*b890*/  @!P0 BRA `(.L_x_40) ;  /* 0xfffffffc00f08947 */ /* 0x004fea000383ffff */
[----:B------:R-:W-:Y:S05]  /*b8a0*/  BRA `(.L_x_157) ;  /* 0xffffff6800047947 */ /* 0x000fea000383ffff */
.L_x_44:
[----:B---3--:R-:W-:-:S07]  /*b8b0*/  MOV R0, UR4 ;  /* 0x0000000400007c02 */ /* 0x008fce0008000f00 */
.L_x_158:
[----:B-1----:R1:W2:Y:S02]  /*b8c0*/  SYNCS.PHASECHK.TRANS64.TRYWAIT P0, [R0+URZ], R3 ;  /* 0x00000003000075a7 */ /* 0x0022a400080011ff */
[----:B--2---:R-:W-:Y:S05]  /*b8d0*/  @!P0 NANOSLEEP.SYNCS 0x989680 ;  /* 0x009896800000895d */ /* 0x004fea0003900000 */
[----:B------:R-:W2:Y:S02]  /*b8e0*/  @!P0 SYNCS.PHASECHK.TRANS64 P0, [R0+URZ], R3 ;  /* 0x00000003000085a7 */ /* 0x000ea400080010ff */
[----:B--2---:R-:W-:Y:S05]  /*b8f0*/  @!P0 BRA `(.L_x_158) ;  /* 0xfffffffc00f08947 */ /* 0x004fea000383ffff */
[----:B------:R-:W-:Y:S05]  /*b900*/  BRA `(.L_x_159) ;  /* 0xffffff6c00747947 */ /* 0x000fea000383ffff */
.L_x_45:
[----:B---3--:R-:W-:-:S07]  /*b910*/  MOV R0, UR4 ;  /* 0x0000000400007c02 */ /* 0x008fce0008000f00 */
.L_x_160:
[----:B-1----:R1:W2:Y:S02]  /*b920*/  SYNCS.PHASECHK.TRANS64.TRYWAIT P0, [R0+URZ], R3 ;  /* 0x00000003000075a7 */ /* 0x0022a400080011ff */
[----:B--2---:R-:W-:Y:S05]  /*b930*/  @!P0 NANOSLEEP.SYNCS 0x989680 ;  /* 0x009896800000895d */ /* 0x004fea0003900000 */
[----:B------:R-:W2:Y:S02]  /*b940*/  @!P0 SYNCS.PHASECHK.TRANS64 P0, [R0+URZ], R3 ;  /* 0x00000003000085a7 */ /* 0x000ea400080010ff */
[----:B--2---:R-:W-:Y:S05]  /*b950*/  @!P0 BRA `(.L_x_160) ;  /* 0xfffffffc00f08947 */ /* 0x004fea000383ffff */
[----:B------:R-:W-:Y:S05]  /*b960*/  BRA `(.L_x_161) ;  /* 0xffffff6c00807947 */ /* 0x000fea000383ffff */
.L_x_46:
[----:B---3--:R-:W-:-:S07]  /*b970*/  MOV R0, UR4 ;  /* 0x0000000400007c02 */ /* 0x008fce0008000f00 */
.L_x_162:
[----:B-1----:R1:W2:Y:S02]  /*b980*/  SYNCS.PHASECHK.TRANS64.TRYWAIT P0, [R0+URZ], R3 ;  /* 0x00000003000075a7 */ /* 0x0022a400080011ff */
[----:B--2---:R-:W-:Y:S05]  /*b990*/  @!P0 NANOSLEEP.SYNCS 0x989680 ;  /* 0x009896800000895d */ /* 0x004fea0003900000 */
[----:B------:R-:W2:Y:S02]  /*b9a0*/  @!P0 SYNCS.PHASECHK.TRANS64 P0, [R0+URZ], R3 ;  /* 0x00000003000085a7 */ /* 0x000ea400080010ff */
[----:B--2---:R-:W-:Y:S05]  /*b9b0*/  @!P0 BRA `(.L_x_162) ;  /* 0xfffffffc00f08947 */ /* 0x004fea000383ffff */
[----:B------:R-:W-:Y:S05]  /*b9c0*/  BRA `(.L_x_163) ;  /* 0xffffff6c008c7947 */ /* 0x000fea000383ffff */
.L_x_47:
[----:B---3--:R-:W-:-:S07]  /*b9d0*/  MOV R0, UR4 ;  /* 0x0000000400007c02 */ /* 0x008fce0008000f00 */
.L_x_164:
[----:B-1----:R1:W2:Y:S02]  /*b9e0*/  SYNCS.PHASECHK.TRANS64.TRYWAIT P0, [R0+URZ], R3 ;  /* 0x00000003000075a7 */ /* 0x0022a400080011ff */
[----:B--2---:R-:W-:Y:S05]  /*b9f0*/  @!P0 NANOSLEEP.SYNCS 0x989680 ;  /* 0x009896800000895d */ /* 0x004fea0003900000 */
[----:B------:R-:W2:Y:S02]  /*ba00*/  @!P0 SYNCS.PHASECHK.TRANS64 P0, [R0+URZ], R3 ;  /* 0x00000003000085a7 */ /* 0x000ea400080010ff */
[----:B--2---:R-:W-:Y:S05]  /*ba10*/  @!P0 BRA `(.L_x_164) ;  /* 0xfffffffc00f08947 */ /* 0x004fea000383ffff */
[----:B------:R-:W-:Y:S05]  /*ba20*/  BRA `(.L_x_165) ;  /* 0xffffff6c00987947 */ /* 0x000fea000383ffff */
.L_x_48:
[----:B---3--:R-:W-:-:S07]  /*ba30*/  MOV R0, UR4 ;  /* 0x0000000400007c02 */ /* 0x008fce0008000f00 */
.L_x_166:
[----:B-1----:R1:W2:Y:S02]  /*ba40*/  SYNCS.PHASECHK.TRANS64.TRYWAIT P0, [R0+URZ], R3 ;  /* 0x00000003000075a7 */ /* 0x0022a400080011ff */
[----:B--2---:R-:W-:Y:S05]  /*ba50*/  @!P0 NANOSLEEP.SYNCS 0x989680 ;  /* 0x009896800000895d */ /* 0x004fea0003900000 */
[----:B------:R-:W2:Y:S02]  /*ba60*/  @!P0 SYNCS.PHASECHK.TRANS64 P0, [R0+URZ], R3 ;  /* 0x00000003000085a7 */ /* 0x000ea400080010ff */
[----:B--2---:R-:W-:Y:S05]  /*ba70*/  @!P0 BRA `(.L_x_166) ;  /* 0xfffffffc00f08947 */ /* 0x004fea000383ffff */
[----:B------:R-:W-:Y:S05]  /*ba80*/  BRA `(.L_x_167) ;  /* 0xffffff6c00a47947 */ /* 0x000fea000383ffff */
.L_x_49:
[----:B---3--:R-:W-:-:S07]  /*ba90*/  MOV R0, UR4 ;  /* 0x0000000400007c02 */ /* 0x008fce0008000f00 */
.L_x_168:
[----:B-1----:R1:W2:Y:S02]  /*baa0*/  SYNCS.PHASECHK.TRANS64.TRYWAIT P0, [R0+URZ], R3 ;  /* 0x00000003000075a7 */ /* 0x0022a400080011ff */
[----:B--2---:R-:W-:Y:S05]  /*bab0*/  @!P0 NANOSLEEP.SYNCS 0x989680 ;  /* 0x009896800000895d */ /* 0x004fea0003900000 */
[----:B------:R-:W2:Y:S02]  /*bac0*/  @!P0 SYNCS.PHASECHK.TRANS64 P0, [R0+URZ], R3 ;  /* 0x00000003000085a7 */ /* 0x000ea400080010ff */
[----:B--2---:R-:W-:Y:S05]  /*bad0*/  @!P0 BRA `(.L_x_168) ;  /* 0xfffffffc00f08947 */ /* 0x004fea000383ffff */
[----:B------:R-:W-:Y:S05]  /*bae0*/  BRA `(.L_x_169) ;  /* 0xffffff6c00b07947 */ /* 0x000fea000383ffff */
.L_x_50:
[----:B---3--:R-:W-:-:S07]  /*baf0*/  MOV R0, UR4 ;  /* 0x0000000400007c02 */ /* 0x008fce0008000f00 */
.L_x_170:
[----:B-1----:R1:W2:Y:S02]  /*bb00*/  SYNCS.PHASECHK.TRANS64.TRYWAIT P0, [R0+URZ], R3 ;  /* 0x00000003000075a7 */ /* 0x0022a400080011ff */
[----:B--2---:R-:W-:Y:S05]  /*bb10*/  @!P0 NANOSLEEP.SYNCS 0x989680 ;  /* 0x009896800000895d */ /* 0x004fea0003900000 */
[----:B------:R-:W2:Y:S02]  /*bb20*/  @!P0 SYNCS.PHASECHK.TRANS64 P0, [R0+URZ], R3 ;  /* 0x00000003000085a7 */ /* 0x000ea400080010ff */
[----:B--2---:R-:W-:Y:S05]  /*bb30*/  @!P0 BRA `(.L_x_170) ;  /* 0xfffffffc00f08947 */ /* 0x004fea000383ffff */
[----:B------:R-:W-:Y:S05]  /*bb40*/  BRA `(.L_x_171) ;  /* 0xffffff6c00bc7947 */ /* 0x000fea000383ffff */
.L_x_51:
[----:B---3--:R-:W-:-:S07]  /*bb50*/  MOV R0, UR4 ;  /* 0x0000000400007c02 */ /* 0x008fce0008000f00 */
.L_x_172:
[----:B-1----:R1:W2:Y:S02]  /*bb60*/  SYNCS.PHASECHK.TRANS64.TRYWAIT P0, [R0+URZ], R3 ;  /* 0x00000003000075a7 */ /* 0x0022a400080011ff */
[----:B--2---:R-:W-:Y:S05]  /*bb70*/  @!P0 NANOSLEEP.SYNCS 0x989680 ;  /* 0x009896800000895d */ /* 0x004fea0003900000 */
[----:B------:R-:W2:Y:S02]  /*bb80*/  @!P0 SYNCS.PHASECHK.TRANS64 P0, [R0+URZ], R3 ;  /* 0x00000003000085a7 */ /* 0x000ea400080010ff */
[----:B--2---:R-:W-:Y:S05]  /*bb90*/  @!P0 BRA `(.L_x_172) ;  /* 0xfffffffc00f08947 */ /* 0x004fea000383ffff */
[----:B------:R-:W-:Y:S05]  /*bba0*/  BRA `(.L_x_173) ;  /* 0xffffff6c00c87947 */ /* 0x000fea000383ffff */
.L_x_52:
[----:B---3--:R-:W-:-:S07]  /*bbb0*/  MOV R0, UR4 ;  /* 0x0000000400007c02 */ /* 0x008fce0008000f00 */
.L_x_174:
[----:B-1----:R1:W2:Y:S02]  /*bbc0*/  SYNCS.PHASECHK.TRANS64.TRYWAIT P0, [R0+URZ], R3 ;  /* 0x00000003000075a7 */ /* 0x0022a400080011ff */
[----:B--2---:R-:W-:Y:S05]  /*bbd0*/  @!P0 NANOSLEEP.SYNCS 0x989680 ;  /* 0x009896800000895d */ /* 0x004fea0003900000 */
[----:B------:R-:W2:Y:S02]  /*bbe0*/  @!P0 SYNCS.PHASECHK.TRANS64 P0, [R0+URZ], R3 ;  /* 0x00000003000085a7 */ /* 0x000ea400080010ff */
[----:B--2---:R-:W-:Y:S05]  /*bbf0*/  @!P0 BRA `(.L_x_174) ;  /* 0xfffffffc00f08947 */ /* 0x004fea000383ffff */
[----:B------:R-:W-:Y:S05]  /*bc00*/  BRA `(.L_x_175) ;  /* 0xffffff6c00d47947 */ /* 0x000fea000383ffff */
.L_x_55:
[----:B-1----:R1:W2:Y:S02]  /*bc10*/  SYNCS.PHASECHK.TRANS64.TRYWAIT P0, [R0+URZ+0x130], R5 ;  /* 0x00013005000075a7 */ /* 0x0022a400080011ff */
[----:B--2---:R-:W-:Y:S05]  /*bc20*/  @!P0 NANOSLEEP.SYNCS 0x989680 ;  /* 0x009896800000895d */ /* 0x004fea0003900000 */
[----:B------:R-:W2:Y:S02]  /*bc30*/  @!P0 SYNCS.PHASECHK.TRANS64 P0, [R0+URZ+0x130], R5 ;  /* 0x00013005000085a7 */ /* 0x000ea400080010ff */
[----:B--2---:R-:W-:Y:S05]  /*bc40*/  @!P0 BRA `(.L_x_55) ;  /* 0xfffffffc00f08947 */ /* 0x004fea000383ffff */
[----:B------:R-:W-:Y:S05]  /*bc50*/  BRA `(.L_x_176) ;  /* 0xffffff7000347947 */ /* 0x000fea000383ffff */
.L_x_56:
[----:B------:R-:W-:-:S07]  /*bc60*/  MOV R0, UR5 ;  /* 0x0000000500007c02 */ /* 0x000fce0008000f00 */
.L_x_177:
[----:B-1----:R1:W2:Y:S02]  /*bc70*/  SYNCS.PHASECHK.TRANS64.TRYWAIT P0, [R0+URZ+0x100], R7 ;  /* 0x00010007000075a7 */ /* 0x0022a400080011ff */
[----:B--2---:R-:W-:Y:S05]  /*bc80*/  @!P0 NANOSLEEP.SYNCS 0x989680 ;  /* 0x009896800000895d */ /* 0x004fea0003900000 */
[----:B------:R-:W2:Y:S02]  /*bc90*/  @!P0 SYNCS.PHASECHK.TRANS64 P0, [R0+URZ+0x100], R7 ;  /* 0x00010007000085a7 */ /* 0x000ea400080010ff */
[----:B--2---:R-:W-:Y:S05]  /*bca0*/  @!P0 BRA `(.L_x_177) ;  /* 0xfffffffc00f08947 */ /* 0x004fea000383ffff */
[----:B------:R-:W-:Y:S05]  /*bcb0*/  BRA `(.L_x_178) ;  /* 0xffffff7000447947 */ /* 0x000fea000383ffff */
.L_x_57:
[----:B-1----:R1:W2:Y:S02]  /*bcc0*/  SYNCS.PHASECHK.TRANS64.TRYWAIT P1, [R0+URZ+0xf0], R5 ;  /* 0x0000f005000075a7 */ /* 0x0022a400080211ff */
[----:B--2---:R-:W-:Y:S05]  /*bcd0*/  @!P1 NANOSLEEP.SYNCS 0x989680 ;  /* 0x009896800000995d */ /* 0x004fea0003900000 */
[----:B------:R-:W2:Y:S02]  /*bce0*/  @!P1 SYNCS.PHASECHK.TRANS64 P1, [R0+URZ+0xf0], R5 ;  /* 0x0000f005000095a7 */ /* 0x000ea400080210ff */
[----:B--2---:R-:W-:Y:S05]  /*bcf0*/  @!P1 BRA `(.L_x_57) ;  /* 0xfffffffc00f09947 */ /* 0x004fea000383ffff */
[----:B------:R-:W-:Y:S05]  /*bd00*/  BRA `(.L_x_179) ;  /* 0xffffff7000747947 */ /* 0x000fea000383ffff */
.L_x_60:
[----:B------:R-:W-:-:S07]  /*bd10*/  MOV R0, UR5 ;  /* 0x0000000500007c02 */ /* 0x000fce0008000f00 */
.L_x_180:
[----:B-1----:R1:W2:Y:S02]  /*bd20*/  SYNCS.PHASECHK.TRANS64.TRYWAIT P0, [R0+URZ+0x100], R3 ;  /* 0x00010003000075a7 */ /* 0x0022a400080011ff */
[----:B--2---:R-:W-:Y:S05]  /*bd30*/  @!P0 NANOSLEEP.SYNCS 0x989680 ;  /* 0x009896800000895d */ /* 0x004fea0003900000 */
[----:B------:R-:W2:Y:S02]  /*bd40*/  @!P0 SYNCS.PHASECHK.TRANS64 P0, [R0+URZ+0x100], R3 ;  /* 0x00010003000085a7 */ /* 0x000ea400080010ff */
[----:B--2---:R-:W-:Y:S05]  /*bd50*/  @!P0 BRA `(.L_x_180) ;  /* 0xfffffffc00f08947 */ /* 0x004fea000383ffff */
[----:B------:R-:W-:Y:S05]  /*bd60*/  BRA `(.L_x_59) ;  /* 0xffffff7000c87947 */ /* 0x000fea000383ffff */
.L_x_69:
[----:B-1----:R-:W-:-:S04]  /*bd70*/  MOV R4, UR6 ;  /* 0x0000000600047c02 */ /* 0x002fc80008000f00 */
[----:B------:R1:W2:Y:S03]  /*bd80*/  SYNCS.PHASECHK.TRANS64.TRYWAIT P0, [R4+URZ+0x8], R5 ;  /* 0x00000805040075a7 */ /* 0x0002a600080011ff */
[----:B--2---:R-:W-:Y:S05]  /*bd90*/  @!P0 NANOSLEEP.SYNCS 0x989680 ;  /* 0x009896800000895d */ /* 0x004fea0003900000 */
[----:B------:R-:W2:Y:S02]  /*bda0*/  @!P0 SYNCS.PHASECHK.TRANS64 P0, [R4+URZ+0x8], R5 ;  /* 0x00000805040085a7 */ /* 0x000ea400080010ff */
[----:B--2---:R-:W-:Y:S05]  /*bdb0*/  @!P0 BRA `(.L_x_69) ;  /* 0xfffffffc00ec8947 */ /* 0x004fea000383ffff */
[----:B------:R-:W-:Y:S05]  /*bdc0*/  BRA `(.L_x_68) ;  /* 0xffffff74007c7947 */ /* 0x000fea000383ffff */
.L_x_71:
[----:B------:R-:W-:Y:S01]  /*bdd0*/  BSSY B0, `(.L_x_181) ;  /* 0x0000006000007945 */ /* 0x000fe20003800000 */
[----:B------:R-:W-:-:S07]  /*bde0*/  MOV R15, 0xffffffff ;  /* 0xffffffff000f7802 */ /* 0x000fce0000000f00 */
[----:B-1---5:R-:W-:Y:S05]  /*bdf0*/  WARPSYNC.COLLECTIVE R15, `(.L_x_182) ;  /* 0x000000000f0c7348 */ /* 0x022fea0003c00000 */
[----:B------:R-:W-:Y:S02]  /*be00*/  ELECT P6, UR79, PT ;  /* 0x00000000004f782f */ /* 0x000fe400038c0000 */
[----:B------:R-:W-:Y:S01]  /*be10*/  MOV R14, UR79 ;  /* 0x0000004f000e7c02 */ /* 0x000fe20008000f00 */
[----:B-1---5:R-:W-:Y:S10]  /*be20*/  ENDCOLLECTIVE ;  /* 0x000000000000791b */ /* 0x022ff40003800000 */
.L_x_182:
[----:B------:R-:W-:Y:S05]  /*be30*/  BSYNC B0 ;  /* 0x0000000000007941 */ /* 0x000fea0003800000 */
.L_x_181:
[----:B------:R-:W-:Y:S05]  /*be40*/  BRA `(.L_x_183) ;  /* 0xffffff7400ac7947 */ /* 0x000fea000383ffff */
.L_x_73:
[----:B-1----:R-:W-:-:S04]  /*be50*/  MOV R2, UR6 ;  /* 0x0000000600027c02 */ /* 0x002fc80008000f00 */
[----:B------:R1:W2:Y:S03]  /*be60*/  SYNCS.PHASECHK.TRANS64.TRYWAIT P0, [R2+URZ+0x8], R3 ;  /* 0x00000803020075a7 */ /* 0x0002a600080011ff */
[----:B--2---:R-:W-:Y:S05]  /*be70*/  @!P0 NANOSLEEP.SYNCS 0x989680 ;  /* 0x009896800000895d */ /* 0x004fea0003900000 */
[----:B------:R-:W2:Y:S02]  /*be80*/  @!P0 SYNCS.PHASECHK.TRANS64 P0, [R2+URZ+0x8], R3 ;  /* 0x00000803020085a7 */ /* 0x000ea400080010ff */
[----:B--2---:R-:W-:Y:S05]  /*be90*/  @!P0 BRA `(.L_x_73) ;  /* 0xfffffffc00ec8947 */ /* 0x004fea000383ffff */
[----:B------:R-:W-:Y:S05]  /*bea0*/  BRA `(.L_x_72) ;  /* 0xffffff7400b07947 */ /* 0x000fea000383ffff */
.L_x_74:
[----:B-1----:R1:W2:Y:S02]  /*beb0*/  SYNCS.PHASECHK.TRANS64.TRYWAIT P0, [R0+URZ+0xf0], R5 ;  /* 0x0000f005000075a7 */ /* 0x0022a400080011ff */
[----:B--2---:R-:W-:Y:S05]  /*bec0*/  @!P0 NANOSLEEP.SYNCS 0x989680 ;  /* 0x009896800000895d */ /* 0x004fea0003900000 */
[----:B------:R-:W2:Y:S02]  /*bed0*/  @!P0 SYNCS.PHASECHK.TRANS64 P0, [R0+URZ+0xf0], R5 ;  /* 0x0000f005000085a7 */ /* 0x000ea400080010ff */
[----:B--2---:R-:W-:Y:S05]  /*bee0*/  @!P0 BRA `(.L_x_74) ;  /* 0xfffffffc00f08947 */ /* 0x004fea000383ffff */
[----:B------:R-:W-:Y:S05]  /*bef0*/  BRA `(.L_x_184) ;  /* 0xffffff78008c7947 */ /* 0x000fea000383ffff */
.L_x_76:
[----:B------:R-:W-:-:S07]  /*bf00*/  MOV R0, UR10 ;  /* 0x0000000a00007c02 */ /* 0x000fce0008000f00 */
.L_x_185:
[----:B-1----:R1:W2:Y:S02]  /*bf10*/  SYNCS.PHASECHK.TRANS64.TRYWAIT P0, [R0+URZ+0x120], R5 ;  /* 0x00012005000075a7 */ /* 0x0022a400080011ff */
[----:B--2---:R-:W-:Y:S05]  /*bf20*/  @!P0 NANOSLEEP.SYNCS 0x989680 ;  /* 0x009896800000895d */ /* 0x004fea0003900000 */
[----:B------:R-:W2:Y:S02]  /*bf30*/  @!P0 SYNCS.PHASECHK.TRANS64 P0, [R0+URZ+0x120], R5 ;  /* 0x00012005000085a7 */ /* 0x000ea400080010ff */
[----:B--2---:R-:W-:Y:S05]  /*bf40*/  @!P0 BRA `(.L_x_185) ;  /* 0xfffffffc00f08947 */ /* 0x004fea000383ffff */
[----:B------:R-:W-:Y:S05]  /*bf50*/  BRA `(.L_x_186) ;  /* 0xffffff7800d87947 */ /* 0x000fea000383ffff */
.L_x_79:
[----:B------:R-:W-:Y:S07]  /*bf60*/  MOV R0, UR9 ;  /* 0x0000000900007c02 */ /* 0x000fee0008000f00 */
.L_x_187:
[----:B-1----:R1:W2:Y:S02]  /*bf70*/  SYNCS.PHASECHK.TRANS64.TRYWAIT P0, [R0+URZ], R5 ;  /* 0x00000005000075a7 */ /* 0x0022a400080011ff */
[----:B--2---:R-:W-:Y:S05]  /*bf80*/  @!P0 NANOSLEEP.SYNCS 0x989680 ;  /* 0x009896800000895d */ /* 0x004fea0003900000 */
[----:B------:R-:W2:Y:S02]  /*bf90*/  @!P0 SYNCS.PHASECHK.TRANS64 P0, [R0+URZ], R5 ;  /* 0x00000005000085a7 */ /* 0x000ea400080010ff */
[----:B--2---:R-:W-:Y:S05]  /*bfa0*/  @!P0 BRA `(.L_x_187) ;  /* 0xfffffffc00f08947 */ /* 0x004fea000383ffff */
[----:B------:R-:W-:Y:S05]  /*bfb0*/  BRA `(.L_x_78) ;  /* 0xffffff7800ec7947 */ /* 0x000fea000383ffff */
.L_x_83:
[----:B-1----:R-:W-:-:S07]  /*bfc0*/  MOV R0, UR5 ;  /* 0x0000000500007c02 */ /* 0x002fce0008000f00 */
.L_x_188:
[----:B-1----:R1:W2:Y:S02]  /*bfd0*/  SYNCS.PHASECHK.TRANS64.TRYWAIT P0, [R0+URZ], R3 ;  /* 0x00000003000075a7 */ /* 0x0022a400080011ff */
[----:B--2---:R-:W-:Y:S05]  /*bfe0*/  @!P0 NANOSLEEP.SYNCS 0x989680 ;  /* 0x009896800000895d */ /* 0x004fea0003900000 */
[----:B------:R-:W2:Y:S02]  /*bff0*/  @!P0 SYNCS.PHASECHK.TRANS64 P0, [R0+URZ], R3 ;  /* 0x00000003000085a7 */ /* 0x000ea400080010ff */
[----:B--2---:R-:W-:Y:S05]  /*c000*/  @!P0 BRA `(.L_x_188) ;  /* 0xfffffffc00f08947 */ /* 0x004fea000383ffff */
[----:B------:R-:W-:Y:S05]  /*c010*/  BRA `(.L_x_189) ;  /* 0xffffff7c00b87947 */ /* 0x000fea000383ffff */
.L_x_86:
[----:B------:R-:W-:-:S07]  /*c020*/  MOV R0, UR8 ;  /* 0x0000000800007c02 */ /* 0x000fce0008000f00 */
.L_x_190:
[----:B-1----:R1:W2:Y:S02]  /*c030*/  SYNCS.PHASECHK.TRANS64.TRYWAIT P1, [R0+URZ+0x150], R3 ;  /* 0x00015003000075a7 */ /* 0x0022a400080211ff */
[----:B--2---:R-:W-:Y:S05]  /*c040*/  @!P1 NANOSLEEP.SYNCS 0x989680 ;  /* 0x009896800000995d */ /* 0x004fea0003900000 */
[----:B------:R-:W2:Y:S02]  /*c050*/  @!P1 SYNCS.PHASECHK.TRANS64 P1, [R0+URZ+0x150], R3 ;  /* 0x00015003000095a7 */ /* 0x000ea400080210ff */
[----:B--2---:R-:W-:Y:S05]  /*c060*/  @!P1 BRA `(.L_x_190) ;  /* 0xfffffffc00f09947 */ /* 0x004fea000383ffff */
[----:B------:R-:W-:Y:S05]  /*c070*/  BRA `(.L_x_191) ;  /* 0xffffff8000047947 */ /* 0x000fea000383ffff */
.L_x_91:
[----:B--2---:R2:W4:Y:S02]  /*c080*/  SYNCS.PHASECHK.TRANS64.TRYWAIT P0, [R0+URZ+0xf0], R3 ;  /* 0x0000f003000075a7 */ /* 0x00452400080011ff */
[----:B----4-:R-:W-:Y:S05]  /*c090*/  @!P0 NANOSLEEP.SYNCS 0x989680 ;  /* 0x009896800000895d */ /* 0x010fea0003900000 */
[----:B------:R-:W4:Y:S02]  /*c0a0*/  @!P0 SYNCS.PHASECHK.TRANS64 P0, [R0+URZ+0xf0], R3 ;  /* 0x0000f003000085a7 */ /* 0x000f2400080010ff */
[----:B----4-:R-:W-:Y:S05]  /*c0b0*/  @!P0 BRA `(.L_x_91) ;  /* 0xfffffffc00f08947 */ /* 0x010fea000383ffff */
[----:B------:R-:W-:Y:S05]  /*c0c0*/  BRA `(.L_x_192) ;  /* 0xffffff8400187947 */ /* 0x000fea000383ffff */
.L_x_94:
[----:B------:R-:W-:Y:S07]  /*c0d0*/  MOV R0, UR7 ;  /* 0x0000000700007c02 */ /* 0x000fee0008000f00 */
.L_x_193:
[----:B--2---:R2:W4:Y:S02]  /*c0e0*/  SYNCS.PHASECHK.TRANS64.TRYWAIT P0, [R0+URZ+0xe8], R3 ;  /* 0x0000e803000075a7 */ /* 0x00452400080011ff */
[----:B----4-:R-:W-:Y:S05]  /*c0f0*/  @!P0 NANOSLEEP.SYNCS 0x989680 ;  /* 0x009896800000895d */ /* 0x010fea0003900000 */
[----:B------:R-:W4:Y:S02]  /*c100*/  @!P0 SYNCS.PHASECHK.TRANS64 P0, [R0+URZ+0xe8], R3 ;  /* 0x0000e803000085a7 */ /* 0x000f2400080010ff */
[----:B----4-:R-:W-:Y:S05]  /*c110*/  @!P0 BRA `(.L_x_193) ;  /* 0xfffffffc00f08947 */ /* 0x010fea000383ffff */
[----:B------:R-:W-:Y:S05]  /*c120*/  BRA `(.L_x_93) ;  /* 0xffffff8400f87947 */ /* 0x000fea000383ffff */
.L_x_97:
[----:B------:R-:W-:Y:S07]  /*c130*/  MOV R3, UR7 ;  /* 0x0000000700037c02 */ /* 0x000fee0008000f00 */
.L_x_194:
[----:B-1----:R1:W2:Y:S02]  /*c140*/  SYNCS.PHASECHK.TRANS64.TRYWAIT P0, [R3+URZ+0xc0], R12 ;  /* 0x0000c00c030075a7 */ /* 0x0022a400080011ff */
[----:B--2---:R-:W-:Y:S05]  /*c150*/  @!P0 NANOSLEEP.SYNCS 0x989680 ;  /* 0x009896800000895d */ /* 0x004fea0003900000 */
[----:B------:R-:W2:Y:S02]  /*c160*/  @!P0 SYNCS.PHASECHK.TRANS64 P0, [R3+URZ+0xc0], R12 ;  /* 0x0000c00c030085a7 */ /* 0x000ea400080010ff */
[----:B--2---:R-:W-:Y:S05]  /*c170*/  @!P0 BRA `(.L_x_194) ;  /* 0xfffffffc00f08947 */ /* 0x004fea000383ffff */
[----:B------:R-:W-:Y:S05]  /*c180*/  BRA `(.L_x_195) ;  /* 0xffffff8800707947 */ /* 0x000fea000383ffff */
.L_x_98:
[----:B-1----:R-:W-:Y:S07]  /*c190*/  MOV R3, UR7 ;  /* 0x0000000700037c02 */ /* 0x002fee0008000f00 */
.L_x_196:
[----:B-1----:R1:W2:Y:S02]  /*c1a0*/  SYNCS.PHASECHK.TRANS64.TRYWAIT P0, [R3+URZ+0xc8], R12 ;  /* 0x0000c80c030075a7 */ /* 0x0022a400080011ff */
[----:B--2---:R-:W-:Y:S05]  /*c1b0*/  @!P0 NANOSLEEP.SYNCS 0x989680 ;  /* 0x009896800000895d */ /* 0x004fea0003900000 */
[----:B------:R-:W2:Y:S02]  /*c1c0*/  @!P0 SYNCS.PHASECHK.TRANS64 P0, [R3+URZ+0xc8], R12 ;  /* 0x0000c80c030085a7 */ /* 0x000ea400080010ff */
[----:B--2---:R-:W-:Y:S05]  /*c1d0*/  @!P0 BRA `(.L_x_196) ;  /* 0xfffffffc00f08947 */ /* 0x004fea000383ffff */
[----:B------:R-:W-:Y:S05]  /*c1e0*/  BRA `(.L_x_197) ;  /* 0xffffff8800ac7947 */ /* 0x000fea000383ffff */
.L_x_99:
[----:B-1----:R-:W-:Y:S07]  /*c1f0*/  MOV R3, UR7 ;  /* 0x0000000700037c02 */ /* 0x002fee0008000f00 */
.L_x_198:
[----:B-1----:R1:W2:Y:S02]  /*c200*/  SYNCS.PHASECHK.TRANS64.TRYWAIT P0, [R3+URZ+0xd0], R12 ;  /* 0x0000d00c030075a7 */ /* 0x0022a400080011ff */
[----:B--2---:R-:W-:Y:S05]  /*c210*/  @!P0 NANOSLEEP.SYNCS 0x989680 ;  /* 0x009896800000895d */ /* 0x004fea0003900000 */
[----:B------:R-:W2:Y:S02]  /*c220*/  @!P0 SYNCS.PHASECHK.TRANS64 P0, [R3+URZ+0xd0], R12 ;  /* 0x0000d00c030085a7 */ /* 0x000ea400080010ff */
[----:B--2---:R-:W-:Y:S05]  /*c230*/  @!P0 BRA `(.L_x_198) ;  /* 0xfffffffc00f08947 */ /* 0x004fea000383ffff */
[----:B------:R-:W-:Y:S05]  /*c240*/  BRA `(.L_x_199) ;  /* 0xffffff8800f47947 */ /* 0x000fea000383ffff */
.L_x_100:
[----:B------:R-:W-:Y:S07]  /*c250*/  MOV R3, UR7 ;  /* 0x0000000700037c02 */ /* 0x000fee0008000f00 */
.L_x_200:
[----:B-1----:R1:W2:Y:S02]  /*c260*/  SYNCS.PHASECHK.TRANS64.TRYWAIT P0, [R3+URZ+0xd8], R12 ;  /* 0x0000d80c030075a7 */ /* 0x0022a400080011ff */
[----:B--2---:R-:W-:Y:S05]  /*c270*/  @!P0 NANOSLEEP.SYNCS 0x989680 ;  /* 0x009896800000895d */ /* 0x004fea0003900000 */
[----:B------:R-:W2:Y:S02]  /*c280*/  @!P0 SYNCS.PHASECHK.TRANS64 P0, [R3+URZ+0xd8], R12 ;  /* 0x0000d80c030085a7 */ /* 0x000ea400080010ff */
[----:B--2---:R-:W-:Y:S05]  /*c290*/  @!P0 BRA `(.L_x_200) ;  /* 0xfffffffc00f08947 */ /* 0x004fea000383ffff */
[----:B------:R-:W-:Y:S05]  /*c2a0*/  BRA `(.L_x_201) ;  /* 0xffffff8c007c7947 */ /* 0x000fea000383ffff */
.L_x_102:
[----:B------:R-:W-:-:S07]  /*c2b0*/  MOV R0, UR7 ;  /* 0x0000000700007c02 */ /* 0x000fce0008000f00 */
.L_x_202:
[----:B-1----:R1:W4:Y:S02]  /*c2c0*/  SYNCS.PHASECHK.TRANS64.TRYWAIT P0, [R0+URZ+0xc0], R3 ;  /* 0x0000c003000075a7 */ /* 0x00232400080011ff */
[----:B----4-:R-:W-:Y:S05]  /*c2d0*/  @!P0 NANOSLEEP.SYNCS 0x989680 ;  /* 0x009896800000895d */ /* 0x010fea0003900000 */
[----:B------:R-:W4:Y:S02]  /*c2e0*/  @!P0 SYNCS.PHASECHK.TRANS64 P0, [R0+URZ+0xc0], R3 ;  /* 0x0000c003000085a7 */ /* 0x000f2400080010ff */
[----:B----4-:R-:W-:Y:S05]  /*c2f0*/  @!P0 BRA `(.L_x_202) ;  /* 0xfffffffc00f08947 */ /* 0x010fea000383ffff */
[----:B------:R-:W-:Y:S05]  /*c300*/  BRA `(.L_x_203) ;  /* 0xffffff8c00ec7947 */ /* 0x000fea000383ffff */
.L_x_103:
[----:B-1----:R-:W-:-:S07]  /*c310*/  MOV R0, UR7 ;  /* 0x0000000700007c02 */ /* 0x002fce0008000f00 */
.L_x_204:
[----:B-1----:R1:W4:Y:S02]  /*c320*/  SYNCS.PHASECHK.TRANS64.TRYWAIT P0, [R0+URZ+0xc8], R3 ;  /* 0x0000c803000075a7 */ /* 0x00232400080011ff */
[----:B----4-:R-:W-:Y:S05]  /*c330*/  @!P0 NANOSLEEP.SYNCS 0x989680 ;  /* 0x009896800000895d */ /* 0x010fea0003900000 */
[----:B------:R-:W4:Y:S02]  /*c340*/  @!P0 SYNCS.PHASECHK.TRANS64 P0, [R0+URZ+0xc8], R3 ;  /* 0x0000c803000085a7 */ /* 0x000f2400080010ff */
[----:B----4-:R-:W-:Y:S05]  /*c350*/  @!P0 BRA `(.L_x_204) ;  /* 0xfffffffc00f08947 */ /* 0x010fea000383ffff */
[----:B------:R-:W-:Y:S05]  /*c360*/  BRA `(.L_x_205) ;  /* 0xffffff8c00dc7947 */ /* 0x000fea000383ffff */
.L_x_104:
[----:B-1----:R-:W-:-:S07]  /*c370*/  MOV R0, UR7 ;  /* 0x0000000700007c02 */ /* 0x002fce0008000f00 */
.L_x_206:
[----:B-1----:R1:W4:Y:S02]  /*c380*/  SYNCS.PHASECHK.TRANS64.TRYWAIT P0, [R0+URZ+0xd0], R3 ;  /* 0x0000d003000075a7 */ /* 0x00232400080011ff */
[----:B----4-:R-:W-:Y:S05]  /*c390*/  @!P0 NANOSLEEP.SYNCS 0x989680 ;  /* 0x009896800000895d */ /* 0x010fea0003900000 */
[----:B------:R-:W4:Y:S02]  /*c3a0*/  @!P0 SYNCS.PHASECHK.TRANS64 P0, [R0+URZ+0xd0], R3 ;  /* 0x0000d003000085a7 */ /* 0x000f2400080010ff */
[----:B----4-:R-:W-:Y:S05]  /*c3b0*/  @!P0 BRA `(.L_x_206) ;  /* 0xfffffffc00f08947 */ /* 0x010fea000383ffff */
[----:B------:R-:W-:Y:S05]  /*c3c0*/  BRA `(.L_x_207) ;  /* 0xffffff8c00cc7947 */ /* 0x000fea000383ffff */
.L_x_106:
[----:B--2---:R2:W3:Y:S02]  /*c3d0*/  SYNCS.PHASECHK.TRANS64.TRYWAIT P0, [R0+URZ+0xf0], R3 ;  /* 0x0000f003000075a7 */ /* 0x0044e400080011ff */
[----:B---3--:R-:W-:Y:S05]  /*c3e0*/  @!P0 NANOSLEEP.SYNCS 0x989680 ;  /* 0x009896800000895d */ /* 0x008fea0003900000 */
[----:B------:R-:W3:Y:S02]  /*c3f0*/  @!P0 SYNCS.PHASECHK.TRANS64 P0, [R0+URZ+0xf0], R3 ;  /* 0x0000f003000085a7 */ /* 0x000ee400080010ff */
[----:B---3--:R-:W-:Y:S05]  /*c400*/  @!P0 BRA `(.L_x_106) ;  /* 0xfffffffc00f08947 */ /* 0x008fea000383ffff */
[----:B------:R-:W-:Y:S05]  /*c410*/  BRA `(.L_x_208) ;  /* 0xffffff9000a07947 */ /* 0x000fea000383ffff */
.L_x_117:
[----:B-1----:R-:W-:Y:S04]  /*c420*/  MOV R2, UR48 ;  /* 0x0000003000027c02 */ /* 0x002fe80008000f00 */
[----:B------:R1:W3:Y:S03]  /*c430*/  SYNCS.PHASECHK.TRANS64.TRYWAIT P1, [R2+URZ+0xa0], R3 ;  /* 0x0000a003020075a7 */ /* 0x0002e600080211ff */
[----:B---3--:R-:W-:Y:S05]  /*c440*/  @!P1 NANOSLEEP.SYNCS 0x989680 ;  /* 0x009896800000995d */ /* 0x008fea0003900000 */
[----:B------:R-:W3:Y:S02]  /*c450*/  @!P1 SYNCS.PHASECHK.TRANS64 P1, [R2+URZ+0xa0], R3 ;  /* 0x0000a003020095a7 */ /* 0x000ee400080210ff */
[----:B---3--:R-:W-:Y:S05]  /*c460*/  @!P1 BRA `(.L_x_117) ;  /* 0xfffffffc00ec9947 */ /* 0x008fea000383ffff */
[----:B------:R-:W-:Y:S05]  /*c470*/  BRA `(.L_x_116) ;  /* 0xffffffa000207947 */ /* 0x000fea000383ffff */
.L_x_119:
[----:B-1----:R1:W4:Y:S02]  /*c480*/  SYNCS.PHASECHK.TRANS64.TRYWAIT P0, [R183+URZ+0x110], R0 ;  /* 0x00011000b70075a7 */ /* 0x00232400080011ff */
[----:B----4-:R-:W-:Y:S05]  /*c490*/  @!P0 NANOSLEEP.SYNCS 0x989680 ;  /* 0x009896800000895d */ /* 0x010fea0003900000 */
[----:B------:R-:W4:Y:S02]  /*c4a0*/  @!P0 SYNCS.PHASECHK.TRANS64 P0, [R183+URZ+0x110], R0 ;  /* 0x00011000b70085a7 */ /* 0x000f2400080010ff */
[----:B----4-:R-:W-:Y:S05]  /*c4b0*/  @!P0 BRA `(.L_x_119) ;  /* 0xfffffffc00f08947 */ /* 0x010fea000383ffff */
[----:B------:R-:W-:Y:S05]  /*c4c0*/  BRA `(.L_x_118) ;  /* 0xffffffa000587947 */ /* 0x000fea000383ffff */
.L_x_128:
[----:B--2---:R2:W4:Y:S02]  /*c4d0*/  SYNCS.PHASECHK.TRANS64.TRYWAIT P0, [R3+URZ+0xa0], R0 ;  /* 0x0000a000030075a7 */ /* 0x00452400080011ff */
[----:B----4-:R-:W-:Y:S05]  /*c4e0*/  @!P0 NANOSLEEP.SYNCS 0x989680 ;  /* 0x009896800000895d */ /* 0x010fea0003900000 */
[----:B------:R-:W4:Y:S02]  /*c4f0*/  @!P0 SYNCS.PHASECHK.TRANS64 P0, [R3+URZ+0xa0], R0 ;  /* 0x0000a000030085a7 */ /* 0x000f2400080010ff */
[----:B----4-:R-:W-:Y:S05]  /*c500*/  @!P0 BRA `(.L_x_128) ;  /* 0xfffffffc00f08947 */ /* 0x010fea000383ffff */
[----:B------:R-:W-:Y:S05]  /*c510*/  BRA `(.L_x_127) ;  /* 0xffffffb400047947 */ /* 0x000fea000383ffff */
.L_x_136:
[----:B-1----:R1:W4:Y:S02]  /*c520*/  SYNCS.PHASECHK.TRANS64.TRYWAIT P0, [R0+URZ+0xa0], R7 ;  /* 0x0000a007000075a7 */ /* 0x00232400080011ff */
[----:B----4-:R-:W-:Y:S05]  /*c530*/  @!P0 NANOSLEEP.SYNCS 0x989680 ;  /* 0x009896800000895d */ /* 0x010fea0003900000 */
[----:B------:R-:W4:Y:S02]  /*c540*/  @!P0 SYNCS.PHASECHK.TRANS64 P0, [R0+URZ+0xa0], R7 ;  /* 0x0000a007000085a7 */ /* 0x000f2400080010ff */
[----:B----4-:R-:W-:Y:S05]  /*c550*/  @!P0 BRA `(.L_x_136) ;  /* 0xfffffffc00f08947 */ /* 0x010fea000383ffff */
[----:B------:R-:W-:Y:S05]  /*c560*/  BRA `(.L_x_135) ;  /* 0xffffffc400f87947 */ /* 0x000fea000383ffff */
.L_x_144:
[----:B-1----:R1:W2:Y:S02]  /*c570*/  SYNCS.PHASECHK.TRANS64.TRYWAIT P0, [R3+URZ+0xa0], R0 ;  /* 0x0000a000030075a7 */ /* 0x0022a400080011ff */
[----:B--2---:R-:W-:Y:S05]  /*c580*/  @!P0 NANOSLEEP.SYNCS 0x989680 ;  /* 0x009896800000895d */ /* 0x004fea0003900000 */
[----:B------:R-:W2:Y:S02]  /*c590*/  @!P0 SYNCS.PHASECHK.TRANS64 P0, [R3+URZ+0xa0], R0 ;  /* 0x0000a000030085a7 */ /* 0x000ea400080010ff */
[----:B--2---:R-:W-:Y:S05]  /*c5a0*/  @!P0 BRA `(.L_x_144) ;  /* 0xfffffffc00f08947 */ /* 0x004fea000383ffff */
[----:B------:R-:W-:Y:S05]  /*c5b0*/  BRA `(.L_x_143) ;  /* 0xffffffd800ec7947 */ /* 0x000fea000383ffff */
        .weak           $__internal_0_$__cuda_sm10x_tcgen05_guardrail_trap_col_being_dealloced_not_returned_by_alloc
        .type           $__internal_0_$__cuda_sm10x_tcgen05_guardrail_trap_col_being_dealloced_not_returned_by_alloc,@function
        .size           $__internal_0_$__cuda_sm10x_tcgen05_guardrail_trap_col_being_dealloced_not_returned_by_alloc,($__internal_1_$__cuda_sm10x_tcgen05_guardrail_trap_phase_invalid_during_alloc - $__internal_0_$__cuda_sm10x_tcgen05_guardrail_trap_col_being_dealloced_not_returned_by_alloc)
$__internal_0_$__cuda_sm10x_tcgen05_guardrail_trap_col_being_dealloced_not_returned_by_alloc:
[----:B------:R-:W-:Y:S05]  /*c5c0*/  BPT.TRAP 0x1 ;  /* 0x000000040000795c */ /* 0x000fea0000300000 */
[----:B------:R-:W-:-:S04]  /*c5d0*/  HFMA2 R3, -RZ, RZ, 0, 0 ;  /* 0x00000000ff037431 */ /* 0x000fc800000001ff */
[----:B------:R-:W-:Y:S05]  /*c5e0*/  RET.REL.NODEC R2 `(_ZN7cutlass13device_kernelINS_4gemm6kernel13GemmUniversalIN4cute5tupleIJiiiiEEENS1_10collective13CollectiveMmaINS1_35MainloopSm100TmaUmmaWarpSpecializedILi10ELi2ELi2ENS5_IJNS4_1CILi2EEENSA_ILi1EEESC_EEEEENS5_IJNSA_ILi256EEESF_NSA_ILi32EEEEEENS_10bfloat16_tENS5_IJlSC_lEEESI_SJ_NS4_8TiledMMAINS4_8MMA_AtomIJNS4_26SM100_MMA_F16BF16_2x1SM_SSISI_SI_fLi256ELi256ELNS4_4UMMA5MajorE0ELSO_0ELNSN_7ScaleInE0ELSP_0EEEEEENS4_6LayoutINS5_IJSC_SC_SC_EEENS5_IJNSA_ILi0EEESU_SU_EEEEENS5_IJNS4_10UnderscoreESX_SX_EEEEENS4_18SM100_TMA_2SM_LOADENS4_14ComposedLayoutINS4_7SwizzleILi2ELi4ELi3EEENS4_18smem_ptr_flag_bitsILi16EEENSS_INS5_IJNSA_ILi8EEESG_EEENS5_IJSG_SC_EEEEEEEvNS4_8identityES10_S1A_vS1B_EENS_8epilogue10collective18CollectiveEpilogueINS1D_23Sm100TmaWarpSpecializedILi4ELi2ELi64ELb1ELb0EEEJNS5_IJNSA_ILi128EEESF_SG_EEENS5_IJNSS_IS1I_SC_EENSS_INSA_ILi64EEESC_EEEEESI_SJ_SI_SJ_NS1D_6fusion15FusionCallbacksIS1H_NS1O_17LinearCombinationISI_fSI_fLNS_15FloatRoundStyleE2EEES1J_S1N_JEEENS4_5SM1004TMEM4LOAD26SM100_TMEM_LOAD_32dp32b64xENS4_13SM90_TMA_LOADENS11_INS12_ILi3ELi4ELi3EEES15_NSS_INS5_IJS16_S1L_EEENS5_IJS1L_SC_EEEEEEENS4_39AutoVectorizingCopyWithAssumedAlignmentILi128EEENS4_14SM90_TMA_STOREES23_S25_S25_EEEvvEEEEvNT_6ParamsE) ;  /* 0xffffff3802847950 */ /* 0x000fea0003c3ffff */
        .weak           $__internal_1_$__cuda_sm10x_tcgen05_guardrail_trap_phase_invalid_during_alloc
        .type           $__internal_1_$__cuda_sm10x_tcgen05_guardrail_trap_phase_invalid_during_alloc,@function
        .size           $__internal_1_$__cuda_sm10x_tcgen05_guardrail_trap_phase_invalid_during_alloc,($__internal_2_$__cuda_sm10x_tcgen05_guardrail_trap_unallocated_columns_being_dealloced - $__internal_1_$__cuda_sm10x_tcgen05_guardrail_trap_phase_invalid_during_alloc)
$__internal_1_$__cuda_sm10x_tcgen05_guardrail_trap_phase_invalid_during_alloc:
[----:B------:R-:W-:Y:S05]  /*c5f0*/  BPT.TRAP 0x1 ;  /* 0x000000040000795c */ /* 0x000fea0000300000 */
[----:B------:R-:W-:-:S04]  /*c600*/  MOV R3, 0x0 ;  /* 0x0000000000037802 */ /* 0x000fc80000000f00 */
[----:B------:R-:W-:Y:S05]  /*c610*/  RET.REL.NODEC R2 `(_ZN7cutlass13device_kernelINS_4gemm6kernel13GemmUniversalIN4cute5tupleIJiiiiEEENS1_10collective13CollectiveMmaINS1_35MainloopSm100TmaUmmaWarpSpecializedILi10ELi2ELi2ENS5_IJNS4_1CILi2EEENSA_ILi1EEESC_EEEEENS5_IJNSA_ILi256EEESF_NSA_ILi32EEEEEENS_10bfloat16_tENS5_IJlSC_lEEESI_SJ_NS4_8TiledMMAINS4_8MMA_AtomIJNS4_26SM100_MMA_F16BF16_2x1SM_SSISI_SI_fLi256ELi256ELNS4_4UMMA5MajorE0ELSO_0ELNSN_7ScaleInE0ELSP_0EEEEEENS4_6LayoutINS5_IJSC_SC_SC_EEENS5_IJNSA_ILi0EEESU_SU_EEEEENS5_IJNS4_10UnderscoreESX_SX_EEEEENS4_18SM100_TMA_2SM_LOADENS4_14ComposedLayoutINS4_7SwizzleILi2ELi4ELi3EEENS4_18smem_ptr_flag_bitsILi16EEENSS_INS5_IJNSA_ILi8EEESG_EEENS5_IJSG_SC_EEEEEEEvNS4_8identityES10_S1A_vS1B_EENS_8epilogue10collective18CollectiveEpilogueINS1D_23Sm100TmaWarpSpecializedILi4ELi2ELi64ELb1ELb0EEEJNS5_IJNSA_ILi128EEESF_SG_EEENS5_IJNSS_IS1I_SC_EENSS_INSA_ILi64EEESC_EEEEESI_SJ_SI_SJ_NS1D_6fusion15FusionCallbacksIS1H_NS1O_17LinearCombinationISI_fSI_fLNS_15FloatRoundStyleE2EEES1J_S1N_JEEENS4_5SM1004TMEM4LOAD26SM100_TMEM_LOAD_32dp32b64xENS4_13SM90_TMA_LOADENS11_INS12_ILi3ELi4ELi3EEES15_NSS_INS5_IJS16_S1L_EEENS5_IJS1L_SC_EEEEEEENS4_39AutoVectorizingCopyWithAssumedAlignmentILi128EEENS4_14SM90_TMA_STOREES23_S25_S25_EEEvvEEEEvNT_6ParamsE) ;  /* 0xffffff3802787950 */ /* 0x000fea0003c3ffff */
        .weak           $__internal_2_$__cuda_sm10x_tcgen05_guardrail_trap_unallocated_columns_being_dealloced
        .type           $__internal_2_$__cuda_sm10x_tcgen05_guardrail_trap_unallocated_columns_being_dealloced,@function
        .size           $__internal_2_$__cuda_sm10x_tcgen05_guardrail_trap_unallocated_columns_being_dealloced,(.L_x_210 - $__internal_2_$__cuda_sm10x_tcgen05_guardrail_trap_unallocated_columns_being_dealloced)
$__internal_2_$__cuda_sm10x_tcgen05_guardrail_trap_unallocated_columns_being_dealloced:
[----:B------:R-:W-:Y:S05]  /*c620*/  BPT.TRAP 0x1 ;  /* 0x000000040000795c */ /* 0x000fea0000300000 */
[----:B------:R-:W-:-:S04]  /*c630*/  HFMA2 R3, -RZ, RZ, 0, 0 ;  /* 0x00000000ff037431 */ /* 0x000fc800000001ff */
[----:B------:R-:W-:Y:S05]  /*c640*/  RET.REL.NODEC R2 `(_ZN7cutlass13device_kernelINS_4gemm6kernel13GemmUniversalIN4cute5tupleIJiiiiEEENS1_10collective13CollectiveMmaINS1_35MainloopSm100TmaUmmaWarpSpecializedILi10ELi2ELi2ENS5_IJNS4_1CILi2EEENSA_ILi1EEESC_EEEEENS5_IJNSA_ILi256EEESF_NSA_ILi32EEEEEENS_10bfloat16_tENS5_IJlSC_lEEESI_SJ_NS4_8TiledMMAINS4_8MMA_AtomIJNS4_26SM100_MMA_F16BF16_2x1SM_SSISI_SI_fLi256ELi256ELNS4_4UMMA5MajorE0ELSO_0ELNSN_7ScaleInE0ELSP_0EEEEEENS4_6LayoutINS5_IJSC_SC_SC_EEENS5_IJNSA_ILi0EEESU_SU_EEEEENS5_IJNS4_10UnderscoreESX_SX_EEEEENS4_18SM100_TMA_2SM_LOADENS4_14ComposedLayoutINS4_7SwizzleILi2ELi4ELi3EEENS4_18smem_ptr_flag_bitsILi16EEENSS_INS5_IJNSA_ILi8EEESG_EEENS5_IJSG_SC_EEEEEEEvNS4_8identityES10_S1A_vS1B_EENS_8epilogue10collective18CollectiveEpilogueINS1D_23Sm100TmaWarpSpecializedILi4ELi2ELi64ELb1ELb0EEEJNS5_IJNSA_ILi128EEESF_SG_EEENS5_IJNSS_IS1I_SC_EENSS_INSA_ILi64EEESC_EEEEESI_SJ_SI_SJ_NS1D_6fusion15FusionCallbacksIS1H_NS1O_17LinearCombinationISI_fSI_fLNS_15FloatRoundStyleE2EEES1J_S1N_JEEENS4_5SM1004TMEM4LOAD26SM100_TMEM_LOAD_32dp32b64xENS4_13SM90_TMA_LOADENS11_INS12_ILi3ELi4ELi3EEES15_NSS_INS5_IJS16_S1L_EEENS5_IJS1L_SC_EEEEEEENS4_39AutoVectorizingCopyWithAssumedAlignmentILi128EEENS4_14SM90_TMA_STOREES23_S25_S25_EEEvvEEEEvNT_6ParamsE) ;  /* 0xffffff38026c7950 */ /* 0x000fea0003c3ffff */
.L_x_209:
[----:B------:R-:W-:-:S00]  /*c650*/  BRA `(.L_x_209) ;  /* 0xfffffffc00fc7947 */ /* 0x000fc0000383ffff */
[----:B------:R-:W-:-:S00]  /*c660*/  NOP ;  /* 0x0000000000007918 */ /* 0x000fc00000000000 */
        /* <DEDUP_REMOVED lines=9> */
.L_x_210:


//--------------------- .nv.global.init           --------------------------
	.section	.nv.global.init,"aw",@progbits
.nv.global.init:
	.type		$str$27,@object
	.size		$str$27,($str$28 - $str$27)
$str$27:
        /*0000*/ 	.byte	0x28, 0x61, 0x64, 0x64, 0x72, 0x65, 0x73, 0x73, 0x20, 0x26, 0x20, 0x6d, 0x61, 0x73, 0x6b, 0x29
        /*0010*/ 	.byte	0x20, 0x3d, 0x3d, 0x20, 0x30, 0x00
	.type		$str$28,@object
	.size		$str$28,($str$26 - $str$28)
$str$28:
        /*0016*/ 	.byte	0x2f, 0x74, 0x6d, 0x70, 0x2f, 0x63, 0x75, 0x74, 0x6c, 0x61, 0x73, 0x73, 0x5f, 0x73, 0x77, 0x65
        /*0026*/ 	.byte	0x65, 0x70, 0x5f, 0x73, 0x72, 0x63, 0x2f, 0x69, 0x6e, 0x63, 0x6c, 0x75, 0x64, 0x65, 0x2f, 0x63
        /*0036*/ 	.byte	0x75, 0x74, 0x65, 0x2f, 0x70, 0x6f, 0x69, 0x6e, 0x74, 0x65, 0x72, 0x5f, 0x66, 0x6c, 0x61, 0x67
        /*0046*/ 	.byte	0x67, 0x65, 0x64, 0x2e, 0x68, 0x70, 0x70, 0x00
	.type		$str$26,@object
	.size		$str$26,($str$25 - $str$26)
$str$26:
        /*004e*/ 	.byte	0x2f, 0x74, 0x6d, 0x70, 0x2f, 0x63, 0x75, 0x74, 0x6c, 0x61, 0x73, 0x73, 0x5f, 0x73, 0x77, 0x65
        /*005e*/ 	.byte	0x65, 0x70, 0x5f, 0x73, 0x72, 0x63, 0x2f, 0x69, 0x6e, 0x63, 0x6c, 0x75, 0x64, 0x65, 0x2f, 0x63
        /*006e*/ 	.byte	0x75, 0x74, 0x65, 0x2f, 0x61, 0x74, 0x6f, 0x6d, 0x2f, 0x63, 0x6f, 0x70, 0x79, 0x5f, 0x74, 0x72
        /*007e*/ 	.byte	0x61, 0x69, 0x74, 0x73, 0x5f, 0x73, 0x6d, 0x31, 0x30, 0x30, 0x2e, 0x68, 0x70, 0x70, 0x00
	.type		$str$25,@object
	.size		$str$25,(__unnamed_1 - $str$25)
$str$25:
        /*008d*/ 	.byte	0x28, 0x28, 0x75, 0x69, 0x6e, 0x74, 0x33, 0x32, 0x5f, 0x74, 0x28, 0x74, 0x68, 0x72, 0x65, 0x61
        /*009d*/ 	.byte	0x64, 0x49, 0x64, 0x78, 0x2e, 0x78, 0x29, 0x20, 0x2f, 0x20, 0x33, 0x32, 0x29, 0x20, 0x25, 0x20
        /*00ad*/ 	.byte	0x34, 0x29, 0x20, 0x3d, 0x3d, 0x20, 0x28, 0x28, 0x28, 0x74, 0x6d, 0x65, 0x6d, 0x5f, 0x61, 0x64
        /*00bd*/ 	.byte	0x64, 0x72, 0x20, 0x3e, 0x3e, 0x20, 0x31, 0x36, 0x29, 0x20, 0x2f, 0x20, 0x33, 0x32, 0x29, 0x20
        /*00cd*/ 	.byte	0x25, 0x20, 0x34, 0x29, 0x00
	.type		__unnamed_1,@object
	.size		__unnamed_1,(__unnamed_2 - __unnamed_1)
__unnamed_1:
        /*00d2*/ 	.byte	0x61, 0x75, 0x74, 0x6f, 0x20, 0x63, 0x75, 0x74, 0x65, 0x3a, 0x3a, 0x61, 0x73, 0x5f, 0x70, 0x6f
        /* <DEDUP_REMOVED lines=24> */
        /*0262*/ 	.byte	0x38, 0x31, 0x39, 0x32, 0x3e, 0x3e, 0x3e, 0x3e, 0x5d, 0x00
	.type		__unnamed_2,@object
	.size		__unnamed_2,(.L_2 - __unnamed_2)
__unnamed_2:
        /* <DEDUP_REMOVED lines=43> */
        /*051c*/ 	.byte	0x74, 0x65, 0x3a, 0x3a, 0x43, 0x3c, 0x30, 0x3e, 0x3e, 0x3e, 0x3e, 0x5d, 0x00
.L_2:


//--------------------- .nv.shared._ZN7cutlass13device_kernelINS_4gemm6kernel13GemmUniversalIN4cute5tupleIJiiiiEEENS1_10collective13CollectiveMmaINS1_35MainloopSm100TmaUmmaWarpSpecializedILi10ELi2ELi2ENS5_IJNS4_1CILi2EEENSA_ILi1EEESC_EEEEENS5_IJNSA_ILi256EEESF_NSA_ILi32EEEEEENS_10bfloat16_tENS5_IJlSC_lEEESI_SJ_NS4_8TiledMMAINS4_8MMA_AtomIJNS4_26SM100_MMA_F16BF16_2x1SM_SSISI_SI_fLi256ELi256ELNS4_4UMMA5MajorE0ELSO_0ELNSN_7ScaleInE0ELSP_0EEEEEENS4_6LayoutINS5_IJSC_SC_SC_EEENS5_IJNSA_ILi0EEESU_SU_EEEEENS5_IJNS4_10UnderscoreESX_SX_EEEEENS4_18SM100_TMA_2SM_LOADENS4_14ComposedLayoutINS4_7SwizzleILi2ELi4ELi3EEENS4_18smem_ptr_flag_bitsILi16EEENSS_INS5_IJNSA_ILi8EEESG_EEENS5_IJSG_SC_EEEEEEEvNS4_8identityES10_S1A_vS1B_EENS_8epilogue10collective18CollectiveEpilogueINS1D_23Sm100TmaWarpSpecializedILi4ELi2ELi64ELb1ELb0EEEJNS5_IJNSA_ILi128EEESF_SG_EEENS5_IJNSS_IS1I_SC_EENSS_INSA_ILi64EEESC_EEEEESI_SJ_SI_SJ_NS1D_6fusion15FusionCallbacksIS1H_NS1O_17LinearCombinationISI_fSI_fLNS_15FloatRoundStyleE2EEES1J_S1N_JEEENS4_5SM1004TMEM4LOAD26SM100_TMEM_LOAD_32dp32b64xENS4_13SM90_TMA_LOADENS11_INS12_ILi3ELi4ELi3EEES15_NSS_INS5_IJS16_S1L_EEENS5_IJS1L_SC_EEEEEEENS4_39AutoVectorizingCopyWithAssumedAlignmentILi128EEENS4_14SM90_TMA_STOREES23_S25_S25_EEEvvEEEEvNT_6ParamsE --------------------------
	.section	.nv.shared._ZN7cutlass13device_kernelINS_4gemm6kernel13GemmUniversalIN4cute5tupleIJiiiiEEENS1_10collective13CollectiveMmaINS1_35MainloopSm100TmaUmmaWarpSpecializedILi10ELi2ELi2ENS5_IJNS4_1CILi2EEENSA_ILi1EEESC_EEEEENS5_IJNSA_ILi256EEESF_NSA_ILi32EEEEEENS_10bfloat16_tENS5_IJlSC_lEEESI_SJ_NS4_8TiledMMAINS4_8MMA_AtomIJNS4_26SM100_MMA_F16BF16_2x1SM_SSISI_SI_fLi256ELi256ELNS4_4UMMA5MajorE0ELSO_0ELNSN_7ScaleInE0ELSP_0EEEEEENS4_6LayoutINS5_IJSC_SC_SC_EEENS5_IJNSA_ILi0EEESU_SU_EEEEENS5_IJNS4_10UnderscoreESX_SX_EEEEENS4_18SM100_TMA_2SM_LOADENS4_14ComposedLayoutINS4_7SwizzleILi2ELi4ELi3EEENS4_18smem_ptr_flag_bitsILi16EEENSS_INS5_IJNSA_ILi8EEESG_EEENS5_IJSG_SC_EEEEEEEvNS4_8identityES10_S1A_vS1B_EENS_8epilogue10collective18CollectiveEpilogueINS1D_23Sm100TmaWarpSpecializedILi4ELi2ELi64ELb1ELb0EEEJNS5_IJNSA_ILi128EEESF_SG_EEENS5_IJNSS_IS1I_SC_EENSS_INSA_ILi64EEESC_EEEEESI_SJ_SI_SJ_NS1D_6fusion15FusionCallbacksIS1H_NS1O_17LinearCombinationISI_fSI_fLNS_15FloatRoundStyleE2EEES1J_S1N_JEEENS4_5SM1004TMEM4LOAD26SM100_TMEM_LOAD_32dp32b64xENS4_13SM90_TMA_LOADENS11_INS12_ILi3ELi4ELi3EEES15_NSS_INS5_IJS16_S1L_EEENS5_IJS1L_SC_EEEEEEENS4_39AutoVectorizingCopyWithAssumedAlignmentILi128EEENS4_14SM90_TMA_STOREES23_S25_S25_EEEvvEEEEvNT_6ParamsE,"aw",@nobits
	.sectionflags	@""
	.align	16
	.zero		1024


//--------------------- .nv.shared.reserved.0     --------------------------
	.section	.nv.shared.reserved.0,"aw",@nobits
	.weak		__nv_reservedSMEM_offset_0_alias
	.size		__nv_reservedSMEM_offset_0_alias, 0, 64
	.other		__nv_reservedSMEM_offset_0_alias,@"STO_CUDA_RESERVED_SHARED STV_DEFAULT"
__nv_reservedSMEM_offset_0_alias:
	.zero		0
.nv.shared.reserved.0:
	.zero		64
	.weak		__nv_reservedSMEM_tcgen05_partition
	.type		__nv_reservedSMEM_tcgen05_partition,@object
	.size		__nv_reservedSMEM_tcgen05_partition,(.L_0 - __nv_reservedSMEM_tcgen05_partition)
__nv_reservedSMEM_tcgen05_partition:
	.zero		32
.L_0:


//--------------------- .nv.global                --------------------------
	.section	.nv.global,"aw",@nobits
.nv.global:
	.type		_ZN40_INTERNAL_b5446a0c_4_k_cu_bd88db2b_217984cute1_E,@object
	.size		_ZN40_INTERNAL_b5446a0c_4_k_cu_bd88db2b_217984cute1_E,(_ZN40_INTERNAL_b5446a0c_4_k_cu_bd88db2b_217984cuda3std3__45__cpo6cbeginE - _ZN40_INTERNAL_b5446a0c_4_k_cu_bd88db2b_217984cute1_E)
_ZN40_INTERNAL_b5446a0c_4_k_cu_bd88db2b_217984cute1_E:
	.zero		1
	.type		_ZN40_INTERNAL_b5446a0c_4_k_cu_bd88db2b_217984cuda3std3__45__cpo6cbeginE,@object
	.size		_ZN40_INTERNAL_b5446a0c_4_k_cu_bd88db2b_217984cuda3std3__45__cpo6cbeginE,(_ZN40_INTERNAL_b5446a0c_4_k_cu_bd88db2b_217984cuda3std3__48in_placeE - _ZN40_INTERNAL_b5446a0c_4_k_cu_bd88db2b_217984cuda3std3__45__cpo6cbeginE)
_ZN40_INTERNAL_b5446a0c_4_k_cu_bd88db2b_217984cuda3std3__45__cpo6cbeginE:
	.zero		1
	.type		_ZN40_INTERNAL_b5446a0c_4_k_cu_bd88db2b_217984cuda3std3__48in_placeE,@object
	.size		_ZN40_INTERNAL_b5446a0c_4_k_cu_bd88db2b_217984cuda3std3__48in_placeE,(_ZN40_INTERNAL_b5446a0c_4_k_cu_bd88db2b_217984cuda3std6ranges3__45__cpo9iter_moveE - _ZN40_INTERNAL_b5446a0c_4_k_cu_bd88db2b_217984cuda3std3__48in_placeE)
_ZN40_INTERNAL_b5446a0c_4_k_cu_bd88db2b_217984cuda3std3__48in_placeE:
	.zero		1
	.type		_ZN40_INTERNAL_b5446a0c_4_k_cu_bd88db2b_217984cuda3std6ranges3__45__cpo9iter_moveE,@object
	.size		_ZN40_INTERNAL_b5446a0c_4_k_cu_bd88db2b_217984cuda3std6ranges3__45__cpo9iter_moveE,(_ZN40_INTERNAL_b5446a0c_4_k_cu_bd88db2b_217984cuda3std3__45__cpo5beginE - _ZN40_INTERNAL_b5446a0c_4_k_cu_bd88db2b_217984cuda3std6ranges3__45__cpo9iter_moveE)
_ZN40_INTERNAL_b5446a0c_4_k_cu_bd88db2b_217984cuda3std6ranges3__45__cpo9iter_moveE:
	.zero		1
	.type		_ZN40_INTERNAL_b5446a0c_4_k_cu_bd88db2b_217984cuda3std3__45__cpo5beginE,@object
	.size		_ZN40_INTERNAL_b5446a0c_4_k_cu_bd88db2b_217984cuda3std3__45__cpo5beginE,(_ZN40_INTERNAL_b5446a0c_4_k_cu_bd88db2b_217984cuda3std3__442_GLOBAL__N__b5446a0c_4_k_cu_bd88db2b_217986ignoreE - _ZN40_INTERNAL_b5446a0c_4_k_cu_bd88db2b_217984cuda3std3__45__cpo5beginE)
_ZN40_INTERNAL_b5446a0c_4_k_cu_bd88db2b_217984cuda3std3__45__cpo5beginE:
	.zero		1
	.type		_ZN40_INTERNAL_b5446a0c_4_k_cu_bd88db2b_217984cuda3std3__442_GLOBAL__N__b5446a0c_4_k_cu_bd88db2b_217986ignoreE,@object
	.size		_ZN40_INTERNAL_b5446a0c_4_k_cu_bd88db2b_217984cuda3std3__442_GLOBAL__N__b5446a0c_4_k_cu_bd88db2b_217986ignoreE,(_ZN40_INTERNAL_b5446a0c_4_k_cu_bd88db2b_217984cute7productE - _ZN40_INTERNAL_b5446a0c_4_k_cu_bd88db2b_217984cuda3std3__442_GLOBAL__N__b5446a0c_4_k_cu_bd88db2b_217986ignoreE)
_ZN40_INTERNAL_b5446a0c_4_k_cu_bd88db2b_217984cuda3std3__442_GLOBAL__N__b5446a0c_4_k_cu_bd88db2b_217986ignoreE:
	.zero		1
	.type		_ZN40_INTERNAL_b5446a0c_4_k_cu_bd88db2b_217984cute7productE,@object
	.size		_ZN40_INTERNAL_b5446a0c_4_k_cu_bd88db2b_217984cute7productE,(_ZN40_INTERNAL_b5446a0c_4_k_cu_bd88db2b_217984cuda3std3__45__cpo3endE - _ZN40_INTERNAL_b5446a0c_4_k_cu_bd88db2b_217984cute7productE)
_ZN40_INTERNAL_b5446a0c_4_k_cu_bd88db2b_217984cute7productE:
	.zero		1
	.type		_ZN40_INTERNAL_b5446a0c_4_k_cu_bd88db2b_217984cuda3std3__45__cpo3endE,@object
	.size		_ZN40_INTERNAL_b5446a0c_4_k_cu_bd88db2b_217984cuda3std3__45__cpo3endE,(_ZN40_INTERNAL_b5446a0c_4_k_cu_bd88db2b_217984cuda3std3__419piecewise_constructE - _ZN40_INTERNAL_b5446a0c_4_k_cu_bd88db2b_217984cuda3std3__45__cpo3endE)
_ZN40_INTERNAL_b5446a0c_4_k_cu_bd88db2b_217984cuda3std3__45__cpo3endE:
	.zero		1
	.type		_ZN40_INTERNAL_b5446a0c_4_k_cu_bd88db2b_217984cuda3std3__419piecewise_constructE,@object
	.size		_ZN40_INTERNAL_b5446a0c_4_k_cu_bd88db2b_217984cuda3std3__419piecewise_constructE,(_ZN40_INTERNAL_b5446a0c_4_k_cu_bd88db2b_217984cuda3std3__45__cpo4cendE - _ZN40_INTERNAL_b5446a0c_4_k_cu_bd88db2b_217984cuda3std3__419piecewise_constructE)
_ZN40_INTERNAL_b5446a0c_4_k_cu_bd88db2b_217984cuda3std3__419piecewise_constructE:
	.zero		1
	.type		_ZN40_INTERNAL_b5446a0c_4_k_cu_bd88db2b_217984cuda3std3__45__cpo4cendE,@object
	.size		_ZN40_INTERNAL_b5446a0c_4_k_cu_bd88db2b_217984cuda3std3__45__cpo4cendE,(_ZN40_INTERNAL_b5446a0c_4_k_cu_bd88db2b_217984cuda3std6ranges3__45__cpo4swapE - _ZN40_INTERNAL_b5446a0c_4_k_cu_bd88db2b_217984cuda3std3__45__cpo4cendE)
_ZN40_INTERNAL_b5446a0c_4_k_cu_bd88db2b_217984cuda3std3__45__cpo4cendE:
	.zero		1
	.type		_ZN40_INTERNAL_b5446a0c_4_k_cu_bd88db2b_217984cuda3std6ranges3__45__cpo4swapE,@object
	.size		_ZN40_INTERNAL_b5446a0c_4_k_cu_bd88db2b_217984cuda3std6ranges3__45__cpo4swapE,(.L_10 - _ZN40_INTERNAL_b5446a0c_4_k_cu_bd88db2b_217984cuda3std6ranges3__45__cpo4swapE)
_ZN40_INTERNAL_b5446a0c_4_k_cu_bd88db2b_217984cuda3std6ranges3__45__cpo4swapE:
	.zero		1
.L_10:


//--------------------- .nv.constant0._ZN7cutlass13device_kernelINS_4gemm6kernel13GemmUniversalIN4cute5tupleIJiiiiEEENS1_10collective13CollectiveMmaINS1_35MainloopSm100TmaUmmaWarpSpecializedILi10ELi2ELi2ENS5_IJNS4_1CILi2EEENSA_ILi1EEESC_EEEEENS5_IJNSA_ILi256EEESF_NSA_ILi32EEEEEENS_10bfloat16_tENS5_IJlSC_lEEESI_SJ_NS4_8TiledMMAINS4_8MMA_AtomIJNS4_26SM100_MMA_F16BF16_2x1SM_SSISI_SI_fLi256ELi256ELNS4_4UMMA5MajorE0ELSO_0ELNSN_7ScaleInE0ELSP_0EEEEEENS4_6LayoutINS5_IJSC_SC_SC_EEENS5_IJNSA_ILi0EEESU_SU_EEEEENS5_IJNS4_10UnderscoreESX_SX_EEEEENS4_18SM100_TMA_2SM_LOADENS4_14ComposedLayoutINS4_7SwizzleILi2ELi4ELi3EEENS4_18smem_ptr_flag_bitsILi16EEENSS_INS5_IJNSA_ILi8EEESG_EEENS5_IJSG_SC_EEEEEEEvNS4_8identityES10_S1A_vS1B_EENS_8epilogue10collective18CollectiveEpilogueINS1D_23Sm100TmaWarpSpecializedILi4ELi2ELi64ELb1ELb0EEEJNS5_IJNSA_ILi128EEESF_SG_EEENS5_IJNSS_IS1I_SC_EENSS_INSA_ILi64EEESC_EEEEESI_SJ_SI_SJ_NS1D_6fusion15FusionCallbacksIS1H_NS1O_17LinearCombinationISI_fSI_fLNS_15FloatRoundStyleE2EEES1J_S1N_JEEENS4_5SM1004TMEM4LOAD26SM100_TMEM_LOAD_32dp32b64xENS4_13SM90_TMA_LOADENS11_INS12_ILi3ELi4ELi3EEES15_NSS_INS5_IJS16_S1L_EEENS5_IJS1L_SC_EEEEEEENS4_39AutoVectorizingCopyWithAssumedAlignmentILi128EEENS4_14SM90_TMA_STOREES23_S25_S25_EEEvvEEEEvNT_6ParamsE --------------------------
	.section	.nv.constant0._ZN7cutlass13device_kernelINS_4gemm6kernel13GemmUniversalIN4cute5tupleIJiiiiEEENS1_10collective13CollectiveMmaINS1_35MainloopSm100TmaUmmaWarpSpecializedILi10ELi2ELi2ENS5_IJNS4_1CILi2EEENSA_ILi1EEESC_EEEEENS5_IJNSA_ILi256EEESF_NSA_ILi32EEEEEENS_10bfloat16_tENS5_IJlSC_lEEESI_SJ_NS4_8TiledMMAINS4_8MMA_AtomIJNS4_26SM100_MMA_F16BF16_2x1SM_SSISI_SI_fLi256ELi256ELNS4_4UMMA5MajorE0ELSO_0ELNSN_7ScaleInE0ELSP_0EEEEEENS4_6LayoutINS5_IJSC_SC_SC_EEENS5_IJNSA_ILi0EEESU_SU_EEEEENS5_IJNS4_10UnderscoreESX_SX_EEEEENS4_18SM100_TMA_2SM_LOADENS4_14ComposedLayoutINS4_7SwizzleILi2ELi4ELi3EEENS4_18smem_ptr_flag_bitsILi16EEENSS_INS5_IJNSA_ILi8EEESG_EEENS5_IJSG_SC_EEEEEEEvNS4_8identityES10_S1A_vS1B_EENS_8epilogue10collective18CollectiveEpilogueINS1D_23Sm100TmaWarpSpecializedILi4ELi2ELi64ELb1ELb0EEEJNS5_IJNSA_ILi128EEESF_SG_EEENS5_IJNSS_IS1I_SC_EENSS_INSA_ILi64EEESC_EEEEESI_SJ_SI_SJ_NS1D_6fusion15FusionCallbacksIS1H_NS1O_17LinearCombinationISI_fSI_fLNS_15FloatRoundStyleE2EEES1J_S1N_JEEENS4_5SM1004TMEM4LOAD26SM100_TMEM_LOAD_32dp32b64xENS4_13SM90_TMA_LOADENS11_INS12_ILi3ELi4ELi3EEES15_NSS_INS5_IJS16_S1L_EEENS5_IJS1L_SC_EEEEEEENS4_39AutoVectorizingCopyWithAssumedAlignmentILi128EEENS4_14SM90_TMA_STOREES23_S25_S25_EEEvvEEEEvNT_6ParamsE,"a",@progbits
	.sectionflags	@""
	.align	4
.nv.constant0._ZN7cutlass13device_kernelINS_4gemm6kernel13GemmUniversalIN4cute5tupleIJiiiiEEENS1_10collective13CollectiveMmaINS1_35MainloopSm100TmaUmmaWarpSpecializedILi10ELi2ELi2ENS5_IJNS4_1CILi2EEENSA_ILi1EEESC_EEEEENS5_IJNSA_ILi256EEESF_NSA_ILi32EEEEEENS_10bfloat16_tENS5_IJlSC_lEEESI_SJ_NS4_8TiledMMAINS4_8MMA_AtomIJNS4_26SM100_MMA_F16BF16_2x1SM_SSISI_SI_fLi256ELi256ELNS4_4UMMA5MajorE0ELSO_0ELNSN_7ScaleInE0ELSP_0EEEEEENS4_6LayoutINS5_IJSC_SC_SC_EEENS5_IJNSA_ILi0EEESU_SU_EEEEENS5_IJNS4_10UnderscoreESX_SX_EEEEENS4_18SM100_TMA_2SM_LOADENS4_14ComposedLayoutINS4_7SwizzleILi2ELi4ELi3EEENS4_18smem_ptr_flag_bitsILi16EEENSS_INS5_IJNSA_ILi8EEESG_EEENS5_IJSG_SC_EEEEEEEvNS4_8identityES10_S1A_vS1B_EENS_8epilogue10collective18CollectiveEpilogueINS1D_23Sm100TmaWarpSpecializedILi4ELi2ELi64ELb1ELb0EEEJNS5_IJNSA_ILi128EEESF_SG_EEENS5_IJNSS_IS1I_SC_EENSS_INSA_ILi64EEESC_EEEEESI_SJ_SI_SJ_NS1D_6fusion15FusionCallbacksIS1H_NS1O_17LinearCombinationISI_fSI_fLNS_15FloatRoundStyleE2EEES1J_S1N_JEEENS4_5SM1004TMEM4LOAD26SM100_TMEM_LOAD_32dp32b64xENS4_13SM90_TMA_LOADENS11_INS12_ILi3ELi4ELi3EEES15_NSS_INS5_IJS16_S1L_EEENS5_IJS1L_SC_EEEEEEENS4_39AutoVectorizingCopyWithAssumedAlignmentILi128EEENS4_14SM90_TMA_STOREES23_S25_S25_EEEvvEEEEvNT_6ParamsE:
	.zero		2944


//--------------------- SYMBOLS --------------------------

	.type		.nv.reservedSmem.offset0,@object
	.size		.nv.reservedSmem.offset0,0x4
	.type		.nv.reservedSmem.cap,@object
	.size		.nv.reservedSmem.cap,0x4
	.type		__assertfail,@function
